//
// Generated by NVIDIA NVVM Compiler
//
// Compiler Build ID: CL-36424714
// Cuda compilation tools, release 13.0, V13.0.88
// Based on NVVM 20.0.0
//

.version 9.0
.target sm_100
.address_size 64

	// .globl	_Z16Gauss_Seidel_GPUPdS_
.func  (.param .b64 func_retval0) __internal_accurate_pow
(
	.param .b64 __internal_accurate_pow_param_0
)
;
// _ZZ25Gauss_Seidel_GPU_shared_RPdS_E6localX has been demoted
// _ZZ25Gauss_Seidel_GPU_shared_RPdS_E6localB has been demoted
// _ZZ25Gauss_Seidel_GPU_shared_BPdS_E6localX has been demoted
// _ZZ25Gauss_Seidel_GPU_shared_BPdS_E6localB has been demoted
// _ZZ12Get_ResidualPdS_S_E6localX has been demoted
// _ZZ12Get_ResidualPdS_S_E6localB has been demoted
// _ZZN3cub18CUB_300001_SM_10006detail6reduce28DeviceReduceSingleTileKernelINS2_10policy_hubIdjN4cuda3std3__44plusIdEEE10Policy1000EN6thrust24THRUST_300001_SM_1000_NS6detail15normal_iteratorINSD_10device_ptrIdEEEEPdjS9_ddNS7_10__identityEEEvT0_T1_T2_T3_T4_T6_E12temp_storage has been demoted
// _ZZN3cub18CUB_300001_SM_10006detail6reduce18DeviceReduceKernelINS2_10policy_hubIdjN4cuda3std3__44plusIdEEE10Policy1000EN6thrust24THRUST_300001_SM_1000_NS6detail15normal_iteratorINSD_10device_ptrIdEEEEjS9_dNS7_10__identityEEEvT0_PT3_T1_NS0_13GridEvenShareISN_EET2_T4_E12temp_storage has been demoted
// _ZZN3cub18CUB_300001_SM_10006detail6reduce28DeviceReduceSingleTileKernelINS2_10policy_hubIdjN4cuda3std3__44plusIdEEE10Policy1000EPdSC_iS9_ddNS7_10__identityEEEvT0_T1_T2_T3_T4_T6_E12temp_storage has been demoted
// _ZZN3cub18CUB_300001_SM_10006detail6reduce28DeviceReduceSingleTileKernelINS2_10policy_hubIdyN4cuda3std3__44plusIdEEE10Policy1000EN6thrust24THRUST_300001_SM_1000_NS6detail15normal_iteratorINSD_10device_ptrIdEEEEPdyS9_ddNS7_10__identityEEEvT0_T1_T2_T3_T4_T6_E12temp_storage has been demoted
// _ZZN3cub18CUB_300001_SM_10006detail6reduce18DeviceReduceKernelINS2_10policy_hubIdyN4cuda3std3__44plusIdEEE10Policy1000EN6thrust24THRUST_300001_SM_1000_NS6detail15normal_iteratorINSD_10device_ptrIdEEEEyS9_dNS7_10__identityEEEvT0_PT3_T1_NS0_13GridEvenShareISN_EET2_T4_E12temp_storage has been demoted
// _ZZN3cub18CUB_300001_SM_10006detail6reduce28DeviceReduceSingleTileKernelINS2_10policy_hubIdyN4cuda3std3__44plusIdEEE10Policy1000EPdSC_iS9_ddNS7_10__identityEEEvT0_T1_T2_T3_T4_T6_E12temp_storage has been demoted
.global .align 1 .b8 _ZN34_INTERNAL_5a839740_4_k_cu_c4f779e04cuda3std3__45__cpo5beginE[1];
.global .align 1 .b8 _ZN34_INTERNAL_5a839740_4_k_cu_c4f779e04cuda3std3__45__cpo3endE[1];
.global .align 1 .b8 _ZN34_INTERNAL_5a839740_4_k_cu_c4f779e04cuda3std3__45__cpo6cbeginE[1];
.global .align 1 .b8 _ZN34_INTERNAL_5a839740_4_k_cu_c4f779e04cuda3std3__45__cpo4cendE[1];
.global .align 1 .b8 _ZN34_INTERNAL_5a839740_4_k_cu_c4f779e04cuda3std3__45__cpo6rbeginE[1];
.global .align 1 .b8 _ZN34_INTERNAL_5a839740_4_k_cu_c4f779e04cuda3std3__45__cpo4rendE[1];
.global .align 1 .b8 _ZN34_INTERNAL_5a839740_4_k_cu_c4f779e04cuda3std3__45__cpo7crbeginE[1];
.global .align 1 .b8 _ZN34_INTERNAL_5a839740_4_k_cu_c4f779e04cuda3std3__45__cpo5crendE[1];
.global .align 1 .b8 _ZN34_INTERNAL_5a839740_4_k_cu_c4f779e04cuda3std3__436_GLOBAL__N__5a839740_4_k_cu_c4f779e06ignoreE[1];
.global .align 1 .b8 _ZN34_INTERNAL_5a839740_4_k_cu_c4f779e04cuda3std3__419piecewise_constructE[1];
.global .align 1 .b8 _ZN34_INTERNAL_5a839740_4_k_cu_c4f779e04cuda3std3__48in_placeE[1];
.global .align 1 .b8 _ZN34_INTERNAL_5a839740_4_k_cu_c4f779e04cuda3std3__420unreachable_sentinelE[1];
.global .align 1 .b8 _ZN34_INTERNAL_5a839740_4_k_cu_c4f779e04cuda3std3__47nulloptE[1];
.global .align 1 .b8 _ZN34_INTERNAL_5a839740_4_k_cu_c4f779e04cuda3std3__48unexpectE[1];
.global .align 1 .b8 _ZN34_INTERNAL_5a839740_4_k_cu_c4f779e04cuda3std6ranges3__45__cpo4swapE[1];
.global .align 1 .b8 _ZN34_INTERNAL_5a839740_4_k_cu_c4f779e04cuda3std6ranges3__45__cpo9iter_moveE[1];
.global .align 1 .b8 _ZN34_INTERNAL_5a839740_4_k_cu_c4f779e04cuda3std6ranges3__45__cpo5beginE[1];
.global .align 1 .b8 _ZN34_INTERNAL_5a839740_4_k_cu_c4f779e04cuda3std6ranges3__45__cpo3endE[1];
.global .align 1 .b8 _ZN34_INTERNAL_5a839740_4_k_cu_c4f779e04cuda3std6ranges3__45__cpo6cbeginE[1];
.global .align 1 .b8 _ZN34_INTERNAL_5a839740_4_k_cu_c4f779e04cuda3std6ranges3__45__cpo4cendE[1];
.global .align 1 .b8 _ZN34_INTERNAL_5a839740_4_k_cu_c4f779e04cuda3std6ranges3__45__cpo7advanceE[1];
.global .align 1 .b8 _ZN34_INTERNAL_5a839740_4_k_cu_c4f779e04cuda3std6ranges3__45__cpo9iter_swapE[1];
.global .align 1 .b8 _ZN34_INTERNAL_5a839740_4_k_cu_c4f779e04cuda3std6ranges3__45__cpo4nextE[1];
.global .align 1 .b8 _ZN34_INTERNAL_5a839740_4_k_cu_c4f779e04cuda3std6ranges3__45__cpo4prevE[1];
.global .align 1 .b8 _ZN34_INTERNAL_5a839740_4_k_cu_c4f779e04cuda3std6ranges3__45__cpo4dataE[1];
.global .align 1 .b8 _ZN34_INTERNAL_5a839740_4_k_cu_c4f779e04cuda3std6ranges3__45__cpo5cdataE[1];
.global .align 1 .b8 _ZN34_INTERNAL_5a839740_4_k_cu_c4f779e04cuda3std6ranges3__45__cpo4sizeE[1];
.global .align 1 .b8 _ZN34_INTERNAL_5a839740_4_k_cu_c4f779e04cuda3std6ranges3__45__cpo5ssizeE[1];
.global .align 1 .b8 _ZN34_INTERNAL_5a839740_4_k_cu_c4f779e04cuda3std6ranges3__45__cpo8distanceE[1];
.global .align 1 .b8 _ZN34_INTERNAL_5a839740_4_k_cu_c4f779e06thrust24THRUST_300001_SM_1000_NS8cuda_cub3parE[1];
.global .align 1 .b8 _ZN34_INTERNAL_5a839740_4_k_cu_c4f779e06thrust24THRUST_300001_SM_1000_NS8cuda_cub10par_nosyncE[1];
.global .align 1 .b8 _ZN34_INTERNAL_5a839740_4_k_cu_c4f779e06thrust24THRUST_300001_SM_1000_NS6system6detail10sequential3seqE[1];
.global .align 1 .b8 _ZN34_INTERNAL_5a839740_4_k_cu_c4f779e06thrust24THRUST_300001_SM_1000_NS12placeholders2_1E[1];
.global .align 1 .b8 _ZN34_INTERNAL_5a839740_4_k_cu_c4f779e06thrust24THRUST_300001_SM_1000_NS12placeholders2_2E[1];
.global .align 1 .b8 _ZN34_INTERNAL_5a839740_4_k_cu_c4f779e06thrust24THRUST_300001_SM_1000_NS12placeholders2_3E[1];
.global .align 1 .b8 _ZN34_INTERNAL_5a839740_4_k_cu_c4f779e06thrust24THRUST_300001_SM_1000_NS12placeholders2_4E[1];
.global .align 1 .b8 _ZN34_INTERNAL_5a839740_4_k_cu_c4f779e06thrust24THRUST_300001_SM_1000_NS12placeholders2_5E[1];
.global .align 1 .b8 _ZN34_INTERNAL_5a839740_4_k_cu_c4f779e06thrust24THRUST_300001_SM_1000_NS12placeholders2_6E[1];
.global .align 1 .b8 _ZN34_INTERNAL_5a839740_4_k_cu_c4f779e06thrust24THRUST_300001_SM_1000_NS12placeholders2_7E[1];
.global .align 1 .b8 _ZN34_INTERNAL_5a839740_4_k_cu_c4f779e06thrust24THRUST_300001_SM_1000_NS12placeholders2_8E[1];
.global .align 1 .b8 _ZN34_INTERNAL_5a839740_4_k_cu_c4f779e06thrust24THRUST_300001_SM_1000_NS12placeholders2_9E[1];
.global .align 1 .b8 _ZN34_INTERNAL_5a839740_4_k_cu_c4f779e06thrust24THRUST_300001_SM_1000_NS12placeholders3_10E[1];
.global .align 1 .b8 _ZN34_INTERNAL_5a839740_4_k_cu_c4f779e06thrust24THRUST_300001_SM_1000_NS3seqE[1];

.visible .entry _Z16Gauss_Seidel_GPUPdS_(
	.param .u64 .ptr .align 1 _Z16Gauss_Seidel_GPUPdS__param_0,
	.param .u64 .ptr .align 1 _Z16Gauss_Seidel_GPUPdS__param_1
)
{
	.reg .pred 	%p<3>;
	.reg .b32 	%r<16>;
	.reg .b64 	%rd<21>;
	.reg .b64 	%fd<21>;

	ld.param.u64 	%rd3, [_Z16Gauss_Seidel_GPUPdS__param_0];
	ld.param.u64 	%rd4, [_Z16Gauss_Seidel_GPUPdS__param_1];
	cvta.to.global.u64 	%rd1, %rd3;
	cvta.to.global.u64 	%rd2, %rd4;
	mov.u32 	%r4, %tid.x;
	mov.u32 	%r5, %ctaid.x;
	mov.u32 	%r6, %ntid.x;
	mad.lo.s32 	%r1, %r5, %r6, %r4;
	mov.u32 	%r7, %tid.y;
	mov.u32 	%r8, %ctaid.y;
	mov.u32 	%r9, %ntid.y;
	mad.lo.s32 	%r2, %r8, %r9, %r7;
	bar.sync 	0;
	add.s32 	%r3, %r1, %r2;
	and.b32  	%r10, %r3, 1;
	setp.eq.b32 	%p1, %r10, 1;
	@%p1 bra 	$L__BB0_2;
	mul.lo.s32 	%r11, %r1, 130;
	mad.lo.s32 	%r12, %r1, 129, %r3;
	mul.wide.s32 	%rd5, %r12, 8;
	add.s64 	%rd6, %rd2, %rd5;
	ld.global.f64 	%fd1, [%rd6+1048];
	cvt.s64.s32 	%rd7, %r11;
	cvt.u64.u32 	%rd8, %r2;
	add.s64 	%rd9, %rd8, %rd7;
	shl.b64 	%rd10, %rd9, 3;
	add.s64 	%rd11, %rd1, %rd10;
	ld.global.f64 	%fd2, [%rd11+8];
	add.f64 	%fd3, %fd1, %fd2;
	add.s64 	%rd12, %rd1, %rd5;
	ld.global.f64 	%fd4, [%rd12+2088];
	add.f64 	%fd5, %fd3, %fd4;
	ld.global.f64 	%fd6, [%rd12+1040];
	add.f64 	%fd7, %fd5, %fd6;
	ld.global.f64 	%fd8, [%rd12+1056];
	add.f64 	%fd9, %fd7, %fd8;
	mul.f64 	%fd10, %fd9, 0d3FD0000000000000;
	st.global.f64 	[%rd12+1048], %fd10;
$L__BB0_2:
	bar.sync 	0;
	and.b32  	%r13, %r3, -2147483647;
	setp.ne.s32 	%p2, %r13, 1;
	@%p2 bra 	$L__BB0_4;
	mul.lo.s32 	%r14, %r1, 130;
	mad.lo.s32 	%r15, %r1, 129, %r3;
	mul.wide.s32 	%rd13, %r15, 8;
	add.s64 	%rd14, %rd2, %rd13;
	ld.global.f64 	%fd11, [%rd14+1048];
	cvt.s64.s32 	%rd15, %r14;
	cvt.u64.u32 	%rd16, %r2;
	add.s64 	%rd17, %rd16, %rd15;
	shl.b64 	%rd18, %rd17, 3;
	add.s64 	%rd19, %rd1, %rd18;
	ld.global.f64 	%fd12, [%rd19+8];
	add.f64 	%fd13, %fd11, %fd12;
	add.s64 	%rd20, %rd1, %rd13;
	ld.global.f64 	%fd14, [%rd20+2088];
	add.f64 	%fd15, %fd13, %fd14;
	ld.global.f64 	%fd16, [%rd20+1040];
	add.f64 	%fd17, %fd15, %fd16;
	ld.global.f64 	%fd18, [%rd20+1056];
	add.f64 	%fd19, %fd17, %fd18;
	mul.f64 	%fd20, %fd19, 0d3FD0000000000000;
	st.global.f64 	[%rd20+1048], %fd20;
$L__BB0_4:
	bar.sync 	0;
	ret;

}
	// .globl	_Z25Gauss_Seidel_GPU_shared_RPdS_
.visible .entry _Z25Gauss_Seidel_GPU_shared_RPdS_(
	.param .u64 .ptr .align 1 _Z25Gauss_Seidel_GPU_shared_RPdS__param_0,
	.param .u64 .ptr .align 1 _Z25Gauss_Seidel_GPU_shared_RPdS__param_1
)
{
	.reg .pred 	%p<2>;
	.reg .b32 	%r<20>;
	.reg .b64 	%rd<8>;
	.reg .b64 	%fd<13>;
	// demoted variable
	.shared .align 8 .b8 _ZZ25Gauss_Seidel_GPU_shared_RPdS_E6localX[800];
	// demoted variable
	.shared .align 8 .b8 _ZZ25Gauss_Seidel_GPU_shared_RPdS_E6localB[800];
	ld.param.u64 	%rd2, [_Z25Gauss_Seidel_GPU_shared_RPdS__param_0];
	ld.param.u64 	%rd3, [_Z25Gauss_Seidel_GPU_shared_RPdS__param_1];
	cvta.to.global.u64 	%rd4, %rd3;
	cvta.to.global.u64 	%rd5, %rd2;
	mov.u32 	%r3, %tid.x;
	mov.u32 	%r4, %tid.y;
	mad.lo.s32 	%r5, %r4, 10, %r3;
	mov.u32 	%r6, %ctaid.x;
	shl.b32 	%r7, %r6, 3;
	mov.u32 	%r8, %ctaid.y;
	mad.lo.s32 	%r9, %r8, 1040, %r3;
	add.s32 	%r10, %r9, %r7;
	mad.lo.s32 	%r11, %r4, 130, %r10;
	bar.sync 	0;
	mul.wide.s32 	%rd6, %r11, 8;
	add.s64 	%rd1, %rd5, %rd6;
	ld.global.f64 	%fd1, [%rd1];
	shl.b32 	%r12, %r5, 3;
	mov.u32 	%r13, _ZZ25Gauss_Seidel_GPU_shared_RPdS_E6localX;
	add.s32 	%r1, %r13, %r12;
	st.shared.f64 	[%r1], %fd1;
	add.s64 	%rd7, %rd4, %rd6;
	ld.global.f64 	%fd2, [%rd7];
	mov.u32 	%r14, _ZZ25Gauss_Seidel_GPU_shared_RPdS_E6localB;
	add.s32 	%r2, %r14, %r12;
	st.shared.f64 	[%r2], %fd2;
	bar.sync 	0;
	or.b32  	%r15, %r3, %r4;
	and.b32  	%r16, %r15, 1016;
	add.s32 	%r17, %r3, %r4;
	and.b32  	%r18, %r17, 1;
	or.b32  	%r19, %r18, %r16;
	setp.ne.s32 	%p1, %r19, 0;
	@%p1 bra 	$L__BB1_2;
	ld.shared.f64 	%fd3, [%r2+88];
	ld.shared.f64 	%fd4, [%r1+80];
	add.f64 	%fd5, %fd3, %fd4;
	ld.shared.f64 	%fd6, [%r1+96];
	add.f64 	%fd7, %fd5, %fd6;
	ld.shared.f64 	%fd8, [%r1+8];
	add.f64 	%fd9, %fd7, %fd8;
	ld.shared.f64 	%fd10, [%r1+168];
	add.f64 	%fd11, %fd9, %fd10;
	mul.f64 	%fd12, %fd11, 0d3FD0000000000000;
	st.global.f64 	[%rd1+1048], %fd12;
	bar.sync 	0;
$L__BB1_2:
	ret;

}
	// .globl	_Z25Gauss_Seidel_GPU_shared_BPdS_
.visible .entry _Z25Gauss_Seidel_GPU_shared_BPdS_(
	.param .u64 .ptr .align 1 _Z25Gauss_Seidel_GPU_shared_BPdS__param_0,
	.param .u64 .ptr .align 1 _Z25Gauss_Seidel_GPU_shared_BPdS__param_1
)
{
	.reg .pred 	%p<5>;
	.reg .b32 	%r<19>;
	.reg .b64 	%rd<8>;
	.reg .b64 	%fd<13>;
	// demoted variable
	.shared .align 8 .b8 _ZZ25Gauss_Seidel_GPU_shared_BPdS_E6localX[800];
	// demoted variable
	.shared .align 8 .b8 _ZZ25Gauss_Seidel_GPU_shared_BPdS_E6localB[800];
	ld.param.u64 	%rd2, [_Z25Gauss_Seidel_GPU_shared_BPdS__param_0];
	ld.param.u64 	%rd3, [_Z25Gauss_Seidel_GPU_shared_BPdS__param_1];
	cvta.to.global.u64 	%rd4, %rd3;
	cvta.to.global.u64 	%rd5, %rd2;
	mov.u32 	%r3, %tid.x;
	mov.u32 	%r4, %tid.y;
	mad.lo.s32 	%r5, %r4, 10, %r3;
	mov.u32 	%r6, %ctaid.x;
	shl.b32 	%r7, %r6, 3;
	mov.u32 	%r8, %ctaid.y;
	mad.lo.s32 	%r9, %r8, 1040, %r3;
	add.s32 	%r10, %r9, %r7;
	mad.lo.s32 	%r11, %r4, 130, %r10;
	bar.sync 	0;
	mul.wide.s32 	%rd6, %r11, 8;
	add.s64 	%rd1, %rd5, %rd6;
	ld.global.f64 	%fd1, [%rd1];
	shl.b32 	%r12, %r5, 3;
	mov.u32 	%r13, _ZZ25Gauss_Seidel_GPU_shared_BPdS_E6localX;
	add.s32 	%r1, %r13, %r12;
	st.shared.f64 	[%r1], %fd1;
	add.s64 	%rd7, %rd4, %rd6;
	ld.global.f64 	%fd2, [%rd7];
	mov.u32 	%r14, _ZZ25Gauss_Seidel_GPU_shared_BPdS_E6localB;
	add.s32 	%r2, %r14, %r12;
	st.shared.f64 	[%r2], %fd2;
	bar.sync 	0;
	or.b32  	%r15, %r3, %r4;
	and.b32  	%r16, %r15, 1016;
	setp.ne.s32 	%p1, %r16, 0;
	add.s32 	%r17, %r3, %r4;
	and.b32  	%r18, %r17, 1;
	setp.eq.b32 	%p2, %r18, 1;
	not.pred 	%p3, %p2;
	or.pred  	%p4, %p3, %p1;
	@%p4 bra 	$L__BB2_2;
	ld.shared.f64 	%fd3, [%r2+88];
	ld.shared.f64 	%fd4, [%r1+80];
	add.f64 	%fd5, %fd3, %fd4;
	ld.shared.f64 	%fd6, [%r1+96];
	add.f64 	%fd7, %fd5, %fd6;
	ld.shared.f64 	%fd8, [%r1+8];
	add.f64 	%fd9, %fd7, %fd8;
	ld.shared.f64 	%fd10, [%r1+168];
	add.f64 	%fd11, %fd9, %fd10;
	mul.f64 	%fd12, %fd11, 0d3FD0000000000000;
	st.global.f64 	[%rd1+1048], %fd12;
	bar.sync 	0;
$L__BB2_2:
	ret;

}
	// .globl	_Z12Get_ResidualPdS_S_
.visible .entry _Z12Get_ResidualPdS_S_(
	.param .u64 .ptr .align 1 _Z12Get_ResidualPdS_S__param_0,
	.param .u64 .ptr .align 1 _Z12Get_ResidualPdS_S__param_1,
	.param .u64 .ptr .align 1 _Z12Get_ResidualPdS_S__param_2
)
{
	.reg .pred 	%p<15>;
	.reg .b32 	%r<41>;
	.reg .b64 	%rd<12>;
	.reg .b64 	%fd<32>;
	// demoted variable
	.shared .align 8 .b8 _ZZ12Get_ResidualPdS_S_E6localX[800];
	// demoted variable
	.shared .align 8 .b8 _ZZ12Get_ResidualPdS_S_E6localB[800];
	ld.param.u64 	%rd2, [_Z12Get_ResidualPdS_S__param_0];
	ld.param.u64 	%rd3, [_Z12Get_ResidualPdS_S__param_1];
	ld.param.u64 	%rd1, [_Z12Get_ResidualPdS_S__param_2];
	cvta.to.global.u64 	%rd4, %rd3;
	cvta.to.global.u64 	%rd5, %rd2;
	mov.u32 	%r1, %tid.x;
	mov.u32 	%r10, %tid.y;
	mad.lo.s32 	%r11, %r10, 10, %r1;
	mov.u32 	%r12, %ctaid.x;
	shl.b32 	%r2, %r12, 3;
	mov.u32 	%r13, %ctaid.y;
	mul.lo.s32 	%r3, %r13, 1040;
	mul.lo.s32 	%r4, %r10, 130;
	add.s32 	%r14, %r3, %r1;
	add.s32 	%r15, %r14, %r2;
	add.s32 	%r16, %r15, %r4;
	mul.wide.s32 	%rd6, %r16, 8;
	add.s64 	%rd7, %rd5, %rd6;
	ld.global.f64 	%fd9, [%rd7];
	shl.b32 	%r17, %r11, 3;
	mov.u32 	%r18, _ZZ12Get_ResidualPdS_S_E6localX;
	add.s32 	%r5, %r18, %r17;
	st.shared.f64 	[%r5], %fd9;
	add.s64 	%rd8, %rd4, %rd6;
	ld.global.f64 	%fd10, [%rd8];
	mov.u32 	%r19, _ZZ12Get_ResidualPdS_S_E6localB;
	add.s32 	%r6, %r19, %r17;
	st.shared.f64 	[%r6], %fd10;
	bar.sync 	0;
	or.b32  	%r20, %r1, %r10;
	and.b32  	%r21, %r20, 1016;
	setp.ne.s32 	%p1, %r21, 0;
	@%p1 bra 	$L__BB3_9;
	ld.shared.f64 	%fd11, [%r5+88];
	mul.f64 	%fd12, %fd11, 0d4010000000000000;
	ld.shared.f64 	%fd13, [%r5+80];
	sub.f64 	%fd14, %fd12, %fd13;
	ld.shared.f64 	%fd15, [%r5+96];
	sub.f64 	%fd16, %fd14, %fd15;
	ld.shared.f64 	%fd17, [%r5+8];
	sub.f64 	%fd18, %fd16, %fd17;
	ld.shared.f64 	%fd19, [%r5+168];
	sub.f64 	%fd20, %fd18, %fd19;
	ld.shared.f64 	%fd21, [%r6+88];
	sub.f64 	%fd1, %fd20, %fd21;
	{
	.reg .b32 %temp; 
	mov.b64 	{%temp, %r7}, %fd1;
	}
	mov.f64 	%fd22, 0d4000000000000000;
	{
	.reg .b32 %temp; 
	mov.b64 	{%temp, %r22}, %fd22;
	}
	and.b32  	%r9, %r22, 2146435072;
	setp.eq.s32 	%p2, %r9, 1062207488;
	abs.f64 	%fd2, %fd1;
	{ // callseq 0, 0
	.param .b64 param0;
	st.param.f64 	[param0], %fd2;
	.param .b64 retval0;
	call.uni (retval0), 
	__internal_accurate_pow, 
	(
	param0
	);
	ld.param.f64 	%fd23, [retval0];
	} // callseq 0
	setp.lt.s32 	%p3, %r7, 0;
	neg.f64 	%fd25, %fd23;
	selp.f64 	%fd26, %fd25, %fd23, %p2;
	selp.f64 	%fd31, %fd26, %fd23, %p3;
	setp.neu.f64 	%p4, %fd1, 0d0000000000000000;
	@%p4 bra 	$L__BB3_3;
	setp.eq.s32 	%p5, %r9, 1062207488;
	selp.b32 	%r23, %r7, 0, %p5;
	setp.lt.s32 	%p6, %r22, 0;
	or.b32  	%r24, %r23, 2146435072;
	selp.b32 	%r25, %r24, %r23, %p6;
	mov.b32 	%r26, 0;
	mov.b64 	%fd31, {%r26, %r25};
$L__BB3_3:
	add.f64 	%fd27, %fd1, 0d4000000000000000;
	{
	.reg .b32 %temp; 
	mov.b64 	{%temp, %r27}, %fd27;
	}
	and.b32  	%r28, %r27, 2146435072;
	setp.ne.s32 	%p7, %r28, 2146435072;
	@%p7 bra 	$L__BB3_8;
	setp.num.f64 	%p8, %fd1, %fd1;
	@%p8 bra 	$L__BB3_6;
	mov.f64 	%fd28, 0d4000000000000000;
	add.rn.f64 	%fd31, %fd1, %fd28;
	bra.uni 	$L__BB3_8;
$L__BB3_6:
	setp.neu.f64 	%p9, %fd2, 0d7FF0000000000000;
	@%p9 bra 	$L__BB3_8;
	setp.lt.s32 	%p10, %r7, 0;
	setp.eq.s32 	%p11, %r9, 1062207488;
	setp.lt.s32 	%p12, %r22, 0;
	selp.b32 	%r30, 0, 2146435072, %p12;
	and.b32  	%r31, %r22, 2147483647;
	setp.ne.s32 	%p13, %r31, 1071644672;
	or.b32  	%r32, %r30, -2147483648;
	selp.b32 	%r33, %r32, %r30, %p13;
	selp.b32 	%r34, %r33, %r30, %p11;
	selp.b32 	%r35, %r34, %r30, %p10;
	mov.b32 	%r36, 0;
	mov.b64 	%fd31, {%r36, %r35};
$L__BB3_8:
	setp.eq.f64 	%p14, %fd1, 0d3FF0000000000000;
	selp.f64 	%fd29, 0d3FF0000000000000, %fd31, %p14;
	add.s32 	%r37, %r3, %r4;
	add.s32 	%r38, %r1, %r2;
	add.s32 	%r39, %r38, %r37;
	add.s32 	%r40, %r39, 131;
	cvta.to.global.u64 	%rd9, %rd1;
	mul.wide.s32 	%rd10, %r40, 8;
	add.s64 	%rd11, %rd9, %rd10;
	st.global.f64 	[%rd11], %fd29;
$L__BB3_9:
	bar.sync 	0;
	ret;

}
	// .globl	_ZN3cub18CUB_300001_SM_10006detail11EmptyKernelIvEEvv
.visible .entry _ZN3cub18CUB_300001_SM_10006detail11EmptyKernelIvEEvv()
{


	ret;

}
	// .globl	_ZN3cub18CUB_300001_SM_10006detail8for_each13static_kernelINS2_12policy_hub_t12policy_500_tEmN6thrust24THRUST_300001_SM_1000_NS8cuda_cub20__uninitialized_fill7functorINS7_10device_ptrIdEEdEEEEvT0_T1_
.visible .entry _ZN3cub18CUB_300001_SM_10006detail8for_each13static_kernelINS2_12policy_hub_t12policy_500_tEmN6thrust24THRUST_300001_SM_1000_NS8cuda_cub20__uninitialized_fill7functorINS7_10device_ptrIdEEdEEEEvT0_T1_(
	.param .u64 _ZN3cub18CUB_300001_SM_10006detail8for_each13static_kernelINS2_12policy_hub_t12policy_500_tEmN6thrust24THRUST_300001_SM_1000_NS8cuda_cub20__uninitialized_fill7functorINS7_10device_ptrIdEEdEEEEvT0_T1__param_0,
	.param .align 8 .b8 _ZN3cub18CUB_300001_SM_10006detail8for_each13static_kernelINS2_12policy_hub_t12policy_500_tEmN6thrust24THRUST_300001_SM_1000_NS8cuda_cub20__uninitialized_fill7functorINS7_10device_ptrIdEEdEEEEvT0_T1__param_1[16]
)
.maxntid 256
{
	.reg .pred 	%p<4>;
	.reg .b32 	%r<5>;
	.reg .b64 	%rd<16>;
	.reg .b64 	%fd<3>;

	ld.param.f64 	%fd2, [_ZN3cub18CUB_300001_SM_10006detail8for_each13static_kernelINS2_12policy_hub_t12policy_500_tEmN6thrust24THRUST_300001_SM_1000_NS8cuda_cub20__uninitialized_fill7functorINS7_10device_ptrIdEEdEEEEvT0_T1__param_1+8];
	ld.param.u64 	%rd4, [_ZN3cub18CUB_300001_SM_10006detail8for_each13static_kernelINS2_12policy_hub_t12policy_500_tEmN6thrust24THRUST_300001_SM_1000_NS8cuda_cub20__uninitialized_fill7functorINS7_10device_ptrIdEEdEEEEvT0_T1__param_1];
	ld.param.u64 	%rd5, [_ZN3cub18CUB_300001_SM_10006detail8for_each13static_kernelINS2_12policy_hub_t12policy_500_tEmN6thrust24THRUST_300001_SM_1000_NS8cuda_cub20__uninitialized_fill7functorINS7_10device_ptrIdEEdEEEEvT0_T1__param_0];
	mov.u32 	%r2, %ctaid.x;
	mul.wide.u32 	%rd1, %r2, 512;
	sub.s64 	%rd2, %rd5, %rd1;
	setp.lt.u64 	%p1, %rd2, 512;
	@%p1 bra 	$L__BB5_2;
	mov.u32 	%r4, %tid.x;
	cvta.to.global.u64 	%rd11, %rd4;
	cvt.u64.u32 	%rd12, %r4;
	add.s64 	%rd13, %rd1, %rd12;
	shl.b64 	%rd14, %rd13, 3;
	add.s64 	%rd15, %rd11, %rd14;
	st.global.f64 	[%rd15], %fd2;
	st.global.f64 	[%rd15+2048], %fd2;
	bra.uni 	$L__BB5_6;
$L__BB5_2:
	cvta.to.global.u64 	%rd6, %rd4;
	mov.u32 	%r1, %tid.x;
	cvt.u64.u32 	%rd7, %r1;
	setp.le.u64 	%p2, %rd2, %rd7;
	add.s64 	%rd8, %rd1, %rd7;
	shl.b64 	%rd9, %rd8, 3;
	add.s64 	%rd3, %rd6, %rd9;
	@%p2 bra 	$L__BB5_4;
	st.global.f64 	[%rd3], %fd2;
$L__BB5_4:
	add.s32 	%r3, %r1, 256;
	cvt.u64.u32 	%rd10, %r3;
	setp.le.u64 	%p3, %rd2, %rd10;
	@%p3 bra 	$L__BB5_6;
	st.global.f64 	[%rd3+2048], %fd2;
$L__BB5_6:
	ret;

}
	// .globl	_ZN3cub18CUB_300001_SM_10006detail6reduce28DeviceReduceSingleTileKernelINS2_10policy_hubIdjN4cuda3std3__44plusIdEEE10Policy1000EN6thrust24THRUST_300001_SM_1000_NS6detail15normal_iteratorINSD_10device_ptrIdEEEEPdjS9_ddNS7_10__identityEEEvT0_T1_T2_T3_T4_T6_
.visible .entry _ZN3cub18CUB_300001_SM_10006detail6reduce28DeviceReduceSingleTileKernelINS2_10policy_hubIdjN4cuda3std3__44plusIdEEE10Policy1000EN6thrust24THRUST_300001_SM_1000_NS6detail15normal_iteratorINSD_10device_ptrIdEEEEPdjS9_ddNS7_10__identityEEEvT0_T1_T2_T3_T4_T6_(
	.param .align 8 .b8 _ZN3cub18CUB_300001_SM_10006detail6reduce28DeviceReduceSingleTileKernelINS2_10policy_hubIdjN4cuda3std3__44plusIdEEE10Policy1000EN6thrust24THRUST_300001_SM_1000_NS6detail15normal_iteratorINSD_10device_ptrIdEEEEPdjS9_ddNS7_10__identityEEEvT0_T1_T2_T3_T4_T6__param_0[8],
	.param .u64 .ptr .align 1 _ZN3cub18CUB_300001_SM_10006detail6reduce28DeviceReduceSingleTileKernelINS2_10policy_hubIdjN4cuda3std3__44plusIdEEE10Policy1000EN6thrust24THRUST_300001_SM_1000_NS6detail15normal_iteratorINSD_10device_ptrIdEEEEPdjS9_ddNS7_10__identityEEEvT0_T1_T2_T3_T4_T6__param_1,
	.param .u32 _ZN3cub18CUB_300001_SM_10006detail6reduce28DeviceReduceSingleTileKernelINS2_10policy_hubIdjN4cuda3std3__44plusIdEEE10Policy1000EN6thrust24THRUST_300001_SM_1000_NS6detail15normal_iteratorINSD_10device_ptrIdEEEEPdjS9_ddNS7_10__identityEEEvT0_T1_T2_T3_T4_T6__param_2,
	.param .align 1 .b8 _ZN3cub18CUB_300001_SM_10006detail6reduce28DeviceReduceSingleTileKernelINS2_10policy_hubIdjN4cuda3std3__44plusIdEEE10Policy1000EN6thrust24THRUST_300001_SM_1000_NS6detail15normal_iteratorINSD_10device_ptrIdEEEEPdjS9_ddNS7_10__identityEEEvT0_T1_T2_T3_T4_T6__param_3[1],
	.param .f64 _ZN3cub18CUB_300001_SM_10006detail6reduce28DeviceReduceSingleTileKernelINS2_10policy_hubIdjN4cuda3std3__44plusIdEEE10Policy1000EN6thrust24THRUST_300001_SM_1000_NS6detail15normal_iteratorINSD_10device_ptrIdEEEEPdjS9_ddNS7_10__identityEEEvT0_T1_T2_T3_T4_T6__param_4,
	.param .align 1 .b8 _ZN3cub18CUB_300001_SM_10006detail6reduce28DeviceReduceSingleTileKernelINS2_10policy_hubIdjN4cuda3std3__44plusIdEEE10Policy1000EN6thrust24THRUST_300001_SM_1000_NS6detail15normal_iteratorINSD_10device_ptrIdEEEEPdjS9_ddNS7_10__identityEEEvT0_T1_T2_T3_T4_T6__param_5[1]
)
.maxntid 640
.minnctapersm 1
{
	.reg .pred 	%p<71>;
	.reg .b32 	%r<288>;
	.reg .b64 	%rd<114>;
	.reg .b64 	%fd<380>;
	// demoted variable
	.shared .align 8 .b8 _ZZN3cub18CUB_300001_SM_10006detail6reduce28DeviceReduceSingleTileKernelINS2_10policy_hubIdjN4cuda3std3__44plusIdEEE10Policy1000EN6thrust24THRUST_300001_SM_1000_NS6detail15normal_iteratorINSD_10device_ptrIdEEEEPdjS9_ddNS7_10__identityEEEvT0_T1_T2_T3_T4_T6_E12temp_storage[192];
	ld.param.u64 	%rd9, [_ZN3cub18CUB_300001_SM_10006detail6reduce28DeviceReduceSingleTileKernelINS2_10policy_hubIdjN4cuda3std3__44plusIdEEE10Policy1000EN6thrust24THRUST_300001_SM_1000_NS6detail15normal_iteratorINSD_10device_ptrIdEEEEPdjS9_ddNS7_10__identityEEEvT0_T1_T2_T3_T4_T6__param_0];
	ld.param.u64 	%rd10, [_ZN3cub18CUB_300001_SM_10006detail6reduce28DeviceReduceSingleTileKernelINS2_10policy_hubIdjN4cuda3std3__44plusIdEEE10Policy1000EN6thrust24THRUST_300001_SM_1000_NS6detail15normal_iteratorINSD_10device_ptrIdEEEEPdjS9_ddNS7_10__identityEEEvT0_T1_T2_T3_T4_T6__param_1];
	ld.param.u32 	%r51, [_ZN3cub18CUB_300001_SM_10006detail6reduce28DeviceReduceSingleTileKernelINS2_10policy_hubIdjN4cuda3std3__44plusIdEEE10Policy1000EN6thrust24THRUST_300001_SM_1000_NS6detail15normal_iteratorINSD_10device_ptrIdEEEEPdjS9_ddNS7_10__identityEEEvT0_T1_T2_T3_T4_T6__param_2];
	ld.param.f64 	%fd42, [_ZN3cub18CUB_300001_SM_10006detail6reduce28DeviceReduceSingleTileKernelINS2_10policy_hubIdjN4cuda3std3__44plusIdEEE10Policy1000EN6thrust24THRUST_300001_SM_1000_NS6detail15normal_iteratorINSD_10device_ptrIdEEEEPdjS9_ddNS7_10__identityEEEvT0_T1_T2_T3_T4_T6__param_4];
	cvta.to.global.u64 	%rd1, %rd10;
	setp.ne.s32 	%p1, %r51, 0;
	@%p1 bra 	$L__BB6_3;
	mov.u32 	%r270, %tid.x;
	setp.ne.s32 	%p70, %r270, 0;
	@%p70 bra 	$L__BB6_52;
	st.global.f64 	[%rd1], %fd42;
	bra.uni 	$L__BB6_52;
$L__BB6_3:
	cvta.to.global.u64 	%rd2, %rd9;
	setp.gt.u32 	%p2, %r51, 5119;
	@%p2 bra 	$L__BB6_28;
	mov.u32 	%r1, %tid.x;
	setp.ge.u32 	%p24, %r1, %r51;
	mov.f64 	%fd367, 0d0000000000000000;
	mov.u32 	%r274, %r1;
	@%p24 bra 	$L__BB6_6;
	mul.wide.u32 	%rd83, %r1, 8;
	add.s64 	%rd84, %rd2, %rd83;
	ld.global.f64 	%fd367, [%rd84];
	add.s32 	%r274, %r1, 640;
$L__BB6_6:
	setp.ge.u32 	%p25, %r274, %r51;
	@%p25 bra 	$L__BB6_19;
	not.b32 	%r146, %r274;
	add.s32 	%r147, %r51, %r146;
	mul.hi.u32 	%r148, %r147, -858993459;
	shr.u32 	%r149, %r148, 9;
	add.s32 	%r4, %r149, 1;
	and.b32  	%r5, %r4, 15;
	setp.lt.u32 	%p26, %r147, 9600;
	@%p26 bra 	$L__BB6_10;
	and.b32  	%r150, %r4, 16777200;
	neg.s32 	%r272, %r150;
	mul.wide.u32 	%rd85, %r274, 8;
	add.s64 	%rd86, %rd85, %rd2;
	add.s64 	%rd112, %rd86, 40960;
$L__BB6_9:
	.pragma "nounroll";
	ld.global.f64 	%fd181, [%rd112+-40960];
	add.f64 	%fd182, %fd367, %fd181;
	ld.global.f64 	%fd183, [%rd112+-35840];
	add.f64 	%fd184, %fd182, %fd183;
	ld.global.f64 	%fd185, [%rd112+-30720];
	add.f64 	%fd186, %fd184, %fd185;
	ld.global.f64 	%fd187, [%rd112+-25600];
	add.f64 	%fd188, %fd186, %fd187;
	ld.global.f64 	%fd189, [%rd112+-20480];
	add.f64 	%fd190, %fd188, %fd189;
	ld.global.f64 	%fd191, [%rd112+-15360];
	add.f64 	%fd192, %fd190, %fd191;
	ld.global.f64 	%fd193, [%rd112+-10240];
	add.f64 	%fd194, %fd192, %fd193;
	ld.global.f64 	%fd195, [%rd112+-5120];
	add.f64 	%fd196, %fd194, %fd195;
	ld.global.f64 	%fd197, [%rd112];
	add.f64 	%fd198, %fd196, %fd197;
	ld.global.f64 	%fd199, [%rd112+5120];
	add.f64 	%fd200, %fd198, %fd199;
	ld.global.f64 	%fd201, [%rd112+10240];
	add.f64 	%fd202, %fd200, %fd201;
	ld.global.f64 	%fd203, [%rd112+15360];
	add.f64 	%fd204, %fd202, %fd203;
	ld.global.f64 	%fd205, [%rd112+20480];
	add.f64 	%fd206, %fd204, %fd205;
	ld.global.f64 	%fd207, [%rd112+25600];
	add.f64 	%fd208, %fd206, %fd207;
	ld.global.f64 	%fd209, [%rd112+30720];
	add.f64 	%fd210, %fd208, %fd209;
	ld.global.f64 	%fd211, [%rd112+35840];
	add.f64 	%fd367, %fd210, %fd211;
	add.s32 	%r274, %r274, 10240;
	add.s32 	%r272, %r272, 16;
	add.s64 	%rd112, %rd112, 81920;
	setp.ne.s32 	%p27, %r272, 0;
	@%p27 bra 	$L__BB6_9;
$L__BB6_10:
	setp.eq.s32 	%p28, %r5, 0;
	@%p28 bra 	$L__BB6_19;
	and.b32  	%r12, %r4, 7;
	setp.lt.u32 	%p29, %r5, 8;
	@%p29 bra 	$L__BB6_13;
	mul.wide.u32 	%rd87, %r274, 8;
	add.s64 	%rd88, %rd2, %rd87;
	ld.global.f64 	%fd213, [%rd88];
	add.f64 	%fd214, %fd367, %fd213;
	ld.global.f64 	%fd215, [%rd88+5120];
	add.f64 	%fd216, %fd214, %fd215;
	ld.global.f64 	%fd217, [%rd88+10240];
	add.f64 	%fd218, %fd216, %fd217;
	ld.global.f64 	%fd219, [%rd88+15360];
	add.f64 	%fd220, %fd218, %fd219;
	ld.global.f64 	%fd221, [%rd88+20480];
	add.f64 	%fd222, %fd220, %fd221;
	ld.global.f64 	%fd223, [%rd88+25600];
	add.f64 	%fd224, %fd222, %fd223;
	ld.global.f64 	%fd225, [%rd88+30720];
	add.f64 	%fd226, %fd224, %fd225;
	ld.global.f64 	%fd227, [%rd88+35840];
	add.f64 	%fd367, %fd226, %fd227;
	add.s32 	%r274, %r274, 5120;
$L__BB6_13:
	setp.eq.s32 	%p30, %r12, 0;
	@%p30 bra 	$L__BB6_19;
	and.b32  	%r15, %r4, 3;
	setp.lt.u32 	%p31, %r12, 4;
	@%p31 bra 	$L__BB6_16;
	mul.wide.u32 	%rd89, %r274, 8;
	add.s64 	%rd90, %rd2, %rd89;
	ld.global.f64 	%fd229, [%rd90];
	add.f64 	%fd230, %fd367, %fd229;
	ld.global.f64 	%fd231, [%rd90+5120];
	add.f64 	%fd232, %fd230, %fd231;
	ld.global.f64 	%fd233, [%rd90+10240];
	add.f64 	%fd234, %fd232, %fd233;
	ld.global.f64 	%fd235, [%rd90+15360];
	add.f64 	%fd367, %fd234, %fd235;
	add.s32 	%r274, %r274, 2560;
$L__BB6_16:
	setp.eq.s32 	%p32, %r15, 0;
	@%p32 bra 	$L__BB6_19;
	mul.wide.u32 	%rd91, %r274, 8;
	add.s64 	%rd113, %rd2, %rd91;
	neg.s32 	%r277, %r15;
$L__BB6_18:
	.pragma "nounroll";
	ld.global.f64 	%fd236, [%rd113];
	add.f64 	%fd367, %fd367, %fd236;
	add.s64 	%rd113, %rd113, 5120;
	add.s32 	%r277, %r277, 1;
	setp.ne.s32 	%p33, %r277, 0;
	@%p33 bra 	$L__BB6_18;
$L__BB6_19:
	setp.lt.u32 	%p34, %r51, 640;
	@%p34 bra 	$L__BB6_24;
	// begin inline asm
	mov.u32 %r214, %laneid;
	// end inline asm
	mov.b64 	%rd102, %fd367;
	mov.b64 	{%r216, %r221}, %rd102;
	mov.b32 	%r222, 1;
	mov.b32 	%r263, 31;
	mov.b32 	%r264, -1;
	// begin inline asm
	shfl.sync.down.b32 %r215, %r216, %r222, %r263, %r264;
	// end inline asm
	// begin inline asm
	shfl.sync.down.b32 %r220, %r221, %r222, %r263, %r264;
	// end inline asm
	mov.b64 	%rd103, {%r215, %r220};
	mov.b64 	%fd307, %rd103;
	setp.gt.s32 	%p62, %r214, 30;
	add.f64 	%fd308, %fd367, %fd307;
	selp.f64 	%fd309, %fd367, %fd308, %p62;
	mov.b64 	%rd104, %fd309;
	mov.b64 	{%r226, %r231}, %rd104;
	mov.b32 	%r232, 2;
	// begin inline asm
	shfl.sync.down.b32 %r225, %r226, %r232, %r263, %r264;
	// end inline asm
	// begin inline asm
	shfl.sync.down.b32 %r230, %r231, %r232, %r263, %r264;
	// end inline asm
	mov.b64 	%rd105, {%r225, %r230};
	mov.b64 	%fd310, %rd105;
	setp.gt.s32 	%p63, %r214, 29;
	add.f64 	%fd311, %fd309, %fd310;
	selp.f64 	%fd312, %fd309, %fd311, %p63;
	mov.b64 	%rd106, %fd312;
	mov.b64 	{%r236, %r241}, %rd106;
	mov.b32 	%r242, 4;
	// begin inline asm
	shfl.sync.down.b32 %r235, %r236, %r242, %r263, %r264;
	// end inline asm
	// begin inline asm
	shfl.sync.down.b32 %r240, %r241, %r242, %r263, %r264;
	// end inline asm
	mov.b64 	%rd107, {%r235, %r240};
	mov.b64 	%fd313, %rd107;
	setp.gt.s32 	%p64, %r214, 27;
	add.f64 	%fd314, %fd312, %fd313;
	selp.f64 	%fd315, %fd312, %fd314, %p64;
	mov.b64 	%rd108, %fd315;
	mov.b64 	{%r246, %r251}, %rd108;
	mov.b32 	%r252, 8;
	// begin inline asm
	shfl.sync.down.b32 %r245, %r246, %r252, %r263, %r264;
	// end inline asm
	// begin inline asm
	shfl.sync.down.b32 %r250, %r251, %r252, %r263, %r264;
	// end inline asm
	mov.b64 	%rd109, {%r245, %r250};
	mov.b64 	%fd316, %rd109;
	setp.gt.s32 	%p65, %r214, 23;
	add.f64 	%fd317, %fd315, %fd316;
	selp.f64 	%fd318, %fd315, %fd317, %p65;
	mov.b64 	%rd110, %fd318;
	mov.b64 	{%r256, %r261}, %rd110;
	mov.b32 	%r262, 16;
	// begin inline asm
	shfl.sync.down.b32 %r255, %r256, %r262, %r263, %r264;
	// end inline asm
	// begin inline asm
	shfl.sync.down.b32 %r260, %r261, %r262, %r263, %r264;
	// end inline asm
	mov.b64 	%rd111, {%r255, %r260};
	mov.b64 	%fd319, %rd111;
	setp.gt.s32 	%p66, %r214, 15;
	add.f64 	%fd16, %fd318, %fd319;
	selp.f64 	%fd379, %fd318, %fd16, %p66;
	setp.ne.s32 	%p67, %r214, 0;
	@%p67 bra 	$L__BB6_22;
	shr.u32 	%r265, %r1, 2;
	and.b32  	%r266, %r265, 248;
	mov.u32 	%r267, _ZZN3cub18CUB_300001_SM_10006detail6reduce28DeviceReduceSingleTileKernelINS2_10policy_hubIdjN4cuda3std3__44plusIdEEE10Policy1000EN6thrust24THRUST_300001_SM_1000_NS6detail15normal_iteratorINSD_10device_ptrIdEEEEPdjS9_ddNS7_10__identityEEEvT0_T1_T2_T3_T4_T6_E12temp_storage;
	add.s32 	%r268, %r267, %r266;
	st.shared.f64 	[%r268+24], %fd16;
$L__BB6_22:
	bar.sync 	0;
	setp.ne.s32 	%p68, %r1, 0;
	@%p68 bra 	$L__BB6_50;
	ld.shared.f64 	%fd320, [_ZZN3cub18CUB_300001_SM_10006detail6reduce28DeviceReduceSingleTileKernelINS2_10policy_hubIdjN4cuda3std3__44plusIdEEE10Policy1000EN6thrust24THRUST_300001_SM_1000_NS6detail15normal_iteratorINSD_10device_ptrIdEEEEPdjS9_ddNS7_10__identityEEEvT0_T1_T2_T3_T4_T6_E12temp_storage+32];
	add.f64 	%fd321, %fd379, %fd320;
	ld.shared.f64 	%fd322, [_ZZN3cub18CUB_300001_SM_10006detail6reduce28DeviceReduceSingleTileKernelINS2_10policy_hubIdjN4cuda3std3__44plusIdEEE10Policy1000EN6thrust24THRUST_300001_SM_1000_NS6detail15normal_iteratorINSD_10device_ptrIdEEEEPdjS9_ddNS7_10__identityEEEvT0_T1_T2_T3_T4_T6_E12temp_storage+40];
	add.f64 	%fd323, %fd321, %fd322;
	ld.shared.f64 	%fd324, [_ZZN3cub18CUB_300001_SM_10006detail6reduce28DeviceReduceSingleTileKernelINS2_10policy_hubIdjN4cuda3std3__44plusIdEEE10Policy1000EN6thrust24THRUST_300001_SM_1000_NS6detail15normal_iteratorINSD_10device_ptrIdEEEEPdjS9_ddNS7_10__identityEEEvT0_T1_T2_T3_T4_T6_E12temp_storage+48];
	add.f64 	%fd325, %fd323, %fd324;
	ld.shared.f64 	%fd326, [_ZZN3cub18CUB_300001_SM_10006detail6reduce28DeviceReduceSingleTileKernelINS2_10policy_hubIdjN4cuda3std3__44plusIdEEE10Policy1000EN6thrust24THRUST_300001_SM_1000_NS6detail15normal_iteratorINSD_10device_ptrIdEEEEPdjS9_ddNS7_10__identityEEEvT0_T1_T2_T3_T4_T6_E12temp_storage+56];
	add.f64 	%fd327, %fd325, %fd326;
	ld.shared.f64 	%fd328, [_ZZN3cub18CUB_300001_SM_10006detail6reduce28DeviceReduceSingleTileKernelINS2_10policy_hubIdjN4cuda3std3__44plusIdEEE10Policy1000EN6thrust24THRUST_300001_SM_1000_NS6detail15normal_iteratorINSD_10device_ptrIdEEEEPdjS9_ddNS7_10__identityEEEvT0_T1_T2_T3_T4_T6_E12temp_storage+64];
	add.f64 	%fd329, %fd327, %fd328;
	ld.shared.f64 	%fd330, [_ZZN3cub18CUB_300001_SM_10006detail6reduce28DeviceReduceSingleTileKernelINS2_10policy_hubIdjN4cuda3std3__44plusIdEEE10Policy1000EN6thrust24THRUST_300001_SM_1000_NS6detail15normal_iteratorINSD_10device_ptrIdEEEEPdjS9_ddNS7_10__identityEEEvT0_T1_T2_T3_T4_T6_E12temp_storage+72];
	add.f64 	%fd331, %fd329, %fd330;
	ld.shared.f64 	%fd332, [_ZZN3cub18CUB_300001_SM_10006detail6reduce28DeviceReduceSingleTileKernelINS2_10policy_hubIdjN4cuda3std3__44plusIdEEE10Policy1000EN6thrust24THRUST_300001_SM_1000_NS6detail15normal_iteratorINSD_10device_ptrIdEEEEPdjS9_ddNS7_10__identityEEEvT0_T1_T2_T3_T4_T6_E12temp_storage+80];
	add.f64 	%fd333, %fd331, %fd332;
	ld.shared.f64 	%fd334, [_ZZN3cub18CUB_300001_SM_10006detail6reduce28DeviceReduceSingleTileKernelINS2_10policy_hubIdjN4cuda3std3__44plusIdEEE10Policy1000EN6thrust24THRUST_300001_SM_1000_NS6detail15normal_iteratorINSD_10device_ptrIdEEEEPdjS9_ddNS7_10__identityEEEvT0_T1_T2_T3_T4_T6_E12temp_storage+88];
	add.f64 	%fd335, %fd333, %fd334;
	ld.shared.f64 	%fd336, [_ZZN3cub18CUB_300001_SM_10006detail6reduce28DeviceReduceSingleTileKernelINS2_10policy_hubIdjN4cuda3std3__44plusIdEEE10Policy1000EN6thrust24THRUST_300001_SM_1000_NS6detail15normal_iteratorINSD_10device_ptrIdEEEEPdjS9_ddNS7_10__identityEEEvT0_T1_T2_T3_T4_T6_E12temp_storage+96];
	add.f64 	%fd337, %fd335, %fd336;
	ld.shared.f64 	%fd338, [_ZZN3cub18CUB_300001_SM_10006detail6reduce28DeviceReduceSingleTileKernelINS2_10policy_hubIdjN4cuda3std3__44plusIdEEE10Policy1000EN6thrust24THRUST_300001_SM_1000_NS6detail15normal_iteratorINSD_10device_ptrIdEEEEPdjS9_ddNS7_10__identityEEEvT0_T1_T2_T3_T4_T6_E12temp_storage+104];
	add.f64 	%fd339, %fd337, %fd338;
	ld.shared.f64 	%fd340, [_ZZN3cub18CUB_300001_SM_10006detail6reduce28DeviceReduceSingleTileKernelINS2_10policy_hubIdjN4cuda3std3__44plusIdEEE10Policy1000EN6thrust24THRUST_300001_SM_1000_NS6detail15normal_iteratorINSD_10device_ptrIdEEEEPdjS9_ddNS7_10__identityEEEvT0_T1_T2_T3_T4_T6_E12temp_storage+112];
	add.f64 	%fd341, %fd339, %fd340;
	ld.shared.f64 	%fd342, [_ZZN3cub18CUB_300001_SM_10006detail6reduce28DeviceReduceSingleTileKernelINS2_10policy_hubIdjN4cuda3std3__44plusIdEEE10Policy1000EN6thrust24THRUST_300001_SM_1000_NS6detail15normal_iteratorINSD_10device_ptrIdEEEEPdjS9_ddNS7_10__identityEEEvT0_T1_T2_T3_T4_T6_E12temp_storage+120];
	add.f64 	%fd343, %fd341, %fd342;
	ld.shared.f64 	%fd344, [_ZZN3cub18CUB_300001_SM_10006detail6reduce28DeviceReduceSingleTileKernelINS2_10policy_hubIdjN4cuda3std3__44plusIdEEE10Policy1000EN6thrust24THRUST_300001_SM_1000_NS6detail15normal_iteratorINSD_10device_ptrIdEEEEPdjS9_ddNS7_10__identityEEEvT0_T1_T2_T3_T4_T6_E12temp_storage+128];
	add.f64 	%fd345, %fd343, %fd344;
	ld.shared.f64 	%fd346, [_ZZN3cub18CUB_300001_SM_10006detail6reduce28DeviceReduceSingleTileKernelINS2_10policy_hubIdjN4cuda3std3__44plusIdEEE10Policy1000EN6thrust24THRUST_300001_SM_1000_NS6detail15normal_iteratorINSD_10device_ptrIdEEEEPdjS9_ddNS7_10__identityEEEvT0_T1_T2_T3_T4_T6_E12temp_storage+136];
	add.f64 	%fd347, %fd345, %fd346;
	ld.shared.f64 	%fd348, [_ZZN3cub18CUB_300001_SM_10006detail6reduce28DeviceReduceSingleTileKernelINS2_10policy_hubIdjN4cuda3std3__44plusIdEEE10Policy1000EN6thrust24THRUST_300001_SM_1000_NS6detail15normal_iteratorINSD_10device_ptrIdEEEEPdjS9_ddNS7_10__identityEEEvT0_T1_T2_T3_T4_T6_E12temp_storage+144];
	add.f64 	%fd349, %fd347, %fd348;
	ld.shared.f64 	%fd350, [_ZZN3cub18CUB_300001_SM_10006detail6reduce28DeviceReduceSingleTileKernelINS2_10policy_hubIdjN4cuda3std3__44plusIdEEE10Policy1000EN6thrust24THRUST_300001_SM_1000_NS6detail15normal_iteratorINSD_10device_ptrIdEEEEPdjS9_ddNS7_10__identityEEEvT0_T1_T2_T3_T4_T6_E12temp_storage+152];
	add.f64 	%fd351, %fd349, %fd350;
	ld.shared.f64 	%fd352, [_ZZN3cub18CUB_300001_SM_10006detail6reduce28DeviceReduceSingleTileKernelINS2_10policy_hubIdjN4cuda3std3__44plusIdEEE10Policy1000EN6thrust24THRUST_300001_SM_1000_NS6detail15normal_iteratorINSD_10device_ptrIdEEEEPdjS9_ddNS7_10__identityEEEvT0_T1_T2_T3_T4_T6_E12temp_storage+160];
	add.f64 	%fd353, %fd351, %fd352;
	ld.shared.f64 	%fd354, [_ZZN3cub18CUB_300001_SM_10006detail6reduce28DeviceReduceSingleTileKernelINS2_10policy_hubIdjN4cuda3std3__44plusIdEEE10Policy1000EN6thrust24THRUST_300001_SM_1000_NS6detail15normal_iteratorINSD_10device_ptrIdEEEEPdjS9_ddNS7_10__identityEEEvT0_T1_T2_T3_T4_T6_E12temp_storage+168];
	add.f64 	%fd355, %fd353, %fd354;
	ld.shared.f64 	%fd356, [_ZZN3cub18CUB_300001_SM_10006detail6reduce28DeviceReduceSingleTileKernelINS2_10policy_hubIdjN4cuda3std3__44plusIdEEE10Policy1000EN6thrust24THRUST_300001_SM_1000_NS6detail15normal_iteratorINSD_10device_ptrIdEEEEPdjS9_ddNS7_10__identityEEEvT0_T1_T2_T3_T4_T6_E12temp_storage+176];
	add.f64 	%fd379, %fd355, %fd356;
	bra.uni 	$L__BB6_50;
$L__BB6_24:
	// begin inline asm
	mov.u32 %r151, %laneid;
	// end inline asm
	and.b32  	%r202, %r1, 992;
	add.s32 	%r203, %r202, 32;
	setp.gt.u32 	%p35, %r203, %r51;
	not.b32 	%r204, %r202;
	add.s32 	%r205, %r51, %r204;
	selp.b32 	%r200, %r205, 31, %p35;
	mov.b64 	%rd92, %fd367;
	mov.b64 	{%r153, %r158}, %rd92;
	mov.b32 	%r159, 1;
	mov.b32 	%r201, -1;
	// begin inline asm
	shfl.sync.down.b32 %r152, %r153, %r159, %r200, %r201;
	// end inline asm
	// begin inline asm
	shfl.sync.down.b32 %r157, %r158, %r159, %r200, %r201;
	// end inline asm
	mov.b64 	%rd93, {%r152, %r157};
	mov.b64 	%fd237, %rd93;
	setp.lt.s32 	%p36, %r151, %r200;
	add.f64 	%fd238, %fd367, %fd237;
	selp.f64 	%fd239, %fd238, %fd367, %p36;
	mov.b64 	%rd94, %fd239;
	mov.b64 	{%r163, %r168}, %rd94;
	mov.b32 	%r169, 2;
	// begin inline asm
	shfl.sync.down.b32 %r162, %r163, %r169, %r200, %r201;
	// end inline asm
	// begin inline asm
	shfl.sync.down.b32 %r167, %r168, %r169, %r200, %r201;
	// end inline asm
	mov.b64 	%rd95, {%r162, %r167};
	mov.b64 	%fd240, %rd95;
	add.s32 	%r206, %r151, 2;
	setp.gt.s32 	%p37, %r206, %r200;
	add.f64 	%fd241, %fd239, %fd240;
	selp.f64 	%fd242, %fd239, %fd241, %p37;
	mov.b64 	%rd96, %fd242;
	mov.b64 	{%r173, %r178}, %rd96;
	mov.b32 	%r179, 4;
	// begin inline asm
	shfl.sync.down.b32 %r172, %r173, %r179, %r200, %r201;
	// end inline asm
	// begin inline asm
	shfl.sync.down.b32 %r177, %r178, %r179, %r200, %r201;
	// end inline asm
	mov.b64 	%rd97, {%r172, %r177};
	mov.b64 	%fd243, %rd97;
	add.s32 	%r207, %r151, 4;
	setp.gt.s32 	%p38, %r207, %r200;
	add.f64 	%fd244, %fd242, %fd243;
	selp.f64 	%fd245, %fd242, %fd244, %p38;
	mov.b64 	%rd98, %fd245;
	mov.b64 	{%r183, %r188}, %rd98;
	mov.b32 	%r189, 8;
	// begin inline asm
	shfl.sync.down.b32 %r182, %r183, %r189, %r200, %r201;
	// end inline asm
	// begin inline asm
	shfl.sync.down.b32 %r187, %r188, %r189, %r200, %r201;
	// end inline asm
	mov.b64 	%rd99, {%r182, %r187};
	mov.b64 	%fd246, %rd99;
	add.s32 	%r208, %r151, 8;
	setp.gt.s32 	%p39, %r208, %r200;
	add.f64 	%fd247, %fd245, %fd246;
	selp.f64 	%fd248, %fd245, %fd247, %p39;
	mov.b64 	%rd100, %fd248;
	mov.b64 	{%r193, %r198}, %rd100;
	mov.b32 	%r199, 16;
	// begin inline asm
	shfl.sync.down.b32 %r192, %r193, %r199, %r200, %r201;
	// end inline asm
	// begin inline asm
	shfl.sync.down.b32 %r197, %r198, %r199, %r200, %r201;
	// end inline asm
	mov.b64 	%rd101, {%r192, %r197};
	mov.b64 	%fd249, %rd101;
	add.s32 	%r209, %r151, 16;
	setp.gt.s32 	%p40, %r209, %r200;
	add.f64 	%fd250, %fd248, %fd249;
	selp.f64 	%fd379, %fd248, %fd250, %p40;
	setp.ne.s32 	%p41, %r151, 0;
	@%p41 bra 	$L__BB6_26;
	shr.u32 	%r210, %r1, 2;
	and.b32  	%r211, %r210, 248;
	mov.u32 	%r212, _ZZN3cub18CUB_300001_SM_10006detail6reduce28DeviceReduceSingleTileKernelINS2_10policy_hubIdjN4cuda3std3__44plusIdEEE10Policy1000EN6thrust24THRUST_300001_SM_1000_NS6detail15normal_iteratorINSD_10device_ptrIdEEEEPdjS9_ddNS7_10__identityEEEvT0_T1_T2_T3_T4_T6_E12temp_storage;
	add.s32 	%r213, %r212, %r211;
	st.shared.f64 	[%r213+24], %fd379;
$L__BB6_26:
	bar.sync 	0;
	setp.ne.s32 	%p42, %r1, 0;
	@%p42 bra 	$L__BB6_50;
	setp.gt.u32 	%p43, %r51, 32;
	ld.shared.f64 	%fd251, [_ZZN3cub18CUB_300001_SM_10006detail6reduce28DeviceReduceSingleTileKernelINS2_10policy_hubIdjN4cuda3std3__44plusIdEEE10Policy1000EN6thrust24THRUST_300001_SM_1000_NS6detail15normal_iteratorINSD_10device_ptrIdEEEEPdjS9_ddNS7_10__identityEEEvT0_T1_T2_T3_T4_T6_E12temp_storage+32];
	add.f64 	%fd252, %fd379, %fd251;
	selp.f64 	%fd253, %fd252, %fd379, %p43;
	setp.gt.u32 	%p44, %r51, 64;
	ld.shared.f64 	%fd254, [_ZZN3cub18CUB_300001_SM_10006detail6reduce28DeviceReduceSingleTileKernelINS2_10policy_hubIdjN4cuda3std3__44plusIdEEE10Policy1000EN6thrust24THRUST_300001_SM_1000_NS6detail15normal_iteratorINSD_10device_ptrIdEEEEPdjS9_ddNS7_10__identityEEEvT0_T1_T2_T3_T4_T6_E12temp_storage+40];
	add.f64 	%fd255, %fd254, %fd253;
	selp.f64 	%fd256, %fd255, %fd253, %p44;
	setp.gt.u32 	%p45, %r51, 96;
	ld.shared.f64 	%fd257, [_ZZN3cub18CUB_300001_SM_10006detail6reduce28DeviceReduceSingleTileKernelINS2_10policy_hubIdjN4cuda3std3__44plusIdEEE10Policy1000EN6thrust24THRUST_300001_SM_1000_NS6detail15normal_iteratorINSD_10device_ptrIdEEEEPdjS9_ddNS7_10__identityEEEvT0_T1_T2_T3_T4_T6_E12temp_storage+48];
	add.f64 	%fd258, %fd257, %fd256;
	selp.f64 	%fd259, %fd258, %fd256, %p45;
	setp.gt.u32 	%p46, %r51, 128;
	ld.shared.f64 	%fd260, [_ZZN3cub18CUB_300001_SM_10006detail6reduce28DeviceReduceSingleTileKernelINS2_10policy_hubIdjN4cuda3std3__44plusIdEEE10Policy1000EN6thrust24THRUST_300001_SM_1000_NS6detail15normal_iteratorINSD_10device_ptrIdEEEEPdjS9_ddNS7_10__identityEEEvT0_T1_T2_T3_T4_T6_E12temp_storage+56];
	add.f64 	%fd261, %fd260, %fd259;
	selp.f64 	%fd262, %fd261, %fd259, %p46;
	setp.gt.u32 	%p47, %r51, 160;
	ld.shared.f64 	%fd263, [_ZZN3cub18CUB_300001_SM_10006detail6reduce28DeviceReduceSingleTileKernelINS2_10policy_hubIdjN4cuda3std3__44plusIdEEE10Policy1000EN6thrust24THRUST_300001_SM_1000_NS6detail15normal_iteratorINSD_10device_ptrIdEEEEPdjS9_ddNS7_10__identityEEEvT0_T1_T2_T3_T4_T6_E12temp_storage+64];
	add.f64 	%fd264, %fd263, %fd262;
	selp.f64 	%fd265, %fd264, %fd262, %p47;
	setp.gt.u32 	%p48, %r51, 192;
	ld.shared.f64 	%fd266, [_ZZN3cub18CUB_300001_SM_10006detail6reduce28DeviceReduceSingleTileKernelINS2_10policy_hubIdjN4cuda3std3__44plusIdEEE10Policy1000EN6thrust24THRUST_300001_SM_1000_NS6detail15normal_iteratorINSD_10device_ptrIdEEEEPdjS9_ddNS7_10__identityEEEvT0_T1_T2_T3_T4_T6_E12temp_storage+72];
	add.f64 	%fd267, %fd266, %fd265;
	selp.f64 	%fd268, %fd267, %fd265, %p48;
	setp.gt.u32 	%p49, %r51, 224;
	ld.shared.f64 	%fd269, [_ZZN3cub18CUB_300001_SM_10006detail6reduce28DeviceReduceSingleTileKernelINS2_10policy_hubIdjN4cuda3std3__44plusIdEEE10Policy1000EN6thrust24THRUST_300001_SM_1000_NS6detail15normal_iteratorINSD_10device_ptrIdEEEEPdjS9_ddNS7_10__identityEEEvT0_T1_T2_T3_T4_T6_E12temp_storage+80];
	add.f64 	%fd270, %fd269, %fd268;
	selp.f64 	%fd271, %fd270, %fd268, %p49;
	setp.gt.u32 	%p50, %r51, 256;
	ld.shared.f64 	%fd272, [_ZZN3cub18CUB_300001_SM_10006detail6reduce28DeviceReduceSingleTileKernelINS2_10policy_hubIdjN4cuda3std3__44plusIdEEE10Policy1000EN6thrust24THRUST_300001_SM_1000_NS6detail15normal_iteratorINSD_10device_ptrIdEEEEPdjS9_ddNS7_10__identityEEEvT0_T1_T2_T3_T4_T6_E12temp_storage+88];
	add.f64 	%fd273, %fd272, %fd271;
	selp.f64 	%fd274, %fd273, %fd271, %p50;
	setp.gt.u32 	%p51, %r51, 288;
	ld.shared.f64 	%fd275, [_ZZN3cub18CUB_300001_SM_10006detail6reduce28DeviceReduceSingleTileKernelINS2_10policy_hubIdjN4cuda3std3__44plusIdEEE10Policy1000EN6thrust24THRUST_300001_SM_1000_NS6detail15normal_iteratorINSD_10device_ptrIdEEEEPdjS9_ddNS7_10__identityEEEvT0_T1_T2_T3_T4_T6_E12temp_storage+96];
	add.f64 	%fd276, %fd275, %fd274;
	selp.f64 	%fd277, %fd276, %fd274, %p51;
	setp.gt.u32 	%p52, %r51, 320;
	ld.shared.f64 	%fd278, [_ZZN3cub18CUB_300001_SM_10006detail6reduce28DeviceReduceSingleTileKernelINS2_10policy_hubIdjN4cuda3std3__44plusIdEEE10Policy1000EN6thrust24THRUST_300001_SM_1000_NS6detail15normal_iteratorINSD_10device_ptrIdEEEEPdjS9_ddNS7_10__identityEEEvT0_T1_T2_T3_T4_T6_E12temp_storage+104];
	add.f64 	%fd279, %fd278, %fd277;
	selp.f64 	%fd280, %fd279, %fd277, %p52;
	setp.gt.u32 	%p53, %r51, 352;
	ld.shared.f64 	%fd281, [_ZZN3cub18CUB_300001_SM_10006detail6reduce28DeviceReduceSingleTileKernelINS2_10policy_hubIdjN4cuda3std3__44plusIdEEE10Policy1000EN6thrust24THRUST_300001_SM_1000_NS6detail15normal_iteratorINSD_10device_ptrIdEEEEPdjS9_ddNS7_10__identityEEEvT0_T1_T2_T3_T4_T6_E12temp_storage+112];
	add.f64 	%fd282, %fd281, %fd280;
	selp.f64 	%fd283, %fd282, %fd280, %p53;
	setp.gt.u32 	%p54, %r51, 384;
	ld.shared.f64 	%fd284, [_ZZN3cub18CUB_300001_SM_10006detail6reduce28DeviceReduceSingleTileKernelINS2_10policy_hubIdjN4cuda3std3__44plusIdEEE10Policy1000EN6thrust24THRUST_300001_SM_1000_NS6detail15normal_iteratorINSD_10device_ptrIdEEEEPdjS9_ddNS7_10__identityEEEvT0_T1_T2_T3_T4_T6_E12temp_storage+120];
	add.f64 	%fd285, %fd284, %fd283;
	selp.f64 	%fd286, %fd285, %fd283, %p54;
	setp.gt.u32 	%p55, %r51, 416;
	ld.shared.f64 	%fd287, [_ZZN3cub18CUB_300001_SM_10006detail6reduce28DeviceReduceSingleTileKernelINS2_10policy_hubIdjN4cuda3std3__44plusIdEEE10Policy1000EN6thrust24THRUST_300001_SM_1000_NS6detail15normal_iteratorINSD_10device_ptrIdEEEEPdjS9_ddNS7_10__identityEEEvT0_T1_T2_T3_T4_T6_E12temp_storage+128];
	add.f64 	%fd288, %fd287, %fd286;
	selp.f64 	%fd289, %fd288, %fd286, %p55;
	setp.gt.u32 	%p56, %r51, 448;
	ld.shared.f64 	%fd290, [_ZZN3cub18CUB_300001_SM_10006detail6reduce28DeviceReduceSingleTileKernelINS2_10policy_hubIdjN4cuda3std3__44plusIdEEE10Policy1000EN6thrust24THRUST_300001_SM_1000_NS6detail15normal_iteratorINSD_10device_ptrIdEEEEPdjS9_ddNS7_10__identityEEEvT0_T1_T2_T3_T4_T6_E12temp_storage+136];
	add.f64 	%fd291, %fd290, %fd289;
	selp.f64 	%fd292, %fd291, %fd289, %p56;
	setp.gt.u32 	%p57, %r51, 480;
	ld.shared.f64 	%fd293, [_ZZN3cub18CUB_300001_SM_10006detail6reduce28DeviceReduceSingleTileKernelINS2_10policy_hubIdjN4cuda3std3__44plusIdEEE10Policy1000EN6thrust24THRUST_300001_SM_1000_NS6detail15normal_iteratorINSD_10device_ptrIdEEEEPdjS9_ddNS7_10__identityEEEvT0_T1_T2_T3_T4_T6_E12temp_storage+144];
	add.f64 	%fd294, %fd293, %fd292;
	selp.f64 	%fd295, %fd294, %fd292, %p57;
	setp.gt.u32 	%p58, %r51, 512;
	ld.shared.f64 	%fd296, [_ZZN3cub18CUB_300001_SM_10006detail6reduce28DeviceReduceSingleTileKernelINS2_10policy_hubIdjN4cuda3std3__44plusIdEEE10Policy1000EN6thrust24THRUST_300001_SM_1000_NS6detail15normal_iteratorINSD_10device_ptrIdEEEEPdjS9_ddNS7_10__identityEEEvT0_T1_T2_T3_T4_T6_E12temp_storage+152];
	add.f64 	%fd297, %fd296, %fd295;
	selp.f64 	%fd298, %fd297, %fd295, %p58;
	setp.gt.u32 	%p59, %r51, 544;
	ld.shared.f64 	%fd299, [_ZZN3cub18CUB_300001_SM_10006detail6reduce28DeviceReduceSingleTileKernelINS2_10policy_hubIdjN4cuda3std3__44plusIdEEE10Policy1000EN6thrust24THRUST_300001_SM_1000_NS6detail15normal_iteratorINSD_10device_ptrIdEEEEPdjS9_ddNS7_10__identityEEEvT0_T1_T2_T3_T4_T6_E12temp_storage+160];
	add.f64 	%fd300, %fd299, %fd298;
	selp.f64 	%fd301, %fd300, %fd298, %p59;
	setp.gt.u32 	%p60, %r51, 576;
	ld.shared.f64 	%fd302, [_ZZN3cub18CUB_300001_SM_10006detail6reduce28DeviceReduceSingleTileKernelINS2_10policy_hubIdjN4cuda3std3__44plusIdEEE10Policy1000EN6thrust24THRUST_300001_SM_1000_NS6detail15normal_iteratorINSD_10device_ptrIdEEEEPdjS9_ddNS7_10__identityEEEvT0_T1_T2_T3_T4_T6_E12temp_storage+168];
	add.f64 	%fd303, %fd302, %fd301;
	selp.f64 	%fd304, %fd303, %fd301, %p60;
	setp.gt.u32 	%p61, %r51, 608;
	ld.shared.f64 	%fd305, [_ZZN3cub18CUB_300001_SM_10006detail6reduce28DeviceReduceSingleTileKernelINS2_10policy_hubIdjN4cuda3std3__44plusIdEEE10Policy1000EN6thrust24THRUST_300001_SM_1000_NS6detail15normal_iteratorINSD_10device_ptrIdEEEEPdjS9_ddNS7_10__identityEEEvT0_T1_T2_T3_T4_T6_E12temp_storage+176];
	add.f64 	%fd306, %fd305, %fd304;
	selp.f64 	%fd379, %fd306, %fd304, %p61;
	bra.uni 	$L__BB6_50;
$L__BB6_28:
	mov.u32 	%r21, %tid.x;
	mul.wide.u32 	%rd11, %r21, 8;
	add.s64 	%rd12, %rd2, %rd11;
	ld.global.f64 	%fd43, [%rd12];
	ld.global.f64 	%fd44, [%rd12+5120];
	ld.global.f64 	%fd45, [%rd12+10240];
	ld.global.f64 	%fd46, [%rd12+15360];
	ld.global.f64 	%fd47, [%rd12+20480];
	ld.global.f64 	%fd48, [%rd12+25600];
	ld.global.f64 	%fd49, [%rd12+30720];
	ld.global.f64 	%fd50, [%rd12+35840];
	add.f64 	%fd51, %fd43, %fd44;
	add.f64 	%fd52, %fd51, %fd45;
	add.f64 	%fd53, %fd52, %fd46;
	add.f64 	%fd54, %fd53, %fd47;
	add.f64 	%fd55, %fd54, %fd48;
	add.f64 	%fd56, %fd55, %fd49;
	add.f64 	%fd378, %fd56, %fd50;
	add.s32 	%r22, %r51, -5120;
	setp.lt.u32 	%p3, %r22, 5120;
	mov.b32 	%r279, 5120;
	@%p3 bra 	$L__BB6_32;
	mov.b32 	%r279, 5120;
$L__BB6_30:
	add.s32 	%r54, %r21, %r279;
	mul.wide.u32 	%rd13, %r54, 8;
	add.s64 	%rd14, %rd2, %rd13;
	ld.global.f64 	%fd57, [%rd14];
	ld.global.f64 	%fd58, [%rd14+5120];
	ld.global.f64 	%fd59, [%rd14+10240];
	ld.global.f64 	%fd60, [%rd14+15360];
	ld.global.f64 	%fd61, [%rd14+20480];
	ld.global.f64 	%fd62, [%rd14+25600];
	ld.global.f64 	%fd63, [%rd14+30720];
	ld.global.f64 	%fd64, [%rd14+35840];
	add.f64 	%fd65, %fd378, %fd57;
	add.f64 	%fd66, %fd65, %fd58;
	add.f64 	%fd67, %fd66, %fd59;
	add.f64 	%fd68, %fd67, %fd60;
	add.f64 	%fd69, %fd68, %fd61;
	add.f64 	%fd70, %fd69, %fd62;
	add.f64 	%fd71, %fd70, %fd63;
	add.f64 	%fd378, %fd71, %fd64;
	sub.s32 	%r55, %r51, %r279;
	setp.lt.u32 	%p4, %r55, 5120;
	@%p4 bra 	$L__BB6_46;
	add.s32 	%r279, %r279, 5120;
	setp.le.u32 	%p5, %r279, %r22;
	@%p5 bra 	$L__BB6_30;
$L__BB6_32:
	setp.le.u32 	%p6, %r51, %r279;
	sub.s32 	%r56, %r51, %r279;
	setp.ge.s32 	%p7, %r21, %r56;
	or.pred  	%p8, %p6, %p7;
	@%p8 bra 	$L__BB6_46;
	not.b32 	%r58, %r21;
	add.s32 	%r59, %r51, %r58;
	sub.s32 	%r60, %r59, %r279;
	mul.hi.u32 	%r61, %r60, -858993459;
	shr.u32 	%r62, %r61, 9;
	add.s32 	%r26, %r62, 1;
	and.b32  	%r27, %r26, 15;
	setp.lt.u32 	%p9, %r60, 9600;
	mov.u32 	%r284, %r21;
	@%p9 bra 	$L__BB6_37;
	or.b32  	%r282, %r21, 5120;
	add.s32 	%r281, %r21, %r279;
	and.b32  	%r63, %r26, 16777200;
	neg.s32 	%r280, %r63;
$L__BB6_35:
	.pragma "nounroll";
	mul.wide.u32 	%rd15, %r281, 8;
	add.s64 	%rd16, %rd2, %rd15;
	ld.global.f64 	%fd73, [%rd16];
	add.f64 	%fd74, %fd378, %fd73;
	add.s32 	%r64, %r281, 640;
	mul.wide.u32 	%rd17, %r64, 8;
	add.s64 	%rd18, %rd2, %rd17;
	ld.global.f64 	%fd75, [%rd18];
	add.f64 	%fd76, %fd74, %fd75;
	add.s32 	%r65, %r281, 1280;
	mul.wide.u32 	%rd19, %r65, 8;
	add.s64 	%rd20, %rd2, %rd19;
	ld.global.f64 	%fd77, [%rd20];
	add.f64 	%fd78, %fd76, %fd77;
	add.s32 	%r66, %r281, 1920;
	mul.wide.u32 	%rd21, %r66, 8;
	add.s64 	%rd22, %rd2, %rd21;
	ld.global.f64 	%fd79, [%rd22];
	add.f64 	%fd80, %fd78, %fd79;
	add.s32 	%r67, %r281, 2560;
	mul.wide.u32 	%rd23, %r67, 8;
	add.s64 	%rd24, %rd2, %rd23;
	ld.global.f64 	%fd81, [%rd24];
	add.f64 	%fd82, %fd80, %fd81;
	add.s32 	%r68, %r281, 3200;
	mul.wide.u32 	%rd25, %r68, 8;
	add.s64 	%rd26, %rd2, %rd25;
	ld.global.f64 	%fd83, [%rd26];
	add.f64 	%fd84, %fd82, %fd83;
	add.s32 	%r69, %r281, 3840;
	mul.wide.u32 	%rd27, %r69, 8;
	add.s64 	%rd28, %rd2, %rd27;
	ld.global.f64 	%fd85, [%rd28];
	add.f64 	%fd86, %fd84, %fd85;
	add.s32 	%r70, %r281, 4480;
	mul.wide.u32 	%rd29, %r70, 8;
	add.s64 	%rd30, %rd2, %rd29;
	ld.global.f64 	%fd87, [%rd30];
	add.f64 	%fd88, %fd86, %fd87;
	add.s32 	%r71, %r281, 5120;
	mul.wide.u32 	%rd31, %r71, 8;
	add.s64 	%rd32, %rd2, %rd31;
	ld.global.f64 	%fd89, [%rd32];
	add.f64 	%fd90, %fd88, %fd89;
	add.s32 	%r72, %r281, 5760;
	mul.wide.u32 	%rd33, %r72, 8;
	add.s64 	%rd34, %rd2, %rd33;
	ld.global.f64 	%fd91, [%rd34];
	add.f64 	%fd92, %fd90, %fd91;
	add.s32 	%r73, %r281, 6400;
	mul.wide.u32 	%rd35, %r73, 8;
	add.s64 	%rd36, %rd2, %rd35;
	ld.global.f64 	%fd93, [%rd36];
	add.f64 	%fd94, %fd92, %fd93;
	add.s32 	%r74, %r281, 7040;
	mul.wide.u32 	%rd37, %r74, 8;
	add.s64 	%rd38, %rd2, %rd37;
	ld.global.f64 	%fd95, [%rd38];
	add.f64 	%fd96, %fd94, %fd95;
	add.s32 	%r75, %r281, 7680;
	mul.wide.u32 	%rd39, %r75, 8;
	add.s64 	%rd40, %rd2, %rd39;
	ld.global.f64 	%fd97, [%rd40];
	add.f64 	%fd98, %fd96, %fd97;
	add.s32 	%r76, %r281, 8320;
	mul.wide.u32 	%rd41, %r76, 8;
	add.s64 	%rd42, %rd2, %rd41;
	ld.global.f64 	%fd99, [%rd42];
	add.f64 	%fd100, %fd98, %fd99;
	add.s32 	%r77, %r281, 8960;
	mul.wide.u32 	%rd43, %r77, 8;
	add.s64 	%rd44, %rd2, %rd43;
	ld.global.f64 	%fd101, [%rd44];
	add.f64 	%fd102, %fd100, %fd101;
	add.s32 	%r78, %r281, 9600;
	mul.wide.u32 	%rd45, %r78, 8;
	add.s64 	%rd46, %rd2, %rd45;
	ld.global.f64 	%fd103, [%rd46];
	add.f64 	%fd378, %fd102, %fd103;
	add.s32 	%r282, %r282, 10240;
	add.s32 	%r281, %r281, 10240;
	add.s32 	%r280, %r280, 16;
	setp.ne.s32 	%p10, %r280, 0;
	@%p10 bra 	$L__BB6_35;
	add.s32 	%r284, %r282, -5120;
$L__BB6_37:
	setp.eq.s32 	%p11, %r27, 0;
	@%p11 bra 	$L__BB6_46;
	and.b32  	%r39, %r26, 7;
	setp.lt.u32 	%p12, %r27, 8;
	@%p12 bra 	$L__BB6_40;
	add.s32 	%r79, %r284, %r279;
	mul.wide.u32 	%rd47, %r79, 8;
	add.s64 	%rd48, %rd2, %rd47;
	ld.global.f64 	%fd105, [%rd48];
	add.f64 	%fd106, %fd378, %fd105;
	add.s32 	%r80, %r79, 640;
	mul.wide.u32 	%rd49, %r80, 8;
	add.s64 	%rd50, %rd2, %rd49;
	ld.global.f64 	%fd107, [%rd50];
	add.f64 	%fd108, %fd106, %fd107;
	add.s32 	%r81, %r79, 1280;
	mul.wide.u32 	%rd51, %r81, 8;
	add.s64 	%rd52, %rd2, %rd51;
	ld.global.f64 	%fd109, [%rd52];
	add.f64 	%fd110, %fd108, %fd109;
	add.s32 	%r82, %r79, 1920;
	mul.wide.u32 	%rd53, %r82, 8;
	add.s64 	%rd54, %rd2, %rd53;
	ld.global.f64 	%fd111, [%rd54];
	add.f64 	%fd112, %fd110, %fd111;
	add.s32 	%r83, %r79, 2560;
	mul.wide.u32 	%rd55, %r83, 8;
	add.s64 	%rd56, %rd2, %rd55;
	ld.global.f64 	%fd113, [%rd56];
	add.f64 	%fd114, %fd112, %fd113;
	add.s32 	%r84, %r79, 3200;
	mul.wide.u32 	%rd57, %r84, 8;
	add.s64 	%rd58, %rd2, %rd57;
	ld.global.f64 	%fd115, [%rd58];
	add.f64 	%fd116, %fd114, %fd115;
	add.s32 	%r85, %r79, 3840;
	mul.wide.u32 	%rd59, %r85, 8;
	add.s64 	%rd60, %rd2, %rd59;
	ld.global.f64 	%fd117, [%rd60];
	add.f64 	%fd118, %fd116, %fd117;
	add.s32 	%r86, %r79, 4480;
	mul.wide.u32 	%rd61, %r86, 8;
	add.s64 	%rd62, %rd2, %rd61;
	ld.global.f64 	%fd119, [%rd62];
	add.f64 	%fd378, %fd118, %fd119;
	add.s32 	%r284, %r284, 5120;
$L__BB6_40:
	setp.eq.s32 	%p13, %r39, 0;
	@%p13 bra 	$L__BB6_46;
	and.b32  	%r42, %r26, 3;
	setp.lt.u32 	%p14, %r39, 4;
	@%p14 bra 	$L__BB6_43;
	add.s32 	%r87, %r284, %r279;
	mul.wide.u32 	%rd63, %r87, 8;
	add.s64 	%rd64, %rd2, %rd63;
	ld.global.f64 	%fd121, [%rd64];
	add.f64 	%fd122, %fd378, %fd121;
	add.s32 	%r88, %r87, 640;
	mul.wide.u32 	%rd65, %r88, 8;
	add.s64 	%rd66, %rd2, %rd65;
	ld.global.f64 	%fd123, [%rd66];
	add.f64 	%fd124, %fd122, %fd123;
	add.s32 	%r89, %r87, 1280;
	mul.wide.u32 	%rd67, %r89, 8;
	add.s64 	%rd68, %rd2, %rd67;
	ld.global.f64 	%fd125, [%rd68];
	add.f64 	%fd126, %fd124, %fd125;
	add.s32 	%r90, %r87, 1920;
	mul.wide.u32 	%rd69, %r90, 8;
	add.s64 	%rd70, %rd2, %rd69;
	ld.global.f64 	%fd127, [%rd70];
	add.f64 	%fd378, %fd126, %fd127;
	add.s32 	%r284, %r284, 2560;
$L__BB6_43:
	setp.eq.s32 	%p15, %r42, 0;
	@%p15 bra 	$L__BB6_46;
	add.s32 	%r287, %r284, %r279;
	neg.s32 	%r286, %r42;
$L__BB6_45:
	.pragma "nounroll";
	mul.wide.u32 	%rd71, %r287, 8;
	add.s64 	%rd72, %rd2, %rd71;
	ld.global.f64 	%fd128, [%rd72];
	add.f64 	%fd378, %fd378, %fd128;
	add.s32 	%r287, %r287, 640;
	add.s32 	%r286, %r286, 1;
	setp.ne.s32 	%p16, %r286, 0;
	@%p16 bra 	$L__BB6_45;
$L__BB6_46:
	// begin inline asm
	mov.u32 %r91, %laneid;
	// end inline asm
	mov.b64 	%rd73, %fd378;
	mov.b64 	{%r93, %r98}, %rd73;
	mov.b32 	%r99, 1;
	mov.b32 	%r140, 31;
	mov.b32 	%r141, -1;
	// begin inline asm
	shfl.sync.down.b32 %r92, %r93, %r99, %r140, %r141;
	// end inline asm
	// begin inline asm
	shfl.sync.down.b32 %r97, %r98, %r99, %r140, %r141;
	// end inline asm
	mov.b64 	%rd74, {%r92, %r97};
	mov.b64 	%fd129, %rd74;
	setp.gt.s32 	%p17, %r91, 30;
	add.f64 	%fd130, %fd378, %fd129;
	selp.f64 	%fd131, %fd378, %fd130, %p17;
	mov.b64 	%rd75, %fd131;
	mov.b64 	{%r103, %r108}, %rd75;
	mov.b32 	%r109, 2;
	// begin inline asm
	shfl.sync.down.b32 %r102, %r103, %r109, %r140, %r141;
	// end inline asm
	// begin inline asm
	shfl.sync.down.b32 %r107, %r108, %r109, %r140, %r141;
	// end inline asm
	mov.b64 	%rd76, {%r102, %r107};
	mov.b64 	%fd132, %rd76;
	setp.gt.s32 	%p18, %r91, 29;
	add.f64 	%fd133, %fd131, %fd132;
	selp.f64 	%fd134, %fd131, %fd133, %p18;
	mov.b64 	%rd77, %fd134;
	mov.b64 	{%r113, %r118}, %rd77;
	mov.b32 	%r119, 4;
	// begin inline asm
	shfl.sync.down.b32 %r112, %r113, %r119, %r140, %r141;
	// end inline asm
	// begin inline asm
	shfl.sync.down.b32 %r117, %r118, %r119, %r140, %r141;
	// end inline asm
	mov.b64 	%rd78, {%r112, %r117};
	mov.b64 	%fd135, %rd78;
	setp.gt.s32 	%p19, %r91, 27;
	add.f64 	%fd136, %fd134, %fd135;
	selp.f64 	%fd137, %fd134, %fd136, %p19;
	mov.b64 	%rd79, %fd137;
	mov.b64 	{%r123, %r128}, %rd79;
	mov.b32 	%r129, 8;
	// begin inline asm
	shfl.sync.down.b32 %r122, %r123, %r129, %r140, %r141;
	// end inline asm
	// begin inline asm
	shfl.sync.down.b32 %r127, %r128, %r129, %r140, %r141;
	// end inline asm
	mov.b64 	%rd80, {%r122, %r127};
	mov.b64 	%fd138, %rd80;
	setp.gt.s32 	%p20, %r91, 23;
	add.f64 	%fd139, %fd137, %fd138;
	selp.f64 	%fd140, %fd137, %fd139, %p20;
	mov.b64 	%rd81, %fd140;
	mov.b64 	{%r133, %r138}, %rd81;
	mov.b32 	%r139, 16;
	// begin inline asm
	shfl.sync.down.b32 %r132, %r133, %r139, %r140, %r141;
	// end inline asm
	// begin inline asm
	shfl.sync.down.b32 %r137, %r138, %r139, %r140, %r141;
	// end inline asm
	mov.b64 	%rd82, {%r132, %r137};
	mov.b64 	%fd141, %rd82;
	setp.gt.s32 	%p21, %r91, 15;
	add.f64 	%fd38, %fd140, %fd141;
	selp.f64 	%fd379, %fd140, %fd38, %p21;
	setp.ne.s32 	%p22, %r91, 0;
	@%p22 bra 	$L__BB6_48;
	shr.u32 	%r142, %r21, 2;
	and.b32  	%r143, %r142, 248;
	mov.u32 	%r144, _ZZN3cub18CUB_300001_SM_10006detail6reduce28DeviceReduceSingleTileKernelINS2_10policy_hubIdjN4cuda3std3__44plusIdEEE10Policy1000EN6thrust24THRUST_300001_SM_1000_NS6detail15normal_iteratorINSD_10device_ptrIdEEEEPdjS9_ddNS7_10__identityEEEvT0_T1_T2_T3_T4_T6_E12temp_storage;
	add.s32 	%r145, %r144, %r143;
	st.shared.f64 	[%r145+24], %fd38;
$L__BB6_48:
	bar.sync 	0;
	setp.ne.s32 	%p23, %r21, 0;
	@%p23 bra 	$L__BB6_50;
	ld.shared.f64 	%fd142, [_ZZN3cub18CUB_300001_SM_10006detail6reduce28DeviceReduceSingleTileKernelINS2_10policy_hubIdjN4cuda3std3__44plusIdEEE10Policy1000EN6thrust24THRUST_300001_SM_1000_NS6detail15normal_iteratorINSD_10device_ptrIdEEEEPdjS9_ddNS7_10__identityEEEvT0_T1_T2_T3_T4_T6_E12temp_storage+32];
	add.f64 	%fd143, %fd379, %fd142;
	ld.shared.f64 	%fd144, [_ZZN3cub18CUB_300001_SM_10006detail6reduce28DeviceReduceSingleTileKernelINS2_10policy_hubIdjN4cuda3std3__44plusIdEEE10Policy1000EN6thrust24THRUST_300001_SM_1000_NS6detail15normal_iteratorINSD_10device_ptrIdEEEEPdjS9_ddNS7_10__identityEEEvT0_T1_T2_T3_T4_T6_E12temp_storage+40];
	add.f64 	%fd145, %fd143, %fd144;
	ld.shared.f64 	%fd146, [_ZZN3cub18CUB_300001_SM_10006detail6reduce28DeviceReduceSingleTileKernelINS2_10policy_hubIdjN4cuda3std3__44plusIdEEE10Policy1000EN6thrust24THRUST_300001_SM_1000_NS6detail15normal_iteratorINSD_10device_ptrIdEEEEPdjS9_ddNS7_10__identityEEEvT0_T1_T2_T3_T4_T6_E12temp_storage+48];
	add.f64 	%fd147, %fd145, %fd146;
	ld.shared.f64 	%fd148, [_ZZN3cub18CUB_300001_SM_10006detail6reduce28DeviceReduceSingleTileKernelINS2_10policy_hubIdjN4cuda3std3__44plusIdEEE10Policy1000EN6thrust24THRUST_300001_SM_1000_NS6detail15normal_iteratorINSD_10device_ptrIdEEEEPdjS9_ddNS7_10__identityEEEvT0_T1_T2_T3_T4_T6_E12temp_storage+56];
	add.f64 	%fd149, %fd147, %fd148;
	ld.shared.f64 	%fd150, [_ZZN3cub18CUB_300001_SM_10006detail6reduce28DeviceReduceSingleTileKernelINS2_10policy_hubIdjN4cuda3std3__44plusIdEEE10Policy1000EN6thrust24THRUST_300001_SM_1000_NS6detail15normal_iteratorINSD_10device_ptrIdEEEEPdjS9_ddNS7_10__identityEEEvT0_T1_T2_T3_T4_T6_E12temp_storage+64];
	add.f64 	%fd151, %fd149, %fd150;
	ld.shared.f64 	%fd152, [_ZZN3cub18CUB_300001_SM_10006detail6reduce28DeviceReduceSingleTileKernelINS2_10policy_hubIdjN4cuda3std3__44plusIdEEE10Policy1000EN6thrust24THRUST_300001_SM_1000_NS6detail15normal_iteratorINSD_10device_ptrIdEEEEPdjS9_ddNS7_10__identityEEEvT0_T1_T2_T3_T4_T6_E12temp_storage+72];
	add.f64 	%fd153, %fd151, %fd152;
	ld.shared.f64 	%fd154, [_ZZN3cub18CUB_300001_SM_10006detail6reduce28DeviceReduceSingleTileKernelINS2_10policy_hubIdjN4cuda3std3__44plusIdEEE10Policy1000EN6thrust24THRUST_300001_SM_1000_NS6detail15normal_iteratorINSD_10device_ptrIdEEEEPdjS9_ddNS7_10__identityEEEvT0_T1_T2_T3_T4_T6_E12temp_storage+80];
	add.f64 	%fd155, %fd153, %fd154;
	ld.shared.f64 	%fd156, [_ZZN3cub18CUB_300001_SM_10006detail6reduce28DeviceReduceSingleTileKernelINS2_10policy_hubIdjN4cuda3std3__44plusIdEEE10Policy1000EN6thrust24THRUST_300001_SM_1000_NS6detail15normal_iteratorINSD_10device_ptrIdEEEEPdjS9_ddNS7_10__identityEEEvT0_T1_T2_T3_T4_T6_E12temp_storage+88];
	add.f64 	%fd157, %fd155, %fd156;
	ld.shared.f64 	%fd158, [_ZZN3cub18CUB_300001_SM_10006detail6reduce28DeviceReduceSingleTileKernelINS2_10policy_hubIdjN4cuda3std3__44plusIdEEE10Policy1000EN6thrust24THRUST_300001_SM_1000_NS6detail15normal_iteratorINSD_10device_ptrIdEEEEPdjS9_ddNS7_10__identityEEEvT0_T1_T2_T3_T4_T6_E12temp_storage+96];
	add.f64 	%fd159, %fd157, %fd158;
	ld.shared.f64 	%fd160, [_ZZN3cub18CUB_300001_SM_10006detail6reduce28DeviceReduceSingleTileKernelINS2_10policy_hubIdjN4cuda3std3__44plusIdEEE10Policy1000EN6thrust24THRUST_300001_SM_1000_NS6detail15normal_iteratorINSD_10device_ptrIdEEEEPdjS9_ddNS7_10__identityEEEvT0_T1_T2_T3_T4_T6_E12temp_storage+104];
	add.f64 	%fd161, %fd159, %fd160;
	ld.shared.f64 	%fd162, [_ZZN3cub18CUB_300001_SM_10006detail6reduce28DeviceReduceSingleTileKernelINS2_10policy_hubIdjN4cuda3std3__44plusIdEEE10Policy1000EN6thrust24THRUST_300001_SM_1000_NS6detail15normal_iteratorINSD_10device_ptrIdEEEEPdjS9_ddNS7_10__identityEEEvT0_T1_T2_T3_T4_T6_E12temp_storage+112];
	add.f64 	%fd163, %fd161, %fd162;
	ld.shared.f64 	%fd164, [_ZZN3cub18CUB_300001_SM_10006detail6reduce28DeviceReduceSingleTileKernelINS2_10policy_hubIdjN4cuda3std3__44plusIdEEE10Policy1000EN6thrust24THRUST_300001_SM_1000_NS6detail15normal_iteratorINSD_10device_ptrIdEEEEPdjS9_ddNS7_10__identityEEEvT0_T1_T2_T3_T4_T6_E12temp_storage+120];
	add.f64 	%fd165, %fd163, %fd164;
	ld.shared.f64 	%fd166, [_ZZN3cub18CUB_300001_SM_10006detail6reduce28DeviceReduceSingleTileKernelINS2_10policy_hubIdjN4cuda3std3__44plusIdEEE10Policy1000EN6thrust24THRUST_300001_SM_1000_NS6detail15normal_iteratorINSD_10device_ptrIdEEEEPdjS9_ddNS7_10__identityEEEvT0_T1_T2_T3_T4_T6_E12temp_storage+128];
	add.f64 	%fd167, %fd165, %fd166;
	ld.shared.f64 	%fd168, [_ZZN3cub18CUB_300001_SM_10006detail6reduce28DeviceReduceSingleTileKernelINS2_10policy_hubIdjN4cuda3std3__44plusIdEEE10Policy1000EN6thrust24THRUST_300001_SM_1000_NS6detail15normal_iteratorINSD_10device_ptrIdEEEEPdjS9_ddNS7_10__identityEEEvT0_T1_T2_T3_T4_T6_E12temp_storage+136];
	add.f64 	%fd169, %fd167, %fd168;
	ld.shared.f64 	%fd170, [_ZZN3cub18CUB_300001_SM_10006detail6reduce28DeviceReduceSingleTileKernelINS2_10policy_hubIdjN4cuda3std3__44plusIdEEE10Policy1000EN6thrust24THRUST_300001_SM_1000_NS6detail15normal_iteratorINSD_10device_ptrIdEEEEPdjS9_ddNS7_10__identityEEEvT0_T1_T2_T3_T4_T6_E12temp_storage+144];
	add.f64 	%fd171, %fd169, %fd170;
	ld.shared.f64 	%fd172, [_ZZN3cub18CUB_300001_SM_10006detail6reduce28DeviceReduceSingleTileKernelINS2_10policy_hubIdjN4cuda3std3__44plusIdEEE10Policy1000EN6thrust24THRUST_300001_SM_1000_NS6detail15normal_iteratorINSD_10device_ptrIdEEEEPdjS9_ddNS7_10__identityEEEvT0_T1_T2_T3_T4_T6_E12temp_storage+152];
	add.f64 	%fd173, %fd171, %fd172;
	ld.shared.f64 	%fd174, [_ZZN3cub18CUB_300001_SM_10006detail6reduce28DeviceReduceSingleTileKernelINS2_10policy_hubIdjN4cuda3std3__44plusIdEEE10Policy1000EN6thrust24THRUST_300001_SM_1000_NS6detail15normal_iteratorINSD_10device_ptrIdEEEEPdjS9_ddNS7_10__identityEEEvT0_T1_T2_T3_T4_T6_E12temp_storage+160];
	add.f64 	%fd175, %fd173, %fd174;
	ld.shared.f64 	%fd176, [_ZZN3cub18CUB_300001_SM_10006detail6reduce28DeviceReduceSingleTileKernelINS2_10policy_hubIdjN4cuda3std3__44plusIdEEE10Policy1000EN6thrust24THRUST_300001_SM_1000_NS6detail15normal_iteratorINSD_10device_ptrIdEEEEPdjS9_ddNS7_10__identityEEEvT0_T1_T2_T3_T4_T6_E12temp_storage+168];
	add.f64 	%fd177, %fd175, %fd176;
	ld.shared.f64 	%fd178, [_ZZN3cub18CUB_300001_SM_10006detail6reduce28DeviceReduceSingleTileKernelINS2_10policy_hubIdjN4cuda3std3__44plusIdEEE10Policy1000EN6thrust24THRUST_300001_SM_1000_NS6detail15normal_iteratorINSD_10device_ptrIdEEEEPdjS9_ddNS7_10__identityEEEvT0_T1_T2_T3_T4_T6_E12temp_storage+176];
	add.f64 	%fd379, %fd177, %fd178;
$L__BB6_50:
	mov.u32 	%r269, %tid.x;
	setp.ne.s32 	%p69, %r269, 0;
	@%p69 bra 	$L__BB6_52;
	add.f64 	%fd357, %fd42, %fd379;
	st.global.f64 	[%rd1], %fd357;
$L__BB6_52:
	ret;

}
	// .globl	_ZN3cub18CUB_300001_SM_10006detail6reduce18DeviceReduceKernelINS2_10policy_hubIdjN4cuda3std3__44plusIdEEE10Policy1000EN6thrust24THRUST_300001_SM_1000_NS6detail15normal_iteratorINSD_10device_ptrIdEEEEjS9_dNS7_10__identityEEEvT0_PT3_T1_NS0_13GridEvenShareISN_EET2_T4_
.visible .entry _ZN3cub18CUB_300001_SM_10006detail6reduce18DeviceReduceKernelINS2_10policy_hubIdjN4cuda3std3__44plusIdEEE10Policy1000EN6thrust24THRUST_300001_SM_1000_NS6detail15normal_iteratorINSD_10device_ptrIdEEEEjS9_dNS7_10__identityEEEvT0_PT3_T1_NS0_13GridEvenShareISN_EET2_T4_(
	.param .align 8 .b8 _ZN3cub18CUB_300001_SM_10006detail6reduce18DeviceReduceKernelINS2_10policy_hubIdjN4cuda3std3__44plusIdEEE10Policy1000EN6thrust24THRUST_300001_SM_1000_NS6detail15normal_iteratorINSD_10device_ptrIdEEEEjS9_dNS7_10__identityEEEvT0_PT3_T1_NS0_13GridEvenShareISN_EET2_T4__param_0[8],
	.param .u64 .ptr .align 1 _ZN3cub18CUB_300001_SM_10006detail6reduce18DeviceReduceKernelINS2_10policy_hubIdjN4cuda3std3__44plusIdEEE10Policy1000EN6thrust24THRUST_300001_SM_1000_NS6detail15normal_iteratorINSD_10device_ptrIdEEEEjS9_dNS7_10__identityEEEvT0_PT3_T1_NS0_13GridEvenShareISN_EET2_T4__param_1,
	.param .u32 _ZN3cub18CUB_300001_SM_10006detail6reduce18DeviceReduceKernelINS2_10policy_hubIdjN4cuda3std3__44plusIdEEE10Policy1000EN6thrust24THRUST_300001_SM_1000_NS6detail15normal_iteratorINSD_10device_ptrIdEEEEjS9_dNS7_10__identityEEEvT0_PT3_T1_NS0_13GridEvenShareISN_EET2_T4__param_2,
	.param .align 4 .b8 _ZN3cub18CUB_300001_SM_10006detail6reduce18DeviceReduceKernelINS2_10policy_hubIdjN4cuda3std3__44plusIdEEE10Policy1000EN6thrust24THRUST_300001_SM_1000_NS6detail15normal_iteratorINSD_10device_ptrIdEEEEjS9_dNS7_10__identityEEEvT0_PT3_T1_NS0_13GridEvenShareISN_EET2_T4__param_3[40],
	.param .align 1 .b8 _ZN3cub18CUB_300001_SM_10006detail6reduce18DeviceReduceKernelINS2_10policy_hubIdjN4cuda3std3__44plusIdEEE10Policy1000EN6thrust24THRUST_300001_SM_1000_NS6detail15normal_iteratorINSD_10device_ptrIdEEEEjS9_dNS7_10__identityEEEvT0_PT3_T1_NS0_13GridEvenShareISN_EET2_T4__param_4[1],
	.param .align 1 .b8 _ZN3cub18CUB_300001_SM_10006detail6reduce18DeviceReduceKernelINS2_10policy_hubIdjN4cuda3std3__44plusIdEEE10Policy1000EN6thrust24THRUST_300001_SM_1000_NS6detail15normal_iteratorINSD_10device_ptrIdEEEEjS9_dNS7_10__identityEEEvT0_PT3_T1_NS0_13GridEvenShareISN_EET2_T4__param_5[1]
)
.maxntid 640
{
	.reg .pred 	%p<69>;
	.reg .b16 	%rs<4>;
	.reg .b32 	%r<356>;
	.reg .b64 	%rd<160>;
	.reg .b64 	%fd<376>;
	// demoted variable
	.shared .align 8 .b8 _ZZN3cub18CUB_300001_SM_10006detail6reduce18DeviceReduceKernelINS2_10policy_hubIdjN4cuda3std3__44plusIdEEE10Policy1000EN6thrust24THRUST_300001_SM_1000_NS6detail15normal_iteratorINSD_10device_ptrIdEEEEjS9_dNS7_10__identityEEEvT0_PT3_T1_NS0_13GridEvenShareISN_EET2_T4_E12temp_storage[192];
	ld.param.u32 	%r1, [_ZN3cub18CUB_300001_SM_10006detail6reduce18DeviceReduceKernelINS2_10policy_hubIdjN4cuda3std3__44plusIdEEE10Policy1000EN6thrust24THRUST_300001_SM_1000_NS6detail15normal_iteratorINSD_10device_ptrIdEEEEjS9_dNS7_10__identityEEEvT0_PT3_T1_NS0_13GridEvenShareISN_EET2_T4__param_3+20];
	ld.param.u32 	%r2, [_ZN3cub18CUB_300001_SM_10006detail6reduce18DeviceReduceKernelINS2_10policy_hubIdjN4cuda3std3__44plusIdEEE10Policy1000EN6thrust24THRUST_300001_SM_1000_NS6detail15normal_iteratorINSD_10device_ptrIdEEEEjS9_dNS7_10__identityEEEvT0_PT3_T1_NS0_13GridEvenShareISN_EET2_T4__param_3+24];
	ld.param.u64 	%rd3, [_ZN3cub18CUB_300001_SM_10006detail6reduce18DeviceReduceKernelINS2_10policy_hubIdjN4cuda3std3__44plusIdEEE10Policy1000EN6thrust24THRUST_300001_SM_1000_NS6detail15normal_iteratorINSD_10device_ptrIdEEEEjS9_dNS7_10__identityEEEvT0_PT3_T1_NS0_13GridEvenShareISN_EET2_T4__param_0];
	cvta.to.global.u64 	%rd1, %rd3;
	mov.u32 	%r3, %ctaid.x;
	mul.lo.s32 	%r4, %r2, 5120;
	mul.lo.s32 	%r347, %r3, 5120;
	sub.s32 	%r6, %r1, %r347;
	setp.gt.u32 	%p1, %r6, 5119;
	@%p1 bra 	$L__BB7_26;
	mov.u32 	%r7, %tid.x;
	setp.ge.u32 	%p23, %r7, %r6;
	mov.f64 	%fd364, 0d0000000000000000;
	mov.u32 	%r338, %r7;
	@%p23 bra 	$L__BB7_3;
	add.s32 	%r181, %r347, %r7;
	mul.wide.u32 	%rd76, %r181, 8;
	add.s64 	%rd77, %rd1, %rd76;
	ld.global.f64 	%fd364, [%rd77];
	add.s32 	%r338, %r7, 640;
$L__BB7_3:
	setp.ge.u32 	%p24, %r338, %r6;
	@%p24 bra 	$L__BB7_17;
	not.b32 	%r182, %r338;
	add.s32 	%r183, %r1, %r182;
	sub.s32 	%r184, %r183, %r347;
	mul.hi.u32 	%r185, %r184, -858993459;
	shr.u32 	%r186, %r185, 9;
	add.s32 	%r10, %r186, 1;
	and.b32  	%r11, %r10, 15;
	setp.lt.u32 	%p25, %r184, 9600;
	@%p25 bra 	$L__BB7_8;
	add.s32 	%r337, %r338, 5120;
	add.s32 	%r336, %r338, %r347;
	and.b32  	%r187, %r10, 16777200;
	neg.s32 	%r335, %r187;
$L__BB7_6:
	.pragma "nounroll";
	mul.wide.u32 	%rd78, %r336, 8;
	add.s64 	%rd79, %rd1, %rd78;
	ld.global.f64 	%fd179, [%rd79];
	add.f64 	%fd180, %fd364, %fd179;
	add.s32 	%r188, %r336, 640;
	mul.wide.u32 	%rd80, %r188, 8;
	add.s64 	%rd81, %rd1, %rd80;
	ld.global.f64 	%fd181, [%rd81];
	add.f64 	%fd182, %fd180, %fd181;
	add.s32 	%r189, %r336, 1280;
	mul.wide.u32 	%rd82, %r189, 8;
	add.s64 	%rd83, %rd1, %rd82;
	ld.global.f64 	%fd183, [%rd83];
	add.f64 	%fd184, %fd182, %fd183;
	add.s32 	%r190, %r336, 1920;
	mul.wide.u32 	%rd84, %r190, 8;
	add.s64 	%rd85, %rd1, %rd84;
	ld.global.f64 	%fd185, [%rd85];
	add.f64 	%fd186, %fd184, %fd185;
	add.s32 	%r191, %r336, 2560;
	mul.wide.u32 	%rd86, %r191, 8;
	add.s64 	%rd87, %rd1, %rd86;
	ld.global.f64 	%fd187, [%rd87];
	add.f64 	%fd188, %fd186, %fd187;
	add.s32 	%r192, %r336, 3200;
	mul.wide.u32 	%rd88, %r192, 8;
	add.s64 	%rd89, %rd1, %rd88;
	ld.global.f64 	%fd189, [%rd89];
	add.f64 	%fd190, %fd188, %fd189;
	add.s32 	%r193, %r336, 3840;
	mul.wide.u32 	%rd90, %r193, 8;
	add.s64 	%rd91, %rd1, %rd90;
	ld.global.f64 	%fd191, [%rd91];
	add.f64 	%fd192, %fd190, %fd191;
	add.s32 	%r194, %r336, 4480;
	mul.wide.u32 	%rd92, %r194, 8;
	add.s64 	%rd93, %rd1, %rd92;
	ld.global.f64 	%fd193, [%rd93];
	add.f64 	%fd194, %fd192, %fd193;
	add.s32 	%r195, %r336, 5120;
	mul.wide.u32 	%rd94, %r195, 8;
	add.s64 	%rd95, %rd1, %rd94;
	ld.global.f64 	%fd195, [%rd95];
	add.f64 	%fd196, %fd194, %fd195;
	add.s32 	%r196, %r336, 5760;
	mul.wide.u32 	%rd96, %r196, 8;
	add.s64 	%rd97, %rd1, %rd96;
	ld.global.f64 	%fd197, [%rd97];
	add.f64 	%fd198, %fd196, %fd197;
	add.s32 	%r197, %r336, 6400;
	mul.wide.u32 	%rd98, %r197, 8;
	add.s64 	%rd99, %rd1, %rd98;
	ld.global.f64 	%fd199, [%rd99];
	add.f64 	%fd200, %fd198, %fd199;
	add.s32 	%r198, %r336, 7040;
	mul.wide.u32 	%rd100, %r198, 8;
	add.s64 	%rd101, %rd1, %rd100;
	ld.global.f64 	%fd201, [%rd101];
	add.f64 	%fd202, %fd200, %fd201;
	add.s32 	%r199, %r336, 7680;
	mul.wide.u32 	%rd102, %r199, 8;
	add.s64 	%rd103, %rd1, %rd102;
	ld.global.f64 	%fd203, [%rd103];
	add.f64 	%fd204, %fd202, %fd203;
	add.s32 	%r200, %r336, 8320;
	mul.wide.u32 	%rd104, %r200, 8;
	add.s64 	%rd105, %rd1, %rd104;
	ld.global.f64 	%fd205, [%rd105];
	add.f64 	%fd206, %fd204, %fd205;
	add.s32 	%r201, %r336, 8960;
	mul.wide.u32 	%rd106, %r201, 8;
	add.s64 	%rd107, %rd1, %rd106;
	ld.global.f64 	%fd207, [%rd107];
	add.f64 	%fd208, %fd206, %fd207;
	add.s32 	%r202, %r336, 9600;
	mul.wide.u32 	%rd108, %r202, 8;
	add.s64 	%rd109, %rd1, %rd108;
	ld.global.f64 	%fd209, [%rd109];
	add.f64 	%fd364, %fd208, %fd209;
	add.s32 	%r337, %r337, 10240;
	add.s32 	%r336, %r336, 10240;
	add.s32 	%r335, %r335, 16;
	setp.ne.s32 	%p26, %r335, 0;
	@%p26 bra 	$L__BB7_6;
	add.s32 	%r338, %r337, -5120;
$L__BB7_8:
	setp.eq.s32 	%p27, %r11, 0;
	@%p27 bra 	$L__BB7_17;
	and.b32  	%r23, %r10, 7;
	setp.lt.u32 	%p28, %r11, 8;
	@%p28 bra 	$L__BB7_11;
	add.s32 	%r203, %r338, %r347;
	mul.wide.u32 	%rd110, %r203, 8;
	add.s64 	%rd111, %rd1, %rd110;
	ld.global.f64 	%fd211, [%rd111];
	add.f64 	%fd212, %fd364, %fd211;
	add.s32 	%r204, %r203, 640;
	mul.wide.u32 	%rd112, %r204, 8;
	add.s64 	%rd113, %rd1, %rd112;
	ld.global.f64 	%fd213, [%rd113];
	add.f64 	%fd214, %fd212, %fd213;
	add.s32 	%r205, %r203, 1280;
	mul.wide.u32 	%rd114, %r205, 8;
	add.s64 	%rd115, %rd1, %rd114;
	ld.global.f64 	%fd215, [%rd115];
	add.f64 	%fd216, %fd214, %fd215;
	add.s32 	%r206, %r203, 1920;
	mul.wide.u32 	%rd116, %r206, 8;
	add.s64 	%rd117, %rd1, %rd116;
	ld.global.f64 	%fd217, [%rd117];
	add.f64 	%fd218, %fd216, %fd217;
	add.s32 	%r207, %r203, 2560;
	mul.wide.u32 	%rd118, %r207, 8;
	add.s64 	%rd119, %rd1, %rd118;
	ld.global.f64 	%fd219, [%rd119];
	add.f64 	%fd220, %fd218, %fd219;
	add.s32 	%r208, %r203, 3200;
	mul.wide.u32 	%rd120, %r208, 8;
	add.s64 	%rd121, %rd1, %rd120;
	ld.global.f64 	%fd221, [%rd121];
	add.f64 	%fd222, %fd220, %fd221;
	add.s32 	%r209, %r203, 3840;
	mul.wide.u32 	%rd122, %r209, 8;
	add.s64 	%rd123, %rd1, %rd122;
	ld.global.f64 	%fd223, [%rd123];
	add.f64 	%fd224, %fd222, %fd223;
	add.s32 	%r210, %r203, 4480;
	mul.wide.u32 	%rd124, %r210, 8;
	add.s64 	%rd125, %rd1, %rd124;
	ld.global.f64 	%fd225, [%rd125];
	add.f64 	%fd364, %fd224, %fd225;
	add.s32 	%r338, %r338, 5120;
$L__BB7_11:
	setp.eq.s32 	%p29, %r23, 0;
	@%p29 bra 	$L__BB7_17;
	and.b32  	%r26, %r10, 3;
	setp.lt.u32 	%p30, %r23, 4;
	@%p30 bra 	$L__BB7_14;
	add.s32 	%r211, %r338, %r347;
	mul.wide.u32 	%rd126, %r211, 8;
	add.s64 	%rd127, %rd1, %rd126;
	ld.global.f64 	%fd227, [%rd127];
	add.f64 	%fd228, %fd364, %fd227;
	add.s32 	%r212, %r211, 640;
	mul.wide.u32 	%rd128, %r212, 8;
	add.s64 	%rd129, %rd1, %rd128;
	ld.global.f64 	%fd229, [%rd129];
	add.f64 	%fd230, %fd228, %fd229;
	add.s32 	%r213, %r211, 1280;
	mul.wide.u32 	%rd130, %r213, 8;
	add.s64 	%rd131, %rd1, %rd130;
	ld.global.f64 	%fd231, [%rd131];
	add.f64 	%fd232, %fd230, %fd231;
	add.s32 	%r214, %r211, 1920;
	mul.wide.u32 	%rd132, %r214, 8;
	add.s64 	%rd133, %rd1, %rd132;
	ld.global.f64 	%fd233, [%rd133];
	add.f64 	%fd364, %fd232, %fd233;
	add.s32 	%r338, %r338, 2560;
$L__BB7_14:
	setp.eq.s32 	%p31, %r26, 0;
	@%p31 bra 	$L__BB7_17;
	add.s32 	%r342, %r338, %r347;
	neg.s32 	%r341, %r26;
$L__BB7_16:
	.pragma "nounroll";
	mul.wide.u32 	%rd134, %r342, 8;
	add.s64 	%rd135, %rd1, %rd134;
	ld.global.f64 	%fd234, [%rd135];
	add.f64 	%fd364, %fd364, %fd234;
	add.s32 	%r342, %r342, 640;
	add.s32 	%r341, %r341, 1;
	setp.ne.s32 	%p32, %r341, 0;
	@%p32 bra 	$L__BB7_16;
$L__BB7_17:
	setp.lt.u32 	%p33, %r6, 640;
	@%p33 bra 	$L__BB7_22;
	// begin inline asm
	mov.u32 %r278, %laneid;
	// end inline asm
	mov.b64 	%rd146, %fd364;
	mov.b64 	{%r280, %r285}, %rd146;
	mov.b32 	%r286, 1;
	mov.b32 	%r327, 31;
	mov.b32 	%r328, -1;
	// begin inline asm
	shfl.sync.down.b32 %r279, %r280, %r286, %r327, %r328;
	// end inline asm
	// begin inline asm
	shfl.sync.down.b32 %r284, %r285, %r286, %r327, %r328;
	// end inline asm
	mov.b64 	%rd147, {%r279, %r284};
	mov.b64 	%fd305, %rd147;
	setp.gt.s32 	%p61, %r278, 30;
	add.f64 	%fd306, %fd364, %fd305;
	selp.f64 	%fd307, %fd364, %fd306, %p61;
	mov.b64 	%rd148, %fd307;
	mov.b64 	{%r290, %r295}, %rd148;
	mov.b32 	%r296, 2;
	// begin inline asm
	shfl.sync.down.b32 %r289, %r290, %r296, %r327, %r328;
	// end inline asm
	// begin inline asm
	shfl.sync.down.b32 %r294, %r295, %r296, %r327, %r328;
	// end inline asm
	mov.b64 	%rd149, {%r289, %r294};
	mov.b64 	%fd308, %rd149;
	setp.gt.s32 	%p62, %r278, 29;
	add.f64 	%fd309, %fd307, %fd308;
	selp.f64 	%fd310, %fd307, %fd309, %p62;
	mov.b64 	%rd150, %fd310;
	mov.b64 	{%r300, %r305}, %rd150;
	mov.b32 	%r306, 4;
	// begin inline asm
	shfl.sync.down.b32 %r299, %r300, %r306, %r327, %r328;
	// end inline asm
	// begin inline asm
	shfl.sync.down.b32 %r304, %r305, %r306, %r327, %r328;
	// end inline asm
	mov.b64 	%rd151, {%r299, %r304};
	mov.b64 	%fd311, %rd151;
	setp.gt.s32 	%p63, %r278, 27;
	add.f64 	%fd312, %fd310, %fd311;
	selp.f64 	%fd313, %fd310, %fd312, %p63;
	mov.b64 	%rd152, %fd313;
	mov.b64 	{%r310, %r315}, %rd152;
	mov.b32 	%r316, 8;
	// begin inline asm
	shfl.sync.down.b32 %r309, %r310, %r316, %r327, %r328;
	// end inline asm
	// begin inline asm
	shfl.sync.down.b32 %r314, %r315, %r316, %r327, %r328;
	// end inline asm
	mov.b64 	%rd153, {%r309, %r314};
	mov.b64 	%fd314, %rd153;
	setp.gt.s32 	%p64, %r278, 23;
	add.f64 	%fd315, %fd313, %fd314;
	selp.f64 	%fd316, %fd313, %fd315, %p64;
	mov.b64 	%rd154, %fd316;
	mov.b64 	{%r320, %r325}, %rd154;
	mov.b32 	%r326, 16;
	// begin inline asm
	shfl.sync.down.b32 %r319, %r320, %r326, %r327, %r328;
	// end inline asm
	// begin inline asm
	shfl.sync.down.b32 %r324, %r325, %r326, %r327, %r328;
	// end inline asm
	mov.b64 	%rd155, {%r319, %r324};
	mov.b64 	%fd317, %rd155;
	setp.gt.s32 	%p65, %r278, 15;
	add.f64 	%fd16, %fd316, %fd317;
	selp.f64 	%fd375, %fd316, %fd16, %p65;
	setp.ne.s32 	%p66, %r278, 0;
	@%p66 bra 	$L__BB7_20;
	shr.u32 	%r329, %r7, 2;
	and.b32  	%r330, %r329, 248;
	mov.u32 	%r331, _ZZN3cub18CUB_300001_SM_10006detail6reduce18DeviceReduceKernelINS2_10policy_hubIdjN4cuda3std3__44plusIdEEE10Policy1000EN6thrust24THRUST_300001_SM_1000_NS6detail15normal_iteratorINSD_10device_ptrIdEEEEjS9_dNS7_10__identityEEEvT0_PT3_T1_NS0_13GridEvenShareISN_EET2_T4_E12temp_storage;
	add.s32 	%r332, %r331, %r330;
	st.shared.f64 	[%r332+24], %fd16;
$L__BB7_20:
	bar.sync 	0;
	setp.ne.s32 	%p67, %r7, 0;
	@%p67 bra 	$L__BB7_48;
	ld.shared.f64 	%fd318, [_ZZN3cub18CUB_300001_SM_10006detail6reduce18DeviceReduceKernelINS2_10policy_hubIdjN4cuda3std3__44plusIdEEE10Policy1000EN6thrust24THRUST_300001_SM_1000_NS6detail15normal_iteratorINSD_10device_ptrIdEEEEjS9_dNS7_10__identityEEEvT0_PT3_T1_NS0_13GridEvenShareISN_EET2_T4_E12temp_storage+32];
	add.f64 	%fd319, %fd375, %fd318;
	ld.shared.f64 	%fd320, [_ZZN3cub18CUB_300001_SM_10006detail6reduce18DeviceReduceKernelINS2_10policy_hubIdjN4cuda3std3__44plusIdEEE10Policy1000EN6thrust24THRUST_300001_SM_1000_NS6detail15normal_iteratorINSD_10device_ptrIdEEEEjS9_dNS7_10__identityEEEvT0_PT3_T1_NS0_13GridEvenShareISN_EET2_T4_E12temp_storage+40];
	add.f64 	%fd321, %fd319, %fd320;
	ld.shared.f64 	%fd322, [_ZZN3cub18CUB_300001_SM_10006detail6reduce18DeviceReduceKernelINS2_10policy_hubIdjN4cuda3std3__44plusIdEEE10Policy1000EN6thrust24THRUST_300001_SM_1000_NS6detail15normal_iteratorINSD_10device_ptrIdEEEEjS9_dNS7_10__identityEEEvT0_PT3_T1_NS0_13GridEvenShareISN_EET2_T4_E12temp_storage+48];
	add.f64 	%fd323, %fd321, %fd322;
	ld.shared.f64 	%fd324, [_ZZN3cub18CUB_300001_SM_10006detail6reduce18DeviceReduceKernelINS2_10policy_hubIdjN4cuda3std3__44plusIdEEE10Policy1000EN6thrust24THRUST_300001_SM_1000_NS6detail15normal_iteratorINSD_10device_ptrIdEEEEjS9_dNS7_10__identityEEEvT0_PT3_T1_NS0_13GridEvenShareISN_EET2_T4_E12temp_storage+56];
	add.f64 	%fd325, %fd323, %fd324;
	ld.shared.f64 	%fd326, [_ZZN3cub18CUB_300001_SM_10006detail6reduce18DeviceReduceKernelINS2_10policy_hubIdjN4cuda3std3__44plusIdEEE10Policy1000EN6thrust24THRUST_300001_SM_1000_NS6detail15normal_iteratorINSD_10device_ptrIdEEEEjS9_dNS7_10__identityEEEvT0_PT3_T1_NS0_13GridEvenShareISN_EET2_T4_E12temp_storage+64];
	add.f64 	%fd327, %fd325, %fd326;
	ld.shared.f64 	%fd328, [_ZZN3cub18CUB_300001_SM_10006detail6reduce18DeviceReduceKernelINS2_10policy_hubIdjN4cuda3std3__44plusIdEEE10Policy1000EN6thrust24THRUST_300001_SM_1000_NS6detail15normal_iteratorINSD_10device_ptrIdEEEEjS9_dNS7_10__identityEEEvT0_PT3_T1_NS0_13GridEvenShareISN_EET2_T4_E12temp_storage+72];
	add.f64 	%fd329, %fd327, %fd328;
	ld.shared.f64 	%fd330, [_ZZN3cub18CUB_300001_SM_10006detail6reduce18DeviceReduceKernelINS2_10policy_hubIdjN4cuda3std3__44plusIdEEE10Policy1000EN6thrust24THRUST_300001_SM_1000_NS6detail15normal_iteratorINSD_10device_ptrIdEEEEjS9_dNS7_10__identityEEEvT0_PT3_T1_NS0_13GridEvenShareISN_EET2_T4_E12temp_storage+80];
	add.f64 	%fd331, %fd329, %fd330;
	ld.shared.f64 	%fd332, [_ZZN3cub18CUB_300001_SM_10006detail6reduce18DeviceReduceKernelINS2_10policy_hubIdjN4cuda3std3__44plusIdEEE10Policy1000EN6thrust24THRUST_300001_SM_1000_NS6detail15normal_iteratorINSD_10device_ptrIdEEEEjS9_dNS7_10__identityEEEvT0_PT3_T1_NS0_13GridEvenShareISN_EET2_T4_E12temp_storage+88];
	add.f64 	%fd333, %fd331, %fd332;
	ld.shared.f64 	%fd334, [_ZZN3cub18CUB_300001_SM_10006detail6reduce18DeviceReduceKernelINS2_10policy_hubIdjN4cuda3std3__44plusIdEEE10Policy1000EN6thrust24THRUST_300001_SM_1000_NS6detail15normal_iteratorINSD_10device_ptrIdEEEEjS9_dNS7_10__identityEEEvT0_PT3_T1_NS0_13GridEvenShareISN_EET2_T4_E12temp_storage+96];
	add.f64 	%fd335, %fd333, %fd334;
	ld.shared.f64 	%fd336, [_ZZN3cub18CUB_300001_SM_10006detail6reduce18DeviceReduceKernelINS2_10policy_hubIdjN4cuda3std3__44plusIdEEE10Policy1000EN6thrust24THRUST_300001_SM_1000_NS6detail15normal_iteratorINSD_10device_ptrIdEEEEjS9_dNS7_10__identityEEEvT0_PT3_T1_NS0_13GridEvenShareISN_EET2_T4_E12temp_storage+104];
	add.f64 	%fd337, %fd335, %fd336;
	ld.shared.f64 	%fd338, [_ZZN3cub18CUB_300001_SM_10006detail6reduce18DeviceReduceKernelINS2_10policy_hubIdjN4cuda3std3__44plusIdEEE10Policy1000EN6thrust24THRUST_300001_SM_1000_NS6detail15normal_iteratorINSD_10device_ptrIdEEEEjS9_dNS7_10__identityEEEvT0_PT3_T1_NS0_13GridEvenShareISN_EET2_T4_E12temp_storage+112];
	add.f64 	%fd339, %fd337, %fd338;
	ld.shared.f64 	%fd340, [_ZZN3cub18CUB_300001_SM_10006detail6reduce18DeviceReduceKernelINS2_10policy_hubIdjN4cuda3std3__44plusIdEEE10Policy1000EN6thrust24THRUST_300001_SM_1000_NS6detail15normal_iteratorINSD_10device_ptrIdEEEEjS9_dNS7_10__identityEEEvT0_PT3_T1_NS0_13GridEvenShareISN_EET2_T4_E12temp_storage+120];
	add.f64 	%fd341, %fd339, %fd340;
	ld.shared.f64 	%fd342, [_ZZN3cub18CUB_300001_SM_10006detail6reduce18DeviceReduceKernelINS2_10policy_hubIdjN4cuda3std3__44plusIdEEE10Policy1000EN6thrust24THRUST_300001_SM_1000_NS6detail15normal_iteratorINSD_10device_ptrIdEEEEjS9_dNS7_10__identityEEEvT0_PT3_T1_NS0_13GridEvenShareISN_EET2_T4_E12temp_storage+128];
	add.f64 	%fd343, %fd341, %fd342;
	ld.shared.f64 	%fd344, [_ZZN3cub18CUB_300001_SM_10006detail6reduce18DeviceReduceKernelINS2_10policy_hubIdjN4cuda3std3__44plusIdEEE10Policy1000EN6thrust24THRUST_300001_SM_1000_NS6detail15normal_iteratorINSD_10device_ptrIdEEEEjS9_dNS7_10__identityEEEvT0_PT3_T1_NS0_13GridEvenShareISN_EET2_T4_E12temp_storage+136];
	add.f64 	%fd345, %fd343, %fd344;
	ld.shared.f64 	%fd346, [_ZZN3cub18CUB_300001_SM_10006detail6reduce18DeviceReduceKernelINS2_10policy_hubIdjN4cuda3std3__44plusIdEEE10Policy1000EN6thrust24THRUST_300001_SM_1000_NS6detail15normal_iteratorINSD_10device_ptrIdEEEEjS9_dNS7_10__identityEEEvT0_PT3_T1_NS0_13GridEvenShareISN_EET2_T4_E12temp_storage+144];
	add.f64 	%fd347, %fd345, %fd346;
	ld.shared.f64 	%fd348, [_ZZN3cub18CUB_300001_SM_10006detail6reduce18DeviceReduceKernelINS2_10policy_hubIdjN4cuda3std3__44plusIdEEE10Policy1000EN6thrust24THRUST_300001_SM_1000_NS6detail15normal_iteratorINSD_10device_ptrIdEEEEjS9_dNS7_10__identityEEEvT0_PT3_T1_NS0_13GridEvenShareISN_EET2_T4_E12temp_storage+152];
	add.f64 	%fd349, %fd347, %fd348;
	ld.shared.f64 	%fd350, [_ZZN3cub18CUB_300001_SM_10006detail6reduce18DeviceReduceKernelINS2_10policy_hubIdjN4cuda3std3__44plusIdEEE10Policy1000EN6thrust24THRUST_300001_SM_1000_NS6detail15normal_iteratorINSD_10device_ptrIdEEEEjS9_dNS7_10__identityEEEvT0_PT3_T1_NS0_13GridEvenShareISN_EET2_T4_E12temp_storage+160];
	add.f64 	%fd351, %fd349, %fd350;
	ld.shared.f64 	%fd352, [_ZZN3cub18CUB_300001_SM_10006detail6reduce18DeviceReduceKernelINS2_10policy_hubIdjN4cuda3std3__44plusIdEEE10Policy1000EN6thrust24THRUST_300001_SM_1000_NS6detail15normal_iteratorINSD_10device_ptrIdEEEEjS9_dNS7_10__identityEEEvT0_PT3_T1_NS0_13GridEvenShareISN_EET2_T4_E12temp_storage+168];
	add.f64 	%fd353, %fd351, %fd352;
	ld.shared.f64 	%fd354, [_ZZN3cub18CUB_300001_SM_10006detail6reduce18DeviceReduceKernelINS2_10policy_hubIdjN4cuda3std3__44plusIdEEE10Policy1000EN6thrust24THRUST_300001_SM_1000_NS6detail15normal_iteratorINSD_10device_ptrIdEEEEjS9_dNS7_10__identityEEEvT0_PT3_T1_NS0_13GridEvenShareISN_EET2_T4_E12temp_storage+176];
	add.f64 	%fd375, %fd353, %fd354;
	bra.uni 	$L__BB7_48;
$L__BB7_22:
	// begin inline asm
	mov.u32 %r215, %laneid;
	// end inline asm
	and.b32  	%r266, %r7, 992;
	add.s32 	%r267, %r266, 32;
	setp.gt.u32 	%p34, %r267, %r6;
	not.b32 	%r268, %r266;
	add.s32 	%r269, %r6, %r268;
	selp.b32 	%r264, %r269, 31, %p34;
	mov.b64 	%rd136, %fd364;
	mov.b64 	{%r217, %r222}, %rd136;
	mov.b32 	%r223, 1;
	mov.b32 	%r265, -1;
	// begin inline asm
	shfl.sync.down.b32 %r216, %r217, %r223, %r264, %r265;
	// end inline asm
	// begin inline asm
	shfl.sync.down.b32 %r221, %r222, %r223, %r264, %r265;
	// end inline asm
	mov.b64 	%rd137, {%r216, %r221};
	mov.b64 	%fd235, %rd137;
	setp.lt.s32 	%p35, %r215, %r264;
	add.f64 	%fd236, %fd364, %fd235;
	selp.f64 	%fd237, %fd236, %fd364, %p35;
	mov.b64 	%rd138, %fd237;
	mov.b64 	{%r227, %r232}, %rd138;
	mov.b32 	%r233, 2;
	// begin inline asm
	shfl.sync.down.b32 %r226, %r227, %r233, %r264, %r265;
	// end inline asm
	// begin inline asm
	shfl.sync.down.b32 %r231, %r232, %r233, %r264, %r265;
	// end inline asm
	mov.b64 	%rd139, {%r226, %r231};
	mov.b64 	%fd238, %rd139;
	add.s32 	%r270, %r215, 2;
	setp.gt.s32 	%p36, %r270, %r264;
	add.f64 	%fd239, %fd237, %fd238;
	selp.f64 	%fd240, %fd237, %fd239, %p36;
	mov.b64 	%rd140, %fd240;
	mov.b64 	{%r237, %r242}, %rd140;
	mov.b32 	%r243, 4;
	// begin inline asm
	shfl.sync.down.b32 %r236, %r237, %r243, %r264, %r265;
	// end inline asm
	// begin inline asm
	shfl.sync.down.b32 %r241, %r242, %r243, %r264, %r265;
	// end inline asm
	mov.b64 	%rd141, {%r236, %r241};
	mov.b64 	%fd241, %rd141;
	add.s32 	%r271, %r215, 4;
	setp.gt.s32 	%p37, %r271, %r264;
	add.f64 	%fd242, %fd240, %fd241;
	selp.f64 	%fd243, %fd240, %fd242, %p37;
	mov.b64 	%rd142, %fd243;
	mov.b64 	{%r247, %r252}, %rd142;
	mov.b32 	%r253, 8;
	// begin inline asm
	shfl.sync.down.b32 %r246, %r247, %r253, %r264, %r265;
	// end inline asm
	// begin inline asm
	shfl.sync.down.b32 %r251, %r252, %r253, %r264, %r265;
	// end inline asm
	mov.b64 	%rd143, {%r246, %r251};
	mov.b64 	%fd244, %rd143;
	add.s32 	%r272, %r215, 8;
	setp.gt.s32 	%p38, %r272, %r264;
	add.f64 	%fd245, %fd243, %fd244;
	selp.f64 	%fd246, %fd243, %fd245, %p38;
	mov.b64 	%rd144, %fd246;
	mov.b64 	{%r257, %r262}, %rd144;
	mov.b32 	%r263, 16;
	// begin inline asm
	shfl.sync.down.b32 %r256, %r257, %r263, %r264, %r265;
	// end inline asm
	// begin inline asm
	shfl.sync.down.b32 %r261, %r262, %r263, %r264, %r265;
	// end inline asm
	mov.b64 	%rd145, {%r256, %r261};
	mov.b64 	%fd247, %rd145;
	add.s32 	%r273, %r215, 16;
	setp.gt.s32 	%p39, %r273, %r264;
	add.f64 	%fd248, %fd246, %fd247;
	selp.f64 	%fd375, %fd246, %fd248, %p39;
	setp.ne.s32 	%p40, %r215, 0;
	@%p40 bra 	$L__BB7_24;
	shr.u32 	%r274, %r7, 2;
	and.b32  	%r275, %r274, 248;
	mov.u32 	%r276, _ZZN3cub18CUB_300001_SM_10006detail6reduce18DeviceReduceKernelINS2_10policy_hubIdjN4cuda3std3__44plusIdEEE10Policy1000EN6thrust24THRUST_300001_SM_1000_NS6detail15normal_iteratorINSD_10device_ptrIdEEEEjS9_dNS7_10__identityEEEvT0_PT3_T1_NS0_13GridEvenShareISN_EET2_T4_E12temp_storage;
	add.s32 	%r277, %r276, %r275;
	st.shared.f64 	[%r277+24], %fd375;
$L__BB7_24:
	bar.sync 	0;
	setp.ne.s32 	%p41, %r7, 0;
	@%p41 bra 	$L__BB7_48;
	setp.gt.u32 	%p42, %r6, 32;
	ld.shared.f64 	%fd249, [_ZZN3cub18CUB_300001_SM_10006detail6reduce18DeviceReduceKernelINS2_10policy_hubIdjN4cuda3std3__44plusIdEEE10Policy1000EN6thrust24THRUST_300001_SM_1000_NS6detail15normal_iteratorINSD_10device_ptrIdEEEEjS9_dNS7_10__identityEEEvT0_PT3_T1_NS0_13GridEvenShareISN_EET2_T4_E12temp_storage+32];
	add.f64 	%fd250, %fd375, %fd249;
	selp.f64 	%fd251, %fd250, %fd375, %p42;
	setp.gt.u32 	%p43, %r6, 64;
	ld.shared.f64 	%fd252, [_ZZN3cub18CUB_300001_SM_10006detail6reduce18DeviceReduceKernelINS2_10policy_hubIdjN4cuda3std3__44plusIdEEE10Policy1000EN6thrust24THRUST_300001_SM_1000_NS6detail15normal_iteratorINSD_10device_ptrIdEEEEjS9_dNS7_10__identityEEEvT0_PT3_T1_NS0_13GridEvenShareISN_EET2_T4_E12temp_storage+40];
	add.f64 	%fd253, %fd252, %fd251;
	selp.f64 	%fd254, %fd253, %fd251, %p43;
	setp.gt.u32 	%p44, %r6, 96;
	ld.shared.f64 	%fd255, [_ZZN3cub18CUB_300001_SM_10006detail6reduce18DeviceReduceKernelINS2_10policy_hubIdjN4cuda3std3__44plusIdEEE10Policy1000EN6thrust24THRUST_300001_SM_1000_NS6detail15normal_iteratorINSD_10device_ptrIdEEEEjS9_dNS7_10__identityEEEvT0_PT3_T1_NS0_13GridEvenShareISN_EET2_T4_E12temp_storage+48];
	add.f64 	%fd256, %fd255, %fd254;
	selp.f64 	%fd257, %fd256, %fd254, %p44;
	setp.gt.u32 	%p45, %r6, 128;
	ld.shared.f64 	%fd258, [_ZZN3cub18CUB_300001_SM_10006detail6reduce18DeviceReduceKernelINS2_10policy_hubIdjN4cuda3std3__44plusIdEEE10Policy1000EN6thrust24THRUST_300001_SM_1000_NS6detail15normal_iteratorINSD_10device_ptrIdEEEEjS9_dNS7_10__identityEEEvT0_PT3_T1_NS0_13GridEvenShareISN_EET2_T4_E12temp_storage+56];
	add.f64 	%fd259, %fd258, %fd257;
	selp.f64 	%fd260, %fd259, %fd257, %p45;
	setp.gt.u32 	%p46, %r6, 160;
	ld.shared.f64 	%fd261, [_ZZN3cub18CUB_300001_SM_10006detail6reduce18DeviceReduceKernelINS2_10policy_hubIdjN4cuda3std3__44plusIdEEE10Policy1000EN6thrust24THRUST_300001_SM_1000_NS6detail15normal_iteratorINSD_10device_ptrIdEEEEjS9_dNS7_10__identityEEEvT0_PT3_T1_NS0_13GridEvenShareISN_EET2_T4_E12temp_storage+64];
	add.f64 	%fd262, %fd261, %fd260;
	selp.f64 	%fd263, %fd262, %fd260, %p46;
	setp.gt.u32 	%p47, %r6, 192;
	ld.shared.f64 	%fd264, [_ZZN3cub18CUB_300001_SM_10006detail6reduce18DeviceReduceKernelINS2_10policy_hubIdjN4cuda3std3__44plusIdEEE10Policy1000EN6thrust24THRUST_300001_SM_1000_NS6detail15normal_iteratorINSD_10device_ptrIdEEEEjS9_dNS7_10__identityEEEvT0_PT3_T1_NS0_13GridEvenShareISN_EET2_T4_E12temp_storage+72];
	add.f64 	%fd265, %fd264, %fd263;
	selp.f64 	%fd266, %fd265, %fd263, %p47;
	setp.gt.u32 	%p48, %r6, 224;
	ld.shared.f64 	%fd267, [_ZZN3cub18CUB_300001_SM_10006detail6reduce18DeviceReduceKernelINS2_10policy_hubIdjN4cuda3std3__44plusIdEEE10Policy1000EN6thrust24THRUST_300001_SM_1000_NS6detail15normal_iteratorINSD_10device_ptrIdEEEEjS9_dNS7_10__identityEEEvT0_PT3_T1_NS0_13GridEvenShareISN_EET2_T4_E12temp_storage+80];
	add.f64 	%fd268, %fd267, %fd266;
	selp.f64 	%fd269, %fd268, %fd266, %p48;
	setp.gt.u32 	%p49, %r6, 256;
	ld.shared.f64 	%fd270, [_ZZN3cub18CUB_300001_SM_10006detail6reduce18DeviceReduceKernelINS2_10policy_hubIdjN4cuda3std3__44plusIdEEE10Policy1000EN6thrust24THRUST_300001_SM_1000_NS6detail15normal_iteratorINSD_10device_ptrIdEEEEjS9_dNS7_10__identityEEEvT0_PT3_T1_NS0_13GridEvenShareISN_EET2_T4_E12temp_storage+88];
	add.f64 	%fd271, %fd270, %fd269;
	selp.f64 	%fd272, %fd271, %fd269, %p49;
	setp.gt.u32 	%p50, %r6, 288;
	ld.shared.f64 	%fd273, [_ZZN3cub18CUB_300001_SM_10006detail6reduce18DeviceReduceKernelINS2_10policy_hubIdjN4cuda3std3__44plusIdEEE10Policy1000EN6thrust24THRUST_300001_SM_1000_NS6detail15normal_iteratorINSD_10device_ptrIdEEEEjS9_dNS7_10__identityEEEvT0_PT3_T1_NS0_13GridEvenShareISN_EET2_T4_E12temp_storage+96];
	add.f64 	%fd274, %fd273, %fd272;
	selp.f64 	%fd275, %fd274, %fd272, %p50;
	setp.gt.u32 	%p51, %r6, 320;
	ld.shared.f64 	%fd276, [_ZZN3cub18CUB_300001_SM_10006detail6reduce18DeviceReduceKernelINS2_10policy_hubIdjN4cuda3std3__44plusIdEEE10Policy1000EN6thrust24THRUST_300001_SM_1000_NS6detail15normal_iteratorINSD_10device_ptrIdEEEEjS9_dNS7_10__identityEEEvT0_PT3_T1_NS0_13GridEvenShareISN_EET2_T4_E12temp_storage+104];
	add.f64 	%fd277, %fd276, %fd275;
	selp.f64 	%fd278, %fd277, %fd275, %p51;
	setp.gt.u32 	%p52, %r6, 352;
	ld.shared.f64 	%fd279, [_ZZN3cub18CUB_300001_SM_10006detail6reduce18DeviceReduceKernelINS2_10policy_hubIdjN4cuda3std3__44plusIdEEE10Policy1000EN6thrust24THRUST_300001_SM_1000_NS6detail15normal_iteratorINSD_10device_ptrIdEEEEjS9_dNS7_10__identityEEEvT0_PT3_T1_NS0_13GridEvenShareISN_EET2_T4_E12temp_storage+112];
	add.f64 	%fd280, %fd279, %fd278;
	selp.f64 	%fd281, %fd280, %fd278, %p52;
	setp.gt.u32 	%p53, %r6, 384;
	ld.shared.f64 	%fd282, [_ZZN3cub18CUB_300001_SM_10006detail6reduce18DeviceReduceKernelINS2_10policy_hubIdjN4cuda3std3__44plusIdEEE10Policy1000EN6thrust24THRUST_300001_SM_1000_NS6detail15normal_iteratorINSD_10device_ptrIdEEEEjS9_dNS7_10__identityEEEvT0_PT3_T1_NS0_13GridEvenShareISN_EET2_T4_E12temp_storage+120];
	add.f64 	%fd283, %fd282, %fd281;
	selp.f64 	%fd284, %fd283, %fd281, %p53;
	setp.gt.u32 	%p54, %r6, 416;
	ld.shared.f64 	%fd285, [_ZZN3cub18CUB_300001_SM_10006detail6reduce18DeviceReduceKernelINS2_10policy_hubIdjN4cuda3std3__44plusIdEEE10Policy1000EN6thrust24THRUST_300001_SM_1000_NS6detail15normal_iteratorINSD_10device_ptrIdEEEEjS9_dNS7_10__identityEEEvT0_PT3_T1_NS0_13GridEvenShareISN_EET2_T4_E12temp_storage+128];
	add.f64 	%fd286, %fd285, %fd284;
	selp.f64 	%fd287, %fd286, %fd284, %p54;
	setp.gt.u32 	%p55, %r6, 448;
	ld.shared.f64 	%fd288, [_ZZN3cub18CUB_300001_SM_10006detail6reduce18DeviceReduceKernelINS2_10policy_hubIdjN4cuda3std3__44plusIdEEE10Policy1000EN6thrust24THRUST_300001_SM_1000_NS6detail15normal_iteratorINSD_10device_ptrIdEEEEjS9_dNS7_10__identityEEEvT0_PT3_T1_NS0_13GridEvenShareISN_EET2_T4_E12temp_storage+136];
	add.f64 	%fd289, %fd288, %fd287;
	selp.f64 	%fd290, %fd289, %fd287, %p55;
	setp.gt.u32 	%p56, %r6, 480;
	ld.shared.f64 	%fd291, [_ZZN3cub18CUB_300001_SM_10006detail6reduce18DeviceReduceKernelINS2_10policy_hubIdjN4cuda3std3__44plusIdEEE10Policy1000EN6thrust24THRUST_300001_SM_1000_NS6detail15normal_iteratorINSD_10device_ptrIdEEEEjS9_dNS7_10__identityEEEvT0_PT3_T1_NS0_13GridEvenShareISN_EET2_T4_E12temp_storage+144];
	add.f64 	%fd292, %fd291, %fd290;
	selp.f64 	%fd293, %fd292, %fd290, %p56;
	setp.gt.u32 	%p57, %r6, 512;
	ld.shared.f64 	%fd294, [_ZZN3cub18CUB_300001_SM_10006detail6reduce18DeviceReduceKernelINS2_10policy_hubIdjN4cuda3std3__44plusIdEEE10Policy1000EN6thrust24THRUST_300001_SM_1000_NS6detail15normal_iteratorINSD_10device_ptrIdEEEEjS9_dNS7_10__identityEEEvT0_PT3_T1_NS0_13GridEvenShareISN_EET2_T4_E12temp_storage+152];
	add.f64 	%fd295, %fd294, %fd293;
	selp.f64 	%fd296, %fd295, %fd293, %p57;
	setp.gt.u32 	%p58, %r6, 544;
	ld.shared.f64 	%fd297, [_ZZN3cub18CUB_300001_SM_10006detail6reduce18DeviceReduceKernelINS2_10policy_hubIdjN4cuda3std3__44plusIdEEE10Policy1000EN6thrust24THRUST_300001_SM_1000_NS6detail15normal_iteratorINSD_10device_ptrIdEEEEjS9_dNS7_10__identityEEEvT0_PT3_T1_NS0_13GridEvenShareISN_EET2_T4_E12temp_storage+160];
	add.f64 	%fd298, %fd297, %fd296;
	selp.f64 	%fd299, %fd298, %fd296, %p58;
	setp.gt.u32 	%p59, %r6, 576;
	ld.shared.f64 	%fd300, [_ZZN3cub18CUB_300001_SM_10006detail6reduce18DeviceReduceKernelINS2_10policy_hubIdjN4cuda3std3__44plusIdEEE10Policy1000EN6thrust24THRUST_300001_SM_1000_NS6detail15normal_iteratorINSD_10device_ptrIdEEEEjS9_dNS7_10__identityEEEvT0_PT3_T1_NS0_13GridEvenShareISN_EET2_T4_E12temp_storage+168];
	add.f64 	%fd301, %fd300, %fd299;
	selp.f64 	%fd302, %fd301, %fd299, %p59;
	setp.gt.u32 	%p60, %r6, 608;
	ld.shared.f64 	%fd303, [_ZZN3cub18CUB_300001_SM_10006detail6reduce18DeviceReduceKernelINS2_10policy_hubIdjN4cuda3std3__44plusIdEEE10Policy1000EN6thrust24THRUST_300001_SM_1000_NS6detail15normal_iteratorINSD_10device_ptrIdEEEEjS9_dNS7_10__identityEEEvT0_PT3_T1_NS0_13GridEvenShareISN_EET2_T4_E12temp_storage+176];
	add.f64 	%fd304, %fd303, %fd302;
	selp.f64 	%fd375, %fd304, %fd302, %p60;
	bra.uni 	$L__BB7_48;
$L__BB7_26:
	mov.u32 	%r35, %tid.x;
	add.s32 	%r72, %r347, %r35;
	mul.wide.u32 	%rd4, %r72, 8;
	add.s64 	%rd5, %rd1, %rd4;
	ld.global.f64 	%fd41, [%rd5];
	ld.global.f64 	%fd42, [%rd5+5120];
	ld.global.f64 	%fd43, [%rd5+10240];
	ld.global.f64 	%fd44, [%rd5+15360];
	ld.global.f64 	%fd45, [%rd5+20480];
	ld.global.f64 	%fd46, [%rd5+25600];
	ld.global.f64 	%fd47, [%rd5+30720];
	ld.global.f64 	%fd48, [%rd5+35840];
	add.f64 	%fd49, %fd41, %fd42;
	add.f64 	%fd50, %fd49, %fd43;
	add.f64 	%fd51, %fd50, %fd44;
	add.f64 	%fd52, %fd51, %fd45;
	add.f64 	%fd53, %fd52, %fd46;
	add.f64 	%fd54, %fd53, %fd47;
	add.f64 	%fd374, %fd54, %fd48;
	setp.lt.u32 	%p2, %r6, %r4;
	@%p2 bra 	$L__BB7_44;
	add.s32 	%r36, %r4, %r347;
	not.b32 	%r74, %r35;
	add.s32 	%r75, %r74, %r1;
	sub.s32 	%r76, %r75, %r4;
	sub.s32 	%r344, %r76, %r347;
	add.s32 	%r77, %r36, %r35;
	add.s32 	%r343, %r77, 5120;
	mov.b32 	%r346, 0;
	mov.u32 	%r345, %r36;
$L__BB7_28:
	mad.lo.s32 	%r347, %r2, 5120, %r347;
	add.s32 	%r78, %r1, -5120;
	setp.gt.u32 	%p3, %r347, %r78;
	@%p3 bra 	$L__BB7_30;
	add.s32 	%r79, %r35, %r347;
	mul.wide.u32 	%rd6, %r79, 8;
	add.s64 	%rd7, %rd1, %rd6;
	ld.global.f64 	%fd55, [%rd7];
	ld.global.f64 	%fd56, [%rd7+5120];
	ld.global.f64 	%fd57, [%rd7+10240];
	ld.global.f64 	%fd58, [%rd7+15360];
	ld.global.f64 	%fd59, [%rd7+20480];
	ld.global.f64 	%fd60, [%rd7+25600];
	ld.global.f64 	%fd61, [%rd7+30720];
	ld.global.f64 	%fd62, [%rd7+35840];
	add.f64 	%fd63, %fd374, %fd55;
	add.f64 	%fd64, %fd63, %fd56;
	add.f64 	%fd65, %fd64, %fd57;
	add.f64 	%fd66, %fd65, %fd58;
	add.f64 	%fd67, %fd66, %fd59;
	add.f64 	%fd68, %fd67, %fd60;
	add.f64 	%fd69, %fd68, %fd61;
	add.f64 	%fd374, %fd69, %fd62;
	sub.s32 	%r80, %r1, %r347;
	mul.lo.s32 	%r81, %r2, 5120;
	setp.lt.u32 	%p4, %r80, %r81;
	add.s32 	%r346, %r346, 1;
	add.s32 	%r345, %r345, %r81;
	sub.s32 	%r344, %r344, %r81;
	add.s32 	%r343, %r343, %r81;
	@%p4 bra 	$L__BB7_44;
	bra.uni 	$L__BB7_28;
$L__BB7_30:
	setp.le.u32 	%p5, %r1, %r347;
	sub.s32 	%r82, %r1, %r347;
	setp.ge.s32 	%p6, %r35, %r82;
	or.pred  	%p7, %p5, %p6;
	@%p7 bra 	$L__BB7_44;
	not.b32 	%r84, %r35;
	add.s32 	%r85, %r1, %r84;
	sub.s32 	%r86, %r85, %r36;
	mul.lo.s32 	%r87, %r2, %r346;
	mad.lo.s32 	%r88, %r87, -5120, %r86;
	mul.hi.u32 	%r89, %r88, -858993459;
	shr.u32 	%r90, %r89, 9;
	add.s32 	%r49, %r90, 1;
	and.b32  	%r50, %r49, 15;
	setp.lt.u32 	%p8, %r88, 9600;
	mov.u32 	%r352, %r35;
	@%p8 bra 	$L__BB7_35;
	or.b32  	%r350, %r35, 5120;
	mul.hi.u32 	%r91, %r344, -858993459;
	shr.u32 	%r92, %r91, 9;
	add.s32 	%r93, %r92, 1;
	and.b32  	%r94, %r93, 16777200;
	neg.s32 	%r348, %r94;
$L__BB7_33:
	.pragma "nounroll";
	add.s32 	%r95, %r343, -5120;
	mul.wide.u32 	%rd8, %r95, 8;
	add.s64 	%rd9, %rd1, %rd8;
	ld.global.f64 	%fd71, [%rd9];
	add.f64 	%fd72, %fd374, %fd71;
	add.s32 	%r96, %r343, -4480;
	mul.wide.u32 	%rd10, %r96, 8;
	add.s64 	%rd11, %rd1, %rd10;
	ld.global.f64 	%fd73, [%rd11];
	add.f64 	%fd74, %fd72, %fd73;
	add.s32 	%r97, %r343, -3840;
	mul.wide.u32 	%rd12, %r97, 8;
	add.s64 	%rd13, %rd1, %rd12;
	ld.global.f64 	%fd75, [%rd13];
	add.f64 	%fd76, %fd74, %fd75;
	add.s32 	%r98, %r343, -3200;
	mul.wide.u32 	%rd14, %r98, 8;
	add.s64 	%rd15, %rd1, %rd14;
	ld.global.f64 	%fd77, [%rd15];
	add.f64 	%fd78, %fd76, %fd77;
	add.s32 	%r99, %r343, -2560;
	mul.wide.u32 	%rd16, %r99, 8;
	add.s64 	%rd17, %rd1, %rd16;
	ld.global.f64 	%fd79, [%rd17];
	add.f64 	%fd80, %fd78, %fd79;
	add.s32 	%r100, %r343, -1920;
	mul.wide.u32 	%rd18, %r100, 8;
	add.s64 	%rd19, %rd1, %rd18;
	ld.global.f64 	%fd81, [%rd19];
	add.f64 	%fd82, %fd80, %fd81;
	add.s32 	%r101, %r343, -1280;
	mul.wide.u32 	%rd20, %r101, 8;
	add.s64 	%rd21, %rd1, %rd20;
	ld.global.f64 	%fd83, [%rd21];
	add.f64 	%fd84, %fd82, %fd83;
	add.s32 	%r102, %r343, 4480;
	add.s32 	%r103, %r343, -640;
	mul.wide.u32 	%rd22, %r103, 8;
	add.s64 	%rd23, %rd1, %rd22;
	ld.global.f64 	%fd85, [%rd23];
	add.f64 	%fd86, %fd84, %fd85;
	mul.wide.u32 	%rd24, %r343, 8;
	add.s64 	%rd25, %rd1, %rd24;
	ld.global.f64 	%fd87, [%rd25];
	add.f64 	%fd88, %fd86, %fd87;
	add.s32 	%r104, %r343, 640;
	mul.wide.u32 	%rd26, %r104, 8;
	add.s64 	%rd27, %rd1, %rd26;
	ld.global.f64 	%fd89, [%rd27];
	add.f64 	%fd90, %fd88, %fd89;
	add.s32 	%r105, %r343, 1280;
	mul.wide.u32 	%rd28, %r105, 8;
	add.s64 	%rd29, %rd1, %rd28;
	ld.global.f64 	%fd91, [%rd29];
	add.f64 	%fd92, %fd90, %fd91;
	add.s32 	%r106, %r343, 1920;
	mul.wide.u32 	%rd30, %r106, 8;
	add.s64 	%rd31, %rd1, %rd30;
	ld.global.f64 	%fd93, [%rd31];
	add.f64 	%fd94, %fd92, %fd93;
	add.s32 	%r107, %r343, 2560;
	mul.wide.u32 	%rd32, %r107, 8;
	add.s64 	%rd33, %rd1, %rd32;
	ld.global.f64 	%fd95, [%rd33];
	add.f64 	%fd96, %fd94, %fd95;
	add.s32 	%r108, %r343, 3200;
	mul.wide.u32 	%rd34, %r108, 8;
	add.s64 	%rd35, %rd1, %rd34;
	ld.global.f64 	%fd97, [%rd35];
	add.f64 	%fd98, %fd96, %fd97;
	add.s32 	%r109, %r343, 3840;
	mul.wide.u32 	%rd36, %r109, 8;
	add.s64 	%rd37, %rd1, %rd36;
	ld.global.f64 	%fd99, [%rd37];
	add.f64 	%fd100, %fd98, %fd99;
	mul.wide.u32 	%rd38, %r102, 8;
	add.s64 	%rd39, %rd1, %rd38;
	ld.global.f64 	%fd101, [%rd39];
	add.f64 	%fd374, %fd100, %fd101;
	add.s32 	%r350, %r350, 10240;
	add.s32 	%r343, %r343, 10240;
	add.s32 	%r348, %r348, 16;
	setp.ne.s32 	%p9, %r348, 0;
	@%p9 bra 	$L__BB7_33;
	add.s32 	%r352, %r350, -5120;
$L__BB7_35:
	setp.eq.s32 	%p10, %r50, 0;
	@%p10 bra 	$L__BB7_44;
	and.b32  	%r61, %r49, 7;
	setp.lt.u32 	%p11, %r50, 8;
	@%p11 bra 	$L__BB7_38;
	add.s32 	%r110, %r352, %r347;
	mul.wide.u32 	%rd40, %r110, 8;
	add.s64 	%rd41, %rd1, %rd40;
	ld.global.f64 	%fd103, [%rd41];
	add.f64 	%fd104, %fd374, %fd103;
	add.s32 	%r111, %r110, 640;
	mul.wide.u32 	%rd42, %r111, 8;
	add.s64 	%rd43, %rd1, %rd42;
	ld.global.f64 	%fd105, [%rd43];
	add.f64 	%fd106, %fd104, %fd105;
	add.s32 	%r112, %r110, 1280;
	mul.wide.u32 	%rd44, %r112, 8;
	add.s64 	%rd45, %rd1, %rd44;
	ld.global.f64 	%fd107, [%rd45];
	add.f64 	%fd108, %fd106, %fd107;
	add.s32 	%r113, %r110, 1920;
	mul.wide.u32 	%rd46, %r113, 8;
	add.s64 	%rd47, %rd1, %rd46;
	ld.global.f64 	%fd109, [%rd47];
	add.f64 	%fd110, %fd108, %fd109;
	add.s32 	%r114, %r110, 2560;
	mul.wide.u32 	%rd48, %r114, 8;
	add.s64 	%rd49, %rd1, %rd48;
	ld.global.f64 	%fd111, [%rd49];
	add.f64 	%fd112, %fd110, %fd111;
	add.s32 	%r115, %r110, 3200;
	mul.wide.u32 	%rd50, %r115, 8;
	add.s64 	%rd51, %rd1, %rd50;
	ld.global.f64 	%fd113, [%rd51];
	add.f64 	%fd114, %fd112, %fd113;
	add.s32 	%r116, %r110, 3840;
	mul.wide.u32 	%rd52, %r116, 8;
	add.s64 	%rd53, %rd1, %rd52;
	ld.global.f64 	%fd115, [%rd53];
	add.f64 	%fd116, %fd114, %fd115;
	add.s32 	%r117, %r110, 4480;
	mul.wide.u32 	%rd54, %r117, 8;
	add.s64 	%rd55, %rd1, %rd54;
	ld.global.f64 	%fd117, [%rd55];
	add.f64 	%fd374, %fd116, %fd117;
	add.s32 	%r352, %r352, 5120;
$L__BB7_38:
	setp.eq.s32 	%p12, %r61, 0;
	@%p12 bra 	$L__BB7_44;
	setp.lt.u32 	%p13, %r61, 4;
	@%p13 bra 	$L__BB7_41;
	add.s32 	%r118, %r352, %r347;
	mul.wide.u32 	%rd56, %r118, 8;
	add.s64 	%rd57, %rd1, %rd56;
	ld.global.f64 	%fd119, [%rd57];
	add.f64 	%fd120, %fd374, %fd119;
	add.s32 	%r119, %r118, 640;
	mul.wide.u32 	%rd58, %r119, 8;
	add.s64 	%rd59, %rd1, %rd58;
	ld.global.f64 	%fd121, [%rd59];
	add.f64 	%fd122, %fd120, %fd121;
	add.s32 	%r120, %r118, 1280;
	mul.wide.u32 	%rd60, %r120, 8;
	add.s64 	%rd61, %rd1, %rd60;
	ld.global.f64 	%fd123, [%rd61];
	add.f64 	%fd124, %fd122, %fd123;
	add.s32 	%r121, %r118, 1920;
	mul.wide.u32 	%rd62, %r121, 8;
	add.s64 	%rd63, %rd1, %rd62;
	ld.global.f64 	%fd125, [%rd63];
	add.f64 	%fd374, %fd124, %fd125;
	add.s32 	%r352, %r352, 2560;
$L__BB7_41:
	and.b32  	%r122, %r49, 3;
	setp.eq.s32 	%p14, %r122, 0;
	@%p14 bra 	$L__BB7_44;
	add.s32 	%r355, %r352, %r345;
	mul.hi.u32 	%r123, %r344, -858993459;
	cvt.u16.u32 	%rs1, %r123;
	shr.u16 	%rs2, %rs1, 9;
	add.s16 	%rs3, %rs2, 1;
	cvt.u32.u16 	%r124, %rs3;
	and.b32  	%r125, %r124, 3;
	neg.s32 	%r354, %r125;
$L__BB7_43:
	.pragma "nounroll";
	mul.wide.u32 	%rd64, %r355, 8;
	add.s64 	%rd65, %rd1, %rd64;
	ld.global.f64 	%fd126, [%rd65];
	add.f64 	%fd374, %fd374, %fd126;
	add.s32 	%r355, %r355, 640;
	add.s32 	%r354, %r354, 1;
	setp.ne.s32 	%p15, %r354, 0;
	@%p15 bra 	$L__BB7_43;
$L__BB7_44:
	// begin inline asm
	mov.u32 %r126, %laneid;
	// end inline asm
	mov.b64 	%rd66, %fd374;
	mov.b64 	{%r128, %r133}, %rd66;
	mov.b32 	%r134, 1;
	mov.b32 	%r175, 31;
	mov.b32 	%r176, -1;
	// begin inline asm
	shfl.sync.down.b32 %r127, %r128, %r134, %r175, %r176;
	// end inline asm
	// begin inline asm
	shfl.sync.down.b32 %r132, %r133, %r134, %r175, %r176;
	// end inline asm
	mov.b64 	%rd67, {%r127, %r132};
	mov.b64 	%fd127, %rd67;
	setp.gt.s32 	%p16, %r126, 30;
	add.f64 	%fd128, %fd374, %fd127;
	selp.f64 	%fd129, %fd374, %fd128, %p16;
	mov.b64 	%rd68, %fd129;
	mov.b64 	{%r138, %r143}, %rd68;
	mov.b32 	%r144, 2;
	// begin inline asm
	shfl.sync.down.b32 %r137, %r138, %r144, %r175, %r176;
	// end inline asm
	// begin inline asm
	shfl.sync.down.b32 %r142, %r143, %r144, %r175, %r176;
	// end inline asm
	mov.b64 	%rd69, {%r137, %r142};
	mov.b64 	%fd130, %rd69;
	setp.gt.s32 	%p17, %r126, 29;
	add.f64 	%fd131, %fd129, %fd130;
	selp.f64 	%fd132, %fd129, %fd131, %p17;
	mov.b64 	%rd70, %fd132;
	mov.b64 	{%r148, %r153}, %rd70;
	mov.b32 	%r154, 4;
	// begin inline asm
	shfl.sync.down.b32 %r147, %r148, %r154, %r175, %r176;
	// end inline asm
	// begin inline asm
	shfl.sync.down.b32 %r152, %r153, %r154, %r175, %r176;
	// end inline asm
	mov.b64 	%rd71, {%r147, %r152};
	mov.b64 	%fd133, %rd71;
	setp.gt.s32 	%p18, %r126, 27;
	add.f64 	%fd134, %fd132, %fd133;
	selp.f64 	%fd135, %fd132, %fd134, %p18;
	mov.b64 	%rd72, %fd135;
	mov.b64 	{%r158, %r163}, %rd72;
	mov.b32 	%r164, 8;
	// begin inline asm
	shfl.sync.down.b32 %r157, %r158, %r164, %r175, %r176;
	// end inline asm
	// begin inline asm
	shfl.sync.down.b32 %r162, %r163, %r164, %r175, %r176;
	// end inline asm
	mov.b64 	%rd73, {%r157, %r162};
	mov.b64 	%fd136, %rd73;
	setp.gt.s32 	%p19, %r126, 23;
	add.f64 	%fd137, %fd135, %fd136;
	selp.f64 	%fd138, %fd135, %fd137, %p19;
	mov.b64 	%rd74, %fd138;
	mov.b64 	{%r168, %r173}, %rd74;
	mov.b32 	%r174, 16;
	// begin inline asm
	shfl.sync.down.b32 %r167, %r168, %r174, %r175, %r176;
	// end inline asm
	// begin inline asm
	shfl.sync.down.b32 %r172, %r173, %r174, %r175, %r176;
	// end inline asm
	mov.b64 	%rd75, {%r167, %r172};
	mov.b64 	%fd139, %rd75;
	setp.gt.s32 	%p20, %r126, 15;
	add.f64 	%fd37, %fd138, %fd139;
	selp.f64 	%fd375, %fd138, %fd37, %p20;
	setp.ne.s32 	%p21, %r126, 0;
	@%p21 bra 	$L__BB7_46;
	shr.u32 	%r177, %r35, 2;
	and.b32  	%r178, %r177, 248;
	mov.u32 	%r179, _ZZN3cub18CUB_300001_SM_10006detail6reduce18DeviceReduceKernelINS2_10policy_hubIdjN4cuda3std3__44plusIdEEE10Policy1000EN6thrust24THRUST_300001_SM_1000_NS6detail15normal_iteratorINSD_10device_ptrIdEEEEjS9_dNS7_10__identityEEEvT0_PT3_T1_NS0_13GridEvenShareISN_EET2_T4_E12temp_storage;
	add.s32 	%r180, %r179, %r178;
	st.shared.f64 	[%r180+24], %fd37;
$L__BB7_46:
	bar.sync 	0;
	setp.ne.s32 	%p22, %r35, 0;
	@%p22 bra 	$L__BB7_48;
	ld.shared.f64 	%fd140, [_ZZN3cub18CUB_300001_SM_10006detail6reduce18DeviceReduceKernelINS2_10policy_hubIdjN4cuda3std3__44plusIdEEE10Policy1000EN6thrust24THRUST_300001_SM_1000_NS6detail15normal_iteratorINSD_10device_ptrIdEEEEjS9_dNS7_10__identityEEEvT0_PT3_T1_NS0_13GridEvenShareISN_EET2_T4_E12temp_storage+32];
	add.f64 	%fd141, %fd375, %fd140;
	ld.shared.f64 	%fd142, [_ZZN3cub18CUB_300001_SM_10006detail6reduce18DeviceReduceKernelINS2_10policy_hubIdjN4cuda3std3__44plusIdEEE10Policy1000EN6thrust24THRUST_300001_SM_1000_NS6detail15normal_iteratorINSD_10device_ptrIdEEEEjS9_dNS7_10__identityEEEvT0_PT3_T1_NS0_13GridEvenShareISN_EET2_T4_E12temp_storage+40];
	add.f64 	%fd143, %fd141, %fd142;
	ld.shared.f64 	%fd144, [_ZZN3cub18CUB_300001_SM_10006detail6reduce18DeviceReduceKernelINS2_10policy_hubIdjN4cuda3std3__44plusIdEEE10Policy1000EN6thrust24THRUST_300001_SM_1000_NS6detail15normal_iteratorINSD_10device_ptrIdEEEEjS9_dNS7_10__identityEEEvT0_PT3_T1_NS0_13GridEvenShareISN_EET2_T4_E12temp_storage+48];
	add.f64 	%fd145, %fd143, %fd144;
	ld.shared.f64 	%fd146, [_ZZN3cub18CUB_300001_SM_10006detail6reduce18DeviceReduceKernelINS2_10policy_hubIdjN4cuda3std3__44plusIdEEE10Policy1000EN6thrust24THRUST_300001_SM_1000_NS6detail15normal_iteratorINSD_10device_ptrIdEEEEjS9_dNS7_10__identityEEEvT0_PT3_T1_NS0_13GridEvenShareISN_EET2_T4_E12temp_storage+56];
	add.f64 	%fd147, %fd145, %fd146;
	ld.shared.f64 	%fd148, [_ZZN3cub18CUB_300001_SM_10006detail6reduce18DeviceReduceKernelINS2_10policy_hubIdjN4cuda3std3__44plusIdEEE10Policy1000EN6thrust24THRUST_300001_SM_1000_NS6detail15normal_iteratorINSD_10device_ptrIdEEEEjS9_dNS7_10__identityEEEvT0_PT3_T1_NS0_13GridEvenShareISN_EET2_T4_E12temp_storage+64];
	add.f64 	%fd149, %fd147, %fd148;
	ld.shared.f64 	%fd150, [_ZZN3cub18CUB_300001_SM_10006detail6reduce18DeviceReduceKernelINS2_10policy_hubIdjN4cuda3std3__44plusIdEEE10Policy1000EN6thrust24THRUST_300001_SM_1000_NS6detail15normal_iteratorINSD_10device_ptrIdEEEEjS9_dNS7_10__identityEEEvT0_PT3_T1_NS0_13GridEvenShareISN_EET2_T4_E12temp_storage+72];
	add.f64 	%fd151, %fd149, %fd150;
	ld.shared.f64 	%fd152, [_ZZN3cub18CUB_300001_SM_10006detail6reduce18DeviceReduceKernelINS2_10policy_hubIdjN4cuda3std3__44plusIdEEE10Policy1000EN6thrust24THRUST_300001_SM_1000_NS6detail15normal_iteratorINSD_10device_ptrIdEEEEjS9_dNS7_10__identityEEEvT0_PT3_T1_NS0_13GridEvenShareISN_EET2_T4_E12temp_storage+80];
	add.f64 	%fd153, %fd151, %fd152;
	ld.shared.f64 	%fd154, [_ZZN3cub18CUB_300001_SM_10006detail6reduce18DeviceReduceKernelINS2_10policy_hubIdjN4cuda3std3__44plusIdEEE10Policy1000EN6thrust24THRUST_300001_SM_1000_NS6detail15normal_iteratorINSD_10device_ptrIdEEEEjS9_dNS7_10__identityEEEvT0_PT3_T1_NS0_13GridEvenShareISN_EET2_T4_E12temp_storage+88];
	add.f64 	%fd155, %fd153, %fd154;
	ld.shared.f64 	%fd156, [_ZZN3cub18CUB_300001_SM_10006detail6reduce18DeviceReduceKernelINS2_10policy_hubIdjN4cuda3std3__44plusIdEEE10Policy1000EN6thrust24THRUST_300001_SM_1000_NS6detail15normal_iteratorINSD_10device_ptrIdEEEEjS9_dNS7_10__identityEEEvT0_PT3_T1_NS0_13GridEvenShareISN_EET2_T4_E12temp_storage+96];
	add.f64 	%fd157, %fd155, %fd156;
	ld.shared.f64 	%fd158, [_ZZN3cub18CUB_300001_SM_10006detail6reduce18DeviceReduceKernelINS2_10policy_hubIdjN4cuda3std3__44plusIdEEE10Policy1000EN6thrust24THRUST_300001_SM_1000_NS6detail15normal_iteratorINSD_10device_ptrIdEEEEjS9_dNS7_10__identityEEEvT0_PT3_T1_NS0_13GridEvenShareISN_EET2_T4_E12temp_storage+104];
	add.f64 	%fd159, %fd157, %fd158;
	ld.shared.f64 	%fd160, [_ZZN3cub18CUB_300001_SM_10006detail6reduce18DeviceReduceKernelINS2_10policy_hubIdjN4cuda3std3__44plusIdEEE10Policy1000EN6thrust24THRUST_300001_SM_1000_NS6detail15normal_iteratorINSD_10device_ptrIdEEEEjS9_dNS7_10__identityEEEvT0_PT3_T1_NS0_13GridEvenShareISN_EET2_T4_E12temp_storage+112];
	add.f64 	%fd161, %fd159, %fd160;
	ld.shared.f64 	%fd162, [_ZZN3cub18CUB_300001_SM_10006detail6reduce18DeviceReduceKernelINS2_10policy_hubIdjN4cuda3std3__44plusIdEEE10Policy1000EN6thrust24THRUST_300001_SM_1000_NS6detail15normal_iteratorINSD_10device_ptrIdEEEEjS9_dNS7_10__identityEEEvT0_PT3_T1_NS0_13GridEvenShareISN_EET2_T4_E12temp_storage+120];
	add.f64 	%fd163, %fd161, %fd162;
	ld.shared.f64 	%fd164, [_ZZN3cub18CUB_300001_SM_10006detail6reduce18DeviceReduceKernelINS2_10policy_hubIdjN4cuda3std3__44plusIdEEE10Policy1000EN6thrust24THRUST_300001_SM_1000_NS6detail15normal_iteratorINSD_10device_ptrIdEEEEjS9_dNS7_10__identityEEEvT0_PT3_T1_NS0_13GridEvenShareISN_EET2_T4_E12temp_storage+128];
	add.f64 	%fd165, %fd163, %fd164;
	ld.shared.f64 	%fd166, [_ZZN3cub18CUB_300001_SM_10006detail6reduce18DeviceReduceKernelINS2_10policy_hubIdjN4cuda3std3__44plusIdEEE10Policy1000EN6thrust24THRUST_300001_SM_1000_NS6detail15normal_iteratorINSD_10device_ptrIdEEEEjS9_dNS7_10__identityEEEvT0_PT3_T1_NS0_13GridEvenShareISN_EET2_T4_E12temp_storage+136];
	add.f64 	%fd167, %fd165, %fd166;
	ld.shared.f64 	%fd168, [_ZZN3cub18CUB_300001_SM_10006detail6reduce18DeviceReduceKernelINS2_10policy_hubIdjN4cuda3std3__44plusIdEEE10Policy1000EN6thrust24THRUST_300001_SM_1000_NS6detail15normal_iteratorINSD_10device_ptrIdEEEEjS9_dNS7_10__identityEEEvT0_PT3_T1_NS0_13GridEvenShareISN_EET2_T4_E12temp_storage+144];
	add.f64 	%fd169, %fd167, %fd168;
	ld.shared.f64 	%fd170, [_ZZN3cub18CUB_300001_SM_10006detail6reduce18DeviceReduceKernelINS2_10policy_hubIdjN4cuda3std3__44plusIdEEE10Policy1000EN6thrust24THRUST_300001_SM_1000_NS6detail15normal_iteratorINSD_10device_ptrIdEEEEjS9_dNS7_10__identityEEEvT0_PT3_T1_NS0_13GridEvenShareISN_EET2_T4_E12temp_storage+152];
	add.f64 	%fd171, %fd169, %fd170;
	ld.shared.f64 	%fd172, [_ZZN3cub18CUB_300001_SM_10006detail6reduce18DeviceReduceKernelINS2_10policy_hubIdjN4cuda3std3__44plusIdEEE10Policy1000EN6thrust24THRUST_300001_SM_1000_NS6detail15normal_iteratorINSD_10device_ptrIdEEEEjS9_dNS7_10__identityEEEvT0_PT3_T1_NS0_13GridEvenShareISN_EET2_T4_E12temp_storage+160];
	add.f64 	%fd173, %fd171, %fd172;
	ld.shared.f64 	%fd174, [_ZZN3cub18CUB_300001_SM_10006detail6reduce18DeviceReduceKernelINS2_10policy_hubIdjN4cuda3std3__44plusIdEEE10Policy1000EN6thrust24THRUST_300001_SM_1000_NS6detail15normal_iteratorINSD_10device_ptrIdEEEEjS9_dNS7_10__identityEEEvT0_PT3_T1_NS0_13GridEvenShareISN_EET2_T4_E12temp_storage+168];
	add.f64 	%fd175, %fd173, %fd174;
	ld.shared.f64 	%fd176, [_ZZN3cub18CUB_300001_SM_10006detail6reduce18DeviceReduceKernelINS2_10policy_hubIdjN4cuda3std3__44plusIdEEE10Policy1000EN6thrust24THRUST_300001_SM_1000_NS6detail15normal_iteratorINSD_10device_ptrIdEEEEjS9_dNS7_10__identityEEEvT0_PT3_T1_NS0_13GridEvenShareISN_EET2_T4_E12temp_storage+176];
	add.f64 	%fd375, %fd175, %fd176;
$L__BB7_48:
	mov.u32 	%r333, %tid.x;
	setp.ne.s32 	%p68, %r333, 0;
	@%p68 bra 	$L__BB7_50;
	ld.param.u64 	%rd159, [_ZN3cub18CUB_300001_SM_10006detail6reduce18DeviceReduceKernelINS2_10policy_hubIdjN4cuda3std3__44plusIdEEE10Policy1000EN6thrust24THRUST_300001_SM_1000_NS6detail15normal_iteratorINSD_10device_ptrIdEEEEjS9_dNS7_10__identityEEEvT0_PT3_T1_NS0_13GridEvenShareISN_EET2_T4__param_1];
	cvta.to.global.u64 	%rd156, %rd159;
	mul.wide.u32 	%rd157, %r3, 8;
	add.s64 	%rd158, %rd156, %rd157;
	st.global.f64 	[%rd158], %fd375;
$L__BB7_50:
	ret;

}
	// .globl	_ZN3cub18CUB_300001_SM_10006detail6reduce28DeviceReduceSingleTileKernelINS2_10policy_hubIdjN4cuda3std3__44plusIdEEE10Policy1000EPdSC_iS9_ddNS7_10__identityEEEvT0_T1_T2_T3_T4_T6_
.visible .entry _ZN3cub18CUB_300001_SM_10006detail6reduce28DeviceReduceSingleTileKernelINS2_10policy_hubIdjN4cuda3std3__44plusIdEEE10Policy1000EPdSC_iS9_ddNS7_10__identityEEEvT0_T1_T2_T3_T4_T6_(
	.param .u64 .ptr .align 1 _ZN3cub18CUB_300001_SM_10006detail6reduce28DeviceReduceSingleTileKernelINS2_10policy_hubIdjN4cuda3std3__44plusIdEEE10Policy1000EPdSC_iS9_ddNS7_10__identityEEEvT0_T1_T2_T3_T4_T6__param_0,
	.param .u64 .ptr .align 1 _ZN3cub18CUB_300001_SM_10006detail6reduce28DeviceReduceSingleTileKernelINS2_10policy_hubIdjN4cuda3std3__44plusIdEEE10Policy1000EPdSC_iS9_ddNS7_10__identityEEEvT0_T1_T2_T3_T4_T6__param_1,
	.param .u32 _ZN3cub18CUB_300001_SM_10006detail6reduce28DeviceReduceSingleTileKernelINS2_10policy_hubIdjN4cuda3std3__44plusIdEEE10Policy1000EPdSC_iS9_ddNS7_10__identityEEEvT0_T1_T2_T3_T4_T6__param_2,
	.param .align 1 .b8 _ZN3cub18CUB_300001_SM_10006detail6reduce28DeviceReduceSingleTileKernelINS2_10policy_hubIdjN4cuda3std3__44plusIdEEE10Policy1000EPdSC_iS9_ddNS7_10__identityEEEvT0_T1_T2_T3_T4_T6__param_3[1],
	.param .f64 _ZN3cub18CUB_300001_SM_10006detail6reduce28DeviceReduceSingleTileKernelINS2_10policy_hubIdjN4cuda3std3__44plusIdEEE10Policy1000EPdSC_iS9_ddNS7_10__identityEEEvT0_T1_T2_T3_T4_T6__param_4,
	.param .align 1 .b8 _ZN3cub18CUB_300001_SM_10006detail6reduce28DeviceReduceSingleTileKernelINS2_10policy_hubIdjN4cuda3std3__44plusIdEEE10Policy1000EPdSC_iS9_ddNS7_10__identityEEEvT0_T1_T2_T3_T4_T6__param_5[1]
)
.maxntid 640
.minnctapersm 1
{
	.reg .pred 	%p<62>;
	.reg .b32 	%r<239>;
	.reg .b64 	%rd<109>;
	.reg .b64 	%fd<264>;
	// demoted variable
	.shared .align 8 .b8 _ZZN3cub18CUB_300001_SM_10006detail6reduce28DeviceReduceSingleTileKernelINS2_10policy_hubIdjN4cuda3std3__44plusIdEEE10Policy1000EPdSC_iS9_ddNS7_10__identityEEEvT0_T1_T2_T3_T4_T6_E12temp_storage[192];
	ld.param.u64 	%rd9, [_ZN3cub18CUB_300001_SM_10006detail6reduce28DeviceReduceSingleTileKernelINS2_10policy_hubIdjN4cuda3std3__44plusIdEEE10Policy1000EPdSC_iS9_ddNS7_10__identityEEEvT0_T1_T2_T3_T4_T6__param_0];
	ld.param.u64 	%rd10, [_ZN3cub18CUB_300001_SM_10006detail6reduce28DeviceReduceSingleTileKernelINS2_10policy_hubIdjN4cuda3std3__44plusIdEEE10Policy1000EPdSC_iS9_ddNS7_10__identityEEEvT0_T1_T2_T3_T4_T6__param_1];
	ld.param.u32 	%r36, [_ZN3cub18CUB_300001_SM_10006detail6reduce28DeviceReduceSingleTileKernelINS2_10policy_hubIdjN4cuda3std3__44plusIdEEE10Policy1000EPdSC_iS9_ddNS7_10__identityEEEvT0_T1_T2_T3_T4_T6__param_2];
	ld.param.f64 	%fd30, [_ZN3cub18CUB_300001_SM_10006detail6reduce28DeviceReduceSingleTileKernelINS2_10policy_hubIdjN4cuda3std3__44plusIdEEE10Policy1000EPdSC_iS9_ddNS7_10__identityEEEvT0_T1_T2_T3_T4_T6__param_4];
	cvta.to.global.u64 	%rd1, %rd10;
	setp.ne.s32 	%p1, %r36, 0;
	@%p1 bra 	$L__BB8_3;
	mov.u32 	%r225, %tid.x;
	setp.ne.s32 	%p61, %r225, 0;
	@%p61 bra 	$L__BB8_39;
	st.global.f64 	[%rd1], %fd30;
	bra.uni 	$L__BB8_39;
$L__BB8_3:
	setp.gt.s32 	%p2, %r36, 5119;
	@%p2 bra 	$L__BB8_21;
	mov.u32 	%r1, %tid.x;
	setp.ge.s32 	%p19, %r1, %r36;
	mov.f64 	%fd255, 0d0000000000000000;
	mov.u32 	%r229, %r1;
	@%p19 bra 	$L__BB8_6;
	mul.wide.u32 	%rd74, %r1, 8;
	add.s64 	%rd73, %rd9, %rd74;
	// begin inline asm
	ld.global.nc.u64 %rd72, [%rd73];
	// end inline asm
	mov.b64 	%fd255, %rd72;
	add.s32 	%r229, %r1, 640;
$L__BB8_6:
	setp.ge.s32 	%p20, %r229, %r36;
	@%p20 bra 	$L__BB8_12;
	not.b32 	%r101, %r229;
	add.s32 	%r4, %r36, %r101;
	mul.hi.u32 	%r102, %r4, -858993459;
	shr.u32 	%r103, %r102, 9;
	add.s32 	%r5, %r103, 1;
	and.b32  	%r104, %r103, 3;
	setp.eq.s32 	%p21, %r104, 3;
	@%p21 bra 	$L__BB8_10;
	mul.wide.u32 	%rd75, %r229, 8;
	add.s64 	%rd107, %rd9, %rd75;
	and.b32  	%r105, %r5, 3;
	neg.s32 	%r227, %r105;
$L__BB8_9:
	.pragma "nounroll";
	// begin inline asm
	ld.global.nc.u64 %rd76, [%rd107];
	// end inline asm
	mov.b64 	%fd121, %rd76;
	add.f64 	%fd255, %fd255, %fd121;
	add.s32 	%r229, %r229, 640;
	add.s64 	%rd107, %rd107, 5120;
	add.s32 	%r227, %r227, 1;
	setp.ne.s32 	%p22, %r227, 0;
	@%p22 bra 	$L__BB8_9;
$L__BB8_10:
	setp.lt.u32 	%p23, %r4, 1920;
	@%p23 bra 	$L__BB8_12;
$L__BB8_11:
	mul.wide.s32 	%rd86, %r229, 8;
	add.s64 	%rd79, %rd9, %rd86;
	// begin inline asm
	ld.global.nc.u64 %rd78, [%rd79];
	// end inline asm
	mov.b64 	%fd122, %rd78;
	add.f64 	%fd123, %fd255, %fd122;
	add.s64 	%rd81, %rd79, 5120;
	// begin inline asm
	ld.global.nc.u64 %rd80, [%rd81];
	// end inline asm
	mov.b64 	%fd124, %rd80;
	add.f64 	%fd125, %fd123, %fd124;
	add.s64 	%rd83, %rd79, 10240;
	// begin inline asm
	ld.global.nc.u64 %rd82, [%rd83];
	// end inline asm
	mov.b64 	%fd126, %rd82;
	add.f64 	%fd127, %fd125, %fd126;
	add.s64 	%rd85, %rd79, 15360;
	// begin inline asm
	ld.global.nc.u64 %rd84, [%rd85];
	// end inline asm
	mov.b64 	%fd128, %rd84;
	add.f64 	%fd255, %fd127, %fd128;
	add.s32 	%r229, %r229, 2560;
	setp.lt.s32 	%p24, %r229, %r36;
	@%p24 bra 	$L__BB8_11;
$L__BB8_12:
	setp.lt.s32 	%p25, %r36, 640;
	@%p25 bra 	$L__BB8_17;
	// begin inline asm
	mov.u32 %r169, %laneid;
	// end inline asm
	mov.b64 	%rd97, %fd255;
	mov.b64 	{%r171, %r176}, %rd97;
	mov.b32 	%r177, 1;
	mov.b32 	%r218, 31;
	mov.b32 	%r219, -1;
	// begin inline asm
	shfl.sync.down.b32 %r170, %r171, %r177, %r218, %r219;
	// end inline asm
	// begin inline asm
	shfl.sync.down.b32 %r175, %r176, %r177, %r218, %r219;
	// end inline asm
	mov.b64 	%rd98, {%r170, %r175};
	mov.b64 	%fd199, %rd98;
	setp.gt.s32 	%p53, %r169, 30;
	add.f64 	%fd200, %fd255, %fd199;
	selp.f64 	%fd201, %fd255, %fd200, %p53;
	mov.b64 	%rd99, %fd201;
	mov.b64 	{%r181, %r186}, %rd99;
	mov.b32 	%r187, 2;
	// begin inline asm
	shfl.sync.down.b32 %r180, %r181, %r187, %r218, %r219;
	// end inline asm
	// begin inline asm
	shfl.sync.down.b32 %r185, %r186, %r187, %r218, %r219;
	// end inline asm
	mov.b64 	%rd100, {%r180, %r185};
	mov.b64 	%fd202, %rd100;
	setp.gt.s32 	%p54, %r169, 29;
	add.f64 	%fd203, %fd201, %fd202;
	selp.f64 	%fd204, %fd201, %fd203, %p54;
	mov.b64 	%rd101, %fd204;
	mov.b64 	{%r191, %r196}, %rd101;
	mov.b32 	%r197, 4;
	// begin inline asm
	shfl.sync.down.b32 %r190, %r191, %r197, %r218, %r219;
	// end inline asm
	// begin inline asm
	shfl.sync.down.b32 %r195, %r196, %r197, %r218, %r219;
	// end inline asm
	mov.b64 	%rd102, {%r190, %r195};
	mov.b64 	%fd205, %rd102;
	setp.gt.s32 	%p55, %r169, 27;
	add.f64 	%fd206, %fd204, %fd205;
	selp.f64 	%fd207, %fd204, %fd206, %p55;
	mov.b64 	%rd103, %fd207;
	mov.b64 	{%r201, %r206}, %rd103;
	mov.b32 	%r207, 8;
	// begin inline asm
	shfl.sync.down.b32 %r200, %r201, %r207, %r218, %r219;
	// end inline asm
	// begin inline asm
	shfl.sync.down.b32 %r205, %r206, %r207, %r218, %r219;
	// end inline asm
	mov.b64 	%rd104, {%r200, %r205};
	mov.b64 	%fd208, %rd104;
	setp.gt.s32 	%p56, %r169, 23;
	add.f64 	%fd209, %fd207, %fd208;
	selp.f64 	%fd210, %fd207, %fd209, %p56;
	mov.b64 	%rd105, %fd210;
	mov.b64 	{%r211, %r216}, %rd105;
	mov.b32 	%r217, 16;
	// begin inline asm
	shfl.sync.down.b32 %r210, %r211, %r217, %r218, %r219;
	// end inline asm
	// begin inline asm
	shfl.sync.down.b32 %r215, %r216, %r217, %r218, %r219;
	// end inline asm
	mov.b64 	%rd106, {%r210, %r215};
	mov.b64 	%fd211, %rd106;
	setp.gt.s32 	%p57, %r169, 15;
	add.f64 	%fd10, %fd210, %fd211;
	selp.f64 	%fd263, %fd210, %fd10, %p57;
	setp.ne.s32 	%p58, %r169, 0;
	@%p58 bra 	$L__BB8_15;
	shr.u32 	%r220, %r1, 2;
	and.b32  	%r221, %r220, 248;
	mov.u32 	%r222, _ZZN3cub18CUB_300001_SM_10006detail6reduce28DeviceReduceSingleTileKernelINS2_10policy_hubIdjN4cuda3std3__44plusIdEEE10Policy1000EPdSC_iS9_ddNS7_10__identityEEEvT0_T1_T2_T3_T4_T6_E12temp_storage;
	add.s32 	%r223, %r222, %r221;
	st.shared.f64 	[%r223+24], %fd10;
$L__BB8_15:
	bar.sync 	0;
	setp.ne.s32 	%p59, %r1, 0;
	@%p59 bra 	$L__BB8_37;
	ld.shared.f64 	%fd212, [_ZZN3cub18CUB_300001_SM_10006detail6reduce28DeviceReduceSingleTileKernelINS2_10policy_hubIdjN4cuda3std3__44plusIdEEE10Policy1000EPdSC_iS9_ddNS7_10__identityEEEvT0_T1_T2_T3_T4_T6_E12temp_storage+32];
	add.f64 	%fd213, %fd263, %fd212;
	ld.shared.f64 	%fd214, [_ZZN3cub18CUB_300001_SM_10006detail6reduce28DeviceReduceSingleTileKernelINS2_10policy_hubIdjN4cuda3std3__44plusIdEEE10Policy1000EPdSC_iS9_ddNS7_10__identityEEEvT0_T1_T2_T3_T4_T6_E12temp_storage+40];
	add.f64 	%fd215, %fd213, %fd214;
	ld.shared.f64 	%fd216, [_ZZN3cub18CUB_300001_SM_10006detail6reduce28DeviceReduceSingleTileKernelINS2_10policy_hubIdjN4cuda3std3__44plusIdEEE10Policy1000EPdSC_iS9_ddNS7_10__identityEEEvT0_T1_T2_T3_T4_T6_E12temp_storage+48];
	add.f64 	%fd217, %fd215, %fd216;
	ld.shared.f64 	%fd218, [_ZZN3cub18CUB_300001_SM_10006detail6reduce28DeviceReduceSingleTileKernelINS2_10policy_hubIdjN4cuda3std3__44plusIdEEE10Policy1000EPdSC_iS9_ddNS7_10__identityEEEvT0_T1_T2_T3_T4_T6_E12temp_storage+56];
	add.f64 	%fd219, %fd217, %fd218;
	ld.shared.f64 	%fd220, [_ZZN3cub18CUB_300001_SM_10006detail6reduce28DeviceReduceSingleTileKernelINS2_10policy_hubIdjN4cuda3std3__44plusIdEEE10Policy1000EPdSC_iS9_ddNS7_10__identityEEEvT0_T1_T2_T3_T4_T6_E12temp_storage+64];
	add.f64 	%fd221, %fd219, %fd220;
	ld.shared.f64 	%fd222, [_ZZN3cub18CUB_300001_SM_10006detail6reduce28DeviceReduceSingleTileKernelINS2_10policy_hubIdjN4cuda3std3__44plusIdEEE10Policy1000EPdSC_iS9_ddNS7_10__identityEEEvT0_T1_T2_T3_T4_T6_E12temp_storage+72];
	add.f64 	%fd223, %fd221, %fd222;
	ld.shared.f64 	%fd224, [_ZZN3cub18CUB_300001_SM_10006detail6reduce28DeviceReduceSingleTileKernelINS2_10policy_hubIdjN4cuda3std3__44plusIdEEE10Policy1000EPdSC_iS9_ddNS7_10__identityEEEvT0_T1_T2_T3_T4_T6_E12temp_storage+80];
	add.f64 	%fd225, %fd223, %fd224;
	ld.shared.f64 	%fd226, [_ZZN3cub18CUB_300001_SM_10006detail6reduce28DeviceReduceSingleTileKernelINS2_10policy_hubIdjN4cuda3std3__44plusIdEEE10Policy1000EPdSC_iS9_ddNS7_10__identityEEEvT0_T1_T2_T3_T4_T6_E12temp_storage+88];
	add.f64 	%fd227, %fd225, %fd226;
	ld.shared.f64 	%fd228, [_ZZN3cub18CUB_300001_SM_10006detail6reduce28DeviceReduceSingleTileKernelINS2_10policy_hubIdjN4cuda3std3__44plusIdEEE10Policy1000EPdSC_iS9_ddNS7_10__identityEEEvT0_T1_T2_T3_T4_T6_E12temp_storage+96];
	add.f64 	%fd229, %fd227, %fd228;
	ld.shared.f64 	%fd230, [_ZZN3cub18CUB_300001_SM_10006detail6reduce28DeviceReduceSingleTileKernelINS2_10policy_hubIdjN4cuda3std3__44plusIdEEE10Policy1000EPdSC_iS9_ddNS7_10__identityEEEvT0_T1_T2_T3_T4_T6_E12temp_storage+104];
	add.f64 	%fd231, %fd229, %fd230;
	ld.shared.f64 	%fd232, [_ZZN3cub18CUB_300001_SM_10006detail6reduce28DeviceReduceSingleTileKernelINS2_10policy_hubIdjN4cuda3std3__44plusIdEEE10Policy1000EPdSC_iS9_ddNS7_10__identityEEEvT0_T1_T2_T3_T4_T6_E12temp_storage+112];
	add.f64 	%fd233, %fd231, %fd232;
	ld.shared.f64 	%fd234, [_ZZN3cub18CUB_300001_SM_10006detail6reduce28DeviceReduceSingleTileKernelINS2_10policy_hubIdjN4cuda3std3__44plusIdEEE10Policy1000EPdSC_iS9_ddNS7_10__identityEEEvT0_T1_T2_T3_T4_T6_E12temp_storage+120];
	add.f64 	%fd235, %fd233, %fd234;
	ld.shared.f64 	%fd236, [_ZZN3cub18CUB_300001_SM_10006detail6reduce28DeviceReduceSingleTileKernelINS2_10policy_hubIdjN4cuda3std3__44plusIdEEE10Policy1000EPdSC_iS9_ddNS7_10__identityEEEvT0_T1_T2_T3_T4_T6_E12temp_storage+128];
	add.f64 	%fd237, %fd235, %fd236;
	ld.shared.f64 	%fd238, [_ZZN3cub18CUB_300001_SM_10006detail6reduce28DeviceReduceSingleTileKernelINS2_10policy_hubIdjN4cuda3std3__44plusIdEEE10Policy1000EPdSC_iS9_ddNS7_10__identityEEEvT0_T1_T2_T3_T4_T6_E12temp_storage+136];
	add.f64 	%fd239, %fd237, %fd238;
	ld.shared.f64 	%fd240, [_ZZN3cub18CUB_300001_SM_10006detail6reduce28DeviceReduceSingleTileKernelINS2_10policy_hubIdjN4cuda3std3__44plusIdEEE10Policy1000EPdSC_iS9_ddNS7_10__identityEEEvT0_T1_T2_T3_T4_T6_E12temp_storage+144];
	add.f64 	%fd241, %fd239, %fd240;
	ld.shared.f64 	%fd242, [_ZZN3cub18CUB_300001_SM_10006detail6reduce28DeviceReduceSingleTileKernelINS2_10policy_hubIdjN4cuda3std3__44plusIdEEE10Policy1000EPdSC_iS9_ddNS7_10__identityEEEvT0_T1_T2_T3_T4_T6_E12temp_storage+152];
	add.f64 	%fd243, %fd241, %fd242;
	ld.shared.f64 	%fd244, [_ZZN3cub18CUB_300001_SM_10006detail6reduce28DeviceReduceSingleTileKernelINS2_10policy_hubIdjN4cuda3std3__44plusIdEEE10Policy1000EPdSC_iS9_ddNS7_10__identityEEEvT0_T1_T2_T3_T4_T6_E12temp_storage+160];
	add.f64 	%fd245, %fd243, %fd244;
	ld.shared.f64 	%fd246, [_ZZN3cub18CUB_300001_SM_10006detail6reduce28DeviceReduceSingleTileKernelINS2_10policy_hubIdjN4cuda3std3__44plusIdEEE10Policy1000EPdSC_iS9_ddNS7_10__identityEEEvT0_T1_T2_T3_T4_T6_E12temp_storage+168];
	add.f64 	%fd247, %fd245, %fd246;
	ld.shared.f64 	%fd248, [_ZZN3cub18CUB_300001_SM_10006detail6reduce28DeviceReduceSingleTileKernelINS2_10policy_hubIdjN4cuda3std3__44plusIdEEE10Policy1000EPdSC_iS9_ddNS7_10__identityEEEvT0_T1_T2_T3_T4_T6_E12temp_storage+176];
	add.f64 	%fd263, %fd247, %fd248;
	bra.uni 	$L__BB8_37;
$L__BB8_17:
	// begin inline asm
	mov.u32 %r106, %laneid;
	// end inline asm
	and.b32  	%r157, %r1, 992;
	add.s32 	%r158, %r157, 32;
	setp.gt.s32 	%p26, %r158, %r36;
	not.b32 	%r159, %r157;
	add.s32 	%r160, %r36, %r159;
	selp.b32 	%r155, %r160, 31, %p26;
	mov.b64 	%rd87, %fd255;
	mov.b64 	{%r108, %r113}, %rd87;
	mov.b32 	%r114, 1;
	mov.b32 	%r156, -1;
	// begin inline asm
	shfl.sync.down.b32 %r107, %r108, %r114, %r155, %r156;
	// end inline asm
	// begin inline asm
	shfl.sync.down.b32 %r112, %r113, %r114, %r155, %r156;
	// end inline asm
	mov.b64 	%rd88, {%r107, %r112};
	mov.b64 	%fd129, %rd88;
	setp.lt.s32 	%p27, %r106, %r155;
	add.f64 	%fd130, %fd255, %fd129;
	selp.f64 	%fd131, %fd130, %fd255, %p27;
	mov.b64 	%rd89, %fd131;
	mov.b64 	{%r118, %r123}, %rd89;
	mov.b32 	%r124, 2;
	// begin inline asm
	shfl.sync.down.b32 %r117, %r118, %r124, %r155, %r156;
	// end inline asm
	// begin inline asm
	shfl.sync.down.b32 %r122, %r123, %r124, %r155, %r156;
	// end inline asm
	mov.b64 	%rd90, {%r117, %r122};
	mov.b64 	%fd132, %rd90;
	add.s32 	%r161, %r106, 2;
	setp.gt.s32 	%p28, %r161, %r155;
	add.f64 	%fd133, %fd131, %fd132;
	selp.f64 	%fd134, %fd131, %fd133, %p28;
	mov.b64 	%rd91, %fd134;
	mov.b64 	{%r128, %r133}, %rd91;
	mov.b32 	%r134, 4;
	// begin inline asm
	shfl.sync.down.b32 %r127, %r128, %r134, %r155, %r156;
	// end inline asm
	// begin inline asm
	shfl.sync.down.b32 %r132, %r133, %r134, %r155, %r156;
	// end inline asm
	mov.b64 	%rd92, {%r127, %r132};
	mov.b64 	%fd135, %rd92;
	add.s32 	%r162, %r106, 4;
	setp.gt.s32 	%p29, %r162, %r155;
	add.f64 	%fd136, %fd134, %fd135;
	selp.f64 	%fd137, %fd134, %fd136, %p29;
	mov.b64 	%rd93, %fd137;
	mov.b64 	{%r138, %r143}, %rd93;
	mov.b32 	%r144, 8;
	// begin inline asm
	shfl.sync.down.b32 %r137, %r138, %r144, %r155, %r156;
	// end inline asm
	// begin inline asm
	shfl.sync.down.b32 %r142, %r143, %r144, %r155, %r156;
	// end inline asm
	mov.b64 	%rd94, {%r137, %r142};
	mov.b64 	%fd138, %rd94;
	add.s32 	%r163, %r106, 8;
	setp.gt.s32 	%p30, %r163, %r155;
	add.f64 	%fd139, %fd137, %fd138;
	selp.f64 	%fd140, %fd137, %fd139, %p30;
	mov.b64 	%rd95, %fd140;
	mov.b64 	{%r148, %r153}, %rd95;
	mov.b32 	%r154, 16;
	// begin inline asm
	shfl.sync.down.b32 %r147, %r148, %r154, %r155, %r156;
	// end inline asm
	// begin inline asm
	shfl.sync.down.b32 %r152, %r153, %r154, %r155, %r156;
	// end inline asm
	mov.b64 	%rd96, {%r147, %r152};
	mov.b64 	%fd141, %rd96;
	add.s32 	%r164, %r106, 16;
	setp.gt.s32 	%p31, %r164, %r155;
	add.f64 	%fd142, %fd140, %fd141;
	selp.f64 	%fd263, %fd140, %fd142, %p31;
	setp.ne.s32 	%p32, %r106, 0;
	@%p32 bra 	$L__BB8_19;
	shr.u32 	%r165, %r1, 2;
	and.b32  	%r166, %r165, 248;
	mov.u32 	%r167, _ZZN3cub18CUB_300001_SM_10006detail6reduce28DeviceReduceSingleTileKernelINS2_10policy_hubIdjN4cuda3std3__44plusIdEEE10Policy1000EPdSC_iS9_ddNS7_10__identityEEEvT0_T1_T2_T3_T4_T6_E12temp_storage;
	add.s32 	%r168, %r167, %r166;
	st.shared.f64 	[%r168+24], %fd263;
$L__BB8_19:
	bar.sync 	0;
	setp.ne.s32 	%p33, %r1, 0;
	@%p33 bra 	$L__BB8_37;
	setp.gt.s32 	%p34, %r36, 32;
	ld.shared.f64 	%fd143, [_ZZN3cub18CUB_300001_SM_10006detail6reduce28DeviceReduceSingleTileKernelINS2_10policy_hubIdjN4cuda3std3__44plusIdEEE10Policy1000EPdSC_iS9_ddNS7_10__identityEEEvT0_T1_T2_T3_T4_T6_E12temp_storage+32];
	add.f64 	%fd144, %fd263, %fd143;
	selp.f64 	%fd145, %fd144, %fd263, %p34;
	setp.gt.s32 	%p35, %r36, 64;
	ld.shared.f64 	%fd146, [_ZZN3cub18CUB_300001_SM_10006detail6reduce28DeviceReduceSingleTileKernelINS2_10policy_hubIdjN4cuda3std3__44plusIdEEE10Policy1000EPdSC_iS9_ddNS7_10__identityEEEvT0_T1_T2_T3_T4_T6_E12temp_storage+40];
	add.f64 	%fd147, %fd146, %fd145;
	selp.f64 	%fd148, %fd147, %fd145, %p35;
	setp.gt.s32 	%p36, %r36, 96;
	ld.shared.f64 	%fd149, [_ZZN3cub18CUB_300001_SM_10006detail6reduce28DeviceReduceSingleTileKernelINS2_10policy_hubIdjN4cuda3std3__44plusIdEEE10Policy1000EPdSC_iS9_ddNS7_10__identityEEEvT0_T1_T2_T3_T4_T6_E12temp_storage+48];
	add.f64 	%fd150, %fd149, %fd148;
	selp.f64 	%fd151, %fd150, %fd148, %p36;
	setp.gt.s32 	%p37, %r36, 128;
	ld.shared.f64 	%fd152, [_ZZN3cub18CUB_300001_SM_10006detail6reduce28DeviceReduceSingleTileKernelINS2_10policy_hubIdjN4cuda3std3__44plusIdEEE10Policy1000EPdSC_iS9_ddNS7_10__identityEEEvT0_T1_T2_T3_T4_T6_E12temp_storage+56];
	add.f64 	%fd153, %fd152, %fd151;
	selp.f64 	%fd154, %fd153, %fd151, %p37;
	setp.gt.s32 	%p38, %r36, 160;
	ld.shared.f64 	%fd155, [_ZZN3cub18CUB_300001_SM_10006detail6reduce28DeviceReduceSingleTileKernelINS2_10policy_hubIdjN4cuda3std3__44plusIdEEE10Policy1000EPdSC_iS9_ddNS7_10__identityEEEvT0_T1_T2_T3_T4_T6_E12temp_storage+64];
	add.f64 	%fd156, %fd155, %fd154;
	selp.f64 	%fd157, %fd156, %fd154, %p38;
	setp.gt.s32 	%p39, %r36, 192;
	ld.shared.f64 	%fd158, [_ZZN3cub18CUB_300001_SM_10006detail6reduce28DeviceReduceSingleTileKernelINS2_10policy_hubIdjN4cuda3std3__44plusIdEEE10Policy1000EPdSC_iS9_ddNS7_10__identityEEEvT0_T1_T2_T3_T4_T6_E12temp_storage+72];
	add.f64 	%fd159, %fd158, %fd157;
	selp.f64 	%fd160, %fd159, %fd157, %p39;
	setp.gt.s32 	%p40, %r36, 224;
	ld.shared.f64 	%fd161, [_ZZN3cub18CUB_300001_SM_10006detail6reduce28DeviceReduceSingleTileKernelINS2_10policy_hubIdjN4cuda3std3__44plusIdEEE10Policy1000EPdSC_iS9_ddNS7_10__identityEEEvT0_T1_T2_T3_T4_T6_E12temp_storage+80];
	add.f64 	%fd162, %fd161, %fd160;
	selp.f64 	%fd163, %fd162, %fd160, %p40;
	setp.gt.s32 	%p41, %r36, 256;
	ld.shared.f64 	%fd164, [_ZZN3cub18CUB_300001_SM_10006detail6reduce28DeviceReduceSingleTileKernelINS2_10policy_hubIdjN4cuda3std3__44plusIdEEE10Policy1000EPdSC_iS9_ddNS7_10__identityEEEvT0_T1_T2_T3_T4_T6_E12temp_storage+88];
	add.f64 	%fd165, %fd164, %fd163;
	selp.f64 	%fd166, %fd165, %fd163, %p41;
	setp.gt.s32 	%p42, %r36, 288;
	ld.shared.f64 	%fd167, [_ZZN3cub18CUB_300001_SM_10006detail6reduce28DeviceReduceSingleTileKernelINS2_10policy_hubIdjN4cuda3std3__44plusIdEEE10Policy1000EPdSC_iS9_ddNS7_10__identityEEEvT0_T1_T2_T3_T4_T6_E12temp_storage+96];
	add.f64 	%fd168, %fd167, %fd166;
	selp.f64 	%fd169, %fd168, %fd166, %p42;
	setp.gt.s32 	%p43, %r36, 320;
	ld.shared.f64 	%fd170, [_ZZN3cub18CUB_300001_SM_10006detail6reduce28DeviceReduceSingleTileKernelINS2_10policy_hubIdjN4cuda3std3__44plusIdEEE10Policy1000EPdSC_iS9_ddNS7_10__identityEEEvT0_T1_T2_T3_T4_T6_E12temp_storage+104];
	add.f64 	%fd171, %fd170, %fd169;
	selp.f64 	%fd172, %fd171, %fd169, %p43;
	setp.gt.s32 	%p44, %r36, 352;
	ld.shared.f64 	%fd173, [_ZZN3cub18CUB_300001_SM_10006detail6reduce28DeviceReduceSingleTileKernelINS2_10policy_hubIdjN4cuda3std3__44plusIdEEE10Policy1000EPdSC_iS9_ddNS7_10__identityEEEvT0_T1_T2_T3_T4_T6_E12temp_storage+112];
	add.f64 	%fd174, %fd173, %fd172;
	selp.f64 	%fd175, %fd174, %fd172, %p44;
	setp.gt.s32 	%p45, %r36, 384;
	ld.shared.f64 	%fd176, [_ZZN3cub18CUB_300001_SM_10006detail6reduce28DeviceReduceSingleTileKernelINS2_10policy_hubIdjN4cuda3std3__44plusIdEEE10Policy1000EPdSC_iS9_ddNS7_10__identityEEEvT0_T1_T2_T3_T4_T6_E12temp_storage+120];
	add.f64 	%fd177, %fd176, %fd175;
	selp.f64 	%fd178, %fd177, %fd175, %p45;
	setp.gt.s32 	%p46, %r36, 416;
	ld.shared.f64 	%fd179, [_ZZN3cub18CUB_300001_SM_10006detail6reduce28DeviceReduceSingleTileKernelINS2_10policy_hubIdjN4cuda3std3__44plusIdEEE10Policy1000EPdSC_iS9_ddNS7_10__identityEEEvT0_T1_T2_T3_T4_T6_E12temp_storage+128];
	add.f64 	%fd180, %fd179, %fd178;
	selp.f64 	%fd181, %fd180, %fd178, %p46;
	setp.gt.s32 	%p47, %r36, 448;
	ld.shared.f64 	%fd182, [_ZZN3cub18CUB_300001_SM_10006detail6reduce28DeviceReduceSingleTileKernelINS2_10policy_hubIdjN4cuda3std3__44plusIdEEE10Policy1000EPdSC_iS9_ddNS7_10__identityEEEvT0_T1_T2_T3_T4_T6_E12temp_storage+136];
	add.f64 	%fd183, %fd182, %fd181;
	selp.f64 	%fd184, %fd183, %fd181, %p47;
	setp.gt.s32 	%p48, %r36, 480;
	ld.shared.f64 	%fd185, [_ZZN3cub18CUB_300001_SM_10006detail6reduce28DeviceReduceSingleTileKernelINS2_10policy_hubIdjN4cuda3std3__44plusIdEEE10Policy1000EPdSC_iS9_ddNS7_10__identityEEEvT0_T1_T2_T3_T4_T6_E12temp_storage+144];
	add.f64 	%fd186, %fd185, %fd184;
	selp.f64 	%fd187, %fd186, %fd184, %p48;
	setp.gt.s32 	%p49, %r36, 512;
	ld.shared.f64 	%fd188, [_ZZN3cub18CUB_300001_SM_10006detail6reduce28DeviceReduceSingleTileKernelINS2_10policy_hubIdjN4cuda3std3__44plusIdEEE10Policy1000EPdSC_iS9_ddNS7_10__identityEEEvT0_T1_T2_T3_T4_T6_E12temp_storage+152];
	add.f64 	%fd189, %fd188, %fd187;
	selp.f64 	%fd190, %fd189, %fd187, %p49;
	setp.gt.s32 	%p50, %r36, 544;
	ld.shared.f64 	%fd191, [_ZZN3cub18CUB_300001_SM_10006detail6reduce28DeviceReduceSingleTileKernelINS2_10policy_hubIdjN4cuda3std3__44plusIdEEE10Policy1000EPdSC_iS9_ddNS7_10__identityEEEvT0_T1_T2_T3_T4_T6_E12temp_storage+160];
	add.f64 	%fd192, %fd191, %fd190;
	selp.f64 	%fd193, %fd192, %fd190, %p50;
	setp.gt.s32 	%p51, %r36, 576;
	ld.shared.f64 	%fd194, [_ZZN3cub18CUB_300001_SM_10006detail6reduce28DeviceReduceSingleTileKernelINS2_10policy_hubIdjN4cuda3std3__44plusIdEEE10Policy1000EPdSC_iS9_ddNS7_10__identityEEEvT0_T1_T2_T3_T4_T6_E12temp_storage+168];
	add.f64 	%fd195, %fd194, %fd193;
	selp.f64 	%fd196, %fd195, %fd193, %p51;
	setp.gt.s32 	%p52, %r36, 608;
	ld.shared.f64 	%fd197, [_ZZN3cub18CUB_300001_SM_10006detail6reduce28DeviceReduceSingleTileKernelINS2_10policy_hubIdjN4cuda3std3__44plusIdEEE10Policy1000EPdSC_iS9_ddNS7_10__identityEEEvT0_T1_T2_T3_T4_T6_E12temp_storage+176];
	add.f64 	%fd198, %fd197, %fd196;
	selp.f64 	%fd263, %fd198, %fd196, %p52;
	bra.uni 	$L__BB8_37;
$L__BB8_21:
	mov.u32 	%r14, %tid.x;
	mul.wide.u32 	%rd27, %r14, 8;
	add.s64 	%rd12, %rd9, %rd27;
	// begin inline asm
	ld.global.nc.u64 %rd11, [%rd12];
	// end inline asm
	mov.b64 	%fd31, %rd11;
	add.s64 	%rd14, %rd12, 5120;
	// begin inline asm
	ld.global.nc.u64 %rd13, [%rd14];
	// end inline asm
	mov.b64 	%fd32, %rd13;
	add.s64 	%rd16, %rd12, 10240;
	// begin inline asm
	ld.global.nc.u64 %rd15, [%rd16];
	// end inline asm
	mov.b64 	%fd33, %rd15;
	add.s64 	%rd18, %rd12, 15360;
	// begin inline asm
	ld.global.nc.u64 %rd17, [%rd18];
	// end inline asm
	mov.b64 	%fd34, %rd17;
	add.s64 	%rd20, %rd12, 20480;
	// begin inline asm
	ld.global.nc.u64 %rd19, [%rd20];
	// end inline asm
	mov.b64 	%fd35, %rd19;
	add.s64 	%rd22, %rd12, 25600;
	// begin inline asm
	ld.global.nc.u64 %rd21, [%rd22];
	// end inline asm
	mov.b64 	%fd36, %rd21;
	add.s64 	%rd24, %rd12, 30720;
	// begin inline asm
	ld.global.nc.u64 %rd23, [%rd24];
	// end inline asm
	mov.b64 	%fd37, %rd23;
	add.s64 	%rd26, %rd12, 35840;
	// begin inline asm
	ld.global.nc.u64 %rd25, [%rd26];
	// end inline asm
	mov.b64 	%fd38, %rd25;
	add.f64 	%fd39, %fd31, %fd32;
	add.f64 	%fd40, %fd39, %fd33;
	add.f64 	%fd41, %fd40, %fd34;
	add.f64 	%fd42, %fd41, %fd35;
	add.f64 	%fd43, %fd42, %fd36;
	add.f64 	%fd44, %fd43, %fd37;
	add.f64 	%fd262, %fd44, %fd38;
	setp.lt.u32 	%p3, %r36, 10240;
	mov.b32 	%r232, 5120;
	@%p3 bra 	$L__BB8_25;
	add.s32 	%r15, %r36, -5120;
	mov.b32 	%r232, 5120;
$L__BB8_23:
	mul.wide.s32 	%rd44, %r232, 8;
	add.s64 	%rd29, %rd12, %rd44;
	// begin inline asm
	ld.global.nc.u64 %rd28, [%rd29];
	// end inline asm
	mov.b64 	%fd45, %rd28;
	add.s64 	%rd31, %rd29, 5120;
	// begin inline asm
	ld.global.nc.u64 %rd30, [%rd31];
	// end inline asm
	mov.b64 	%fd46, %rd30;
	add.s64 	%rd33, %rd29, 10240;
	// begin inline asm
	ld.global.nc.u64 %rd32, [%rd33];
	// end inline asm
	mov.b64 	%fd47, %rd32;
	add.s64 	%rd35, %rd29, 15360;
	// begin inline asm
	ld.global.nc.u64 %rd34, [%rd35];
	// end inline asm
	mov.b64 	%fd48, %rd34;
	add.s64 	%rd37, %rd29, 20480;
	// begin inline asm
	ld.global.nc.u64 %rd36, [%rd37];
	// end inline asm
	mov.b64 	%fd49, %rd36;
	add.s64 	%rd39, %rd29, 25600;
	// begin inline asm
	ld.global.nc.u64 %rd38, [%rd39];
	// end inline asm
	mov.b64 	%fd50, %rd38;
	add.s64 	%rd41, %rd29, 30720;
	// begin inline asm
	ld.global.nc.u64 %rd40, [%rd41];
	// end inline asm
	mov.b64 	%fd51, %rd40;
	add.s64 	%rd43, %rd29, 35840;
	// begin inline asm
	ld.global.nc.u64 %rd42, [%rd43];
	// end inline asm
	mov.b64 	%fd52, %rd42;
	add.f64 	%fd53, %fd262, %fd45;
	add.f64 	%fd54, %fd53, %fd46;
	add.f64 	%fd55, %fd54, %fd47;
	add.f64 	%fd56, %fd55, %fd48;
	add.f64 	%fd57, %fd56, %fd49;
	add.f64 	%fd58, %fd57, %fd50;
	add.f64 	%fd59, %fd58, %fd51;
	add.f64 	%fd262, %fd59, %fd52;
	sub.s32 	%r39, %r36, %r232;
	setp.lt.s32 	%p4, %r39, 5120;
	@%p4 bra 	$L__BB8_33;
	add.s32 	%r232, %r232, 5120;
	setp.le.s32 	%p5, %r232, %r15;
	@%p5 bra 	$L__BB8_23;
$L__BB8_25:
	setp.le.s32 	%p6, %r36, %r232;
	@%p6 bra 	$L__BB8_33;
	sub.s32 	%r19, %r36, %r232;
	setp.ge.s32 	%p7, %r14, %r19;
	@%p7 bra 	$L__BB8_33;
	not.b32 	%r40, %r14;
	add.s32 	%r41, %r36, %r40;
	sub.s32 	%r20, %r41, %r232;
	mul.hi.u32 	%r42, %r20, -858993459;
	shr.u32 	%r43, %r42, 9;
	add.s32 	%r21, %r43, 1;
	and.b32  	%r44, %r43, 3;
	setp.eq.s32 	%p8, %r44, 3;
	mov.u32 	%r236, %r14;
	@%p8 bra 	$L__BB8_30;
	add.s32 	%r234, %r14, %r232;
	and.b32  	%r45, %r21, 3;
	neg.s32 	%r233, %r45;
	mov.u32 	%r236, %r14;
$L__BB8_29:
	.pragma "nounroll";
	mul.wide.u32 	%rd47, %r234, 8;
	add.s64 	%rd46, %rd9, %rd47;
	// begin inline asm
	ld.global.nc.u64 %rd45, [%rd46];
	// end inline asm
	mov.b64 	%fd61, %rd45;
	add.f64 	%fd262, %fd262, %fd61;
	add.s32 	%r236, %r236, 640;
	add.s32 	%r234, %r234, 640;
	add.s32 	%r233, %r233, 1;
	setp.ne.s32 	%p9, %r233, 0;
	@%p9 bra 	$L__BB8_29;
$L__BB8_30:
	setp.lt.u32 	%p10, %r20, 1920;
	@%p10 bra 	$L__BB8_33;
	cvt.u64.u32 	%rd48, %r236;
	cvt.u64.u32 	%rd49, %r232;
	add.s64 	%rd50, %rd48, %rd49;
	shl.b64 	%rd51, %rd50, 3;
	add.s64 	%rd52, %rd51, %rd9;
	add.s64 	%rd108, %rd52, 10240;
	add.s32 	%r237, %r236, %r232;
$L__BB8_32:
	mul.wide.u32 	%rd61, %r237, 8;
	add.s64 	%rd54, %rd9, %rd61;
	// begin inline asm
	ld.global.nc.u64 %rd53, [%rd54];
	// end inline asm
	mov.b64 	%fd62, %rd53;
	add.f64 	%fd63, %fd262, %fd62;
	add.s64 	%rd56, %rd108, -5120;
	// begin inline asm
	ld.global.nc.u64 %rd55, [%rd56];
	// end inline asm
	mov.b64 	%fd64, %rd55;
	add.f64 	%fd65, %fd63, %fd64;
	// begin inline asm
	ld.global.nc.u64 %rd57, [%rd108];
	// end inline asm
	mov.b64 	%fd66, %rd57;
	add.f64 	%fd67, %fd65, %fd66;
	add.s64 	%rd60, %rd108, 5120;
	// begin inline asm
	ld.global.nc.u64 %rd59, [%rd60];
	// end inline asm
	mov.b64 	%fd68, %rd59;
	add.f64 	%fd262, %fd67, %fd68;
	add.s32 	%r236, %r236, 2560;
	add.s64 	%rd108, %rd108, 20480;
	add.s32 	%r237, %r237, 2560;
	setp.lt.s32 	%p11, %r236, %r19;
	@%p11 bra 	$L__BB8_32;
$L__BB8_33:
	// begin inline asm
	mov.u32 %r46, %laneid;
	// end inline asm
	mov.b64 	%rd62, %fd262;
	mov.b64 	{%r48, %r53}, %rd62;
	mov.b32 	%r54, 1;
	mov.b32 	%r95, 31;
	mov.b32 	%r96, -1;
	// begin inline asm
	shfl.sync.down.b32 %r47, %r48, %r54, %r95, %r96;
	// end inline asm
	// begin inline asm
	shfl.sync.down.b32 %r52, %r53, %r54, %r95, %r96;
	// end inline asm
	mov.b64 	%rd63, {%r47, %r52};
	mov.b64 	%fd69, %rd63;
	setp.gt.s32 	%p12, %r46, 30;
	add.f64 	%fd70, %fd262, %fd69;
	selp.f64 	%fd71, %fd262, %fd70, %p12;
	mov.b64 	%rd64, %fd71;
	mov.b64 	{%r58, %r63}, %rd64;
	mov.b32 	%r64, 2;
	// begin inline asm
	shfl.sync.down.b32 %r57, %r58, %r64, %r95, %r96;
	// end inline asm
	// begin inline asm
	shfl.sync.down.b32 %r62, %r63, %r64, %r95, %r96;
	// end inline asm
	mov.b64 	%rd65, {%r57, %r62};
	mov.b64 	%fd72, %rd65;
	setp.gt.s32 	%p13, %r46, 29;
	add.f64 	%fd73, %fd71, %fd72;
	selp.f64 	%fd74, %fd71, %fd73, %p13;
	mov.b64 	%rd66, %fd74;
	mov.b64 	{%r68, %r73}, %rd66;
	mov.b32 	%r74, 4;
	// begin inline asm
	shfl.sync.down.b32 %r67, %r68, %r74, %r95, %r96;
	// end inline asm
	// begin inline asm
	shfl.sync.down.b32 %r72, %r73, %r74, %r95, %r96;
	// end inline asm
	mov.b64 	%rd67, {%r67, %r72};
	mov.b64 	%fd75, %rd67;
	setp.gt.s32 	%p14, %r46, 27;
	add.f64 	%fd76, %fd74, %fd75;
	selp.f64 	%fd77, %fd74, %fd76, %p14;
	mov.b64 	%rd68, %fd77;
	mov.b64 	{%r78, %r83}, %rd68;
	mov.b32 	%r84, 8;
	// begin inline asm
	shfl.sync.down.b32 %r77, %r78, %r84, %r95, %r96;
	// end inline asm
	// begin inline asm
	shfl.sync.down.b32 %r82, %r83, %r84, %r95, %r96;
	// end inline asm
	mov.b64 	%rd69, {%r77, %r82};
	mov.b64 	%fd78, %rd69;
	setp.gt.s32 	%p15, %r46, 23;
	add.f64 	%fd79, %fd77, %fd78;
	selp.f64 	%fd80, %fd77, %fd79, %p15;
	mov.b64 	%rd70, %fd80;
	mov.b64 	{%r88, %r93}, %rd70;
	mov.b32 	%r94, 16;
	// begin inline asm
	shfl.sync.down.b32 %r87, %r88, %r94, %r95, %r96;
	// end inline asm
	// begin inline asm
	shfl.sync.down.b32 %r92, %r93, %r94, %r95, %r96;
	// end inline asm
	mov.b64 	%rd71, {%r87, %r92};
	mov.b64 	%fd81, %rd71;
	setp.gt.s32 	%p16, %r46, 15;
	add.f64 	%fd26, %fd80, %fd81;
	selp.f64 	%fd263, %fd80, %fd26, %p16;
	setp.ne.s32 	%p17, %r46, 0;
	@%p17 bra 	$L__BB8_35;
	shr.u32 	%r97, %r14, 2;
	and.b32  	%r98, %r97, 248;
	mov.u32 	%r99, _ZZN3cub18CUB_300001_SM_10006detail6reduce28DeviceReduceSingleTileKernelINS2_10policy_hubIdjN4cuda3std3__44plusIdEEE10Policy1000EPdSC_iS9_ddNS7_10__identityEEEvT0_T1_T2_T3_T4_T6_E12temp_storage;
	add.s32 	%r100, %r99, %r98;
	st.shared.f64 	[%r100+24], %fd26;
$L__BB8_35:
	bar.sync 	0;
	setp.ne.s32 	%p18, %r14, 0;
	@%p18 bra 	$L__BB8_37;
	ld.shared.f64 	%fd82, [_ZZN3cub18CUB_300001_SM_10006detail6reduce28DeviceReduceSingleTileKernelINS2_10policy_hubIdjN4cuda3std3__44plusIdEEE10Policy1000EPdSC_iS9_ddNS7_10__identityEEEvT0_T1_T2_T3_T4_T6_E12temp_storage+32];
	add.f64 	%fd83, %fd263, %fd82;
	ld.shared.f64 	%fd84, [_ZZN3cub18CUB_300001_SM_10006detail6reduce28DeviceReduceSingleTileKernelINS2_10policy_hubIdjN4cuda3std3__44plusIdEEE10Policy1000EPdSC_iS9_ddNS7_10__identityEEEvT0_T1_T2_T3_T4_T6_E12temp_storage+40];
	add.f64 	%fd85, %fd83, %fd84;
	ld.shared.f64 	%fd86, [_ZZN3cub18CUB_300001_SM_10006detail6reduce28DeviceReduceSingleTileKernelINS2_10policy_hubIdjN4cuda3std3__44plusIdEEE10Policy1000EPdSC_iS9_ddNS7_10__identityEEEvT0_T1_T2_T3_T4_T6_E12temp_storage+48];
	add.f64 	%fd87, %fd85, %fd86;
	ld.shared.f64 	%fd88, [_ZZN3cub18CUB_300001_SM_10006detail6reduce28DeviceReduceSingleTileKernelINS2_10policy_hubIdjN4cuda3std3__44plusIdEEE10Policy1000EPdSC_iS9_ddNS7_10__identityEEEvT0_T1_T2_T3_T4_T6_E12temp_storage+56];
	add.f64 	%fd89, %fd87, %fd88;
	ld.shared.f64 	%fd90, [_ZZN3cub18CUB_300001_SM_10006detail6reduce28DeviceReduceSingleTileKernelINS2_10policy_hubIdjN4cuda3std3__44plusIdEEE10Policy1000EPdSC_iS9_ddNS7_10__identityEEEvT0_T1_T2_T3_T4_T6_E12temp_storage+64];
	add.f64 	%fd91, %fd89, %fd90;
	ld.shared.f64 	%fd92, [_ZZN3cub18CUB_300001_SM_10006detail6reduce28DeviceReduceSingleTileKernelINS2_10policy_hubIdjN4cuda3std3__44plusIdEEE10Policy1000EPdSC_iS9_ddNS7_10__identityEEEvT0_T1_T2_T3_T4_T6_E12temp_storage+72];
	add.f64 	%fd93, %fd91, %fd92;
	ld.shared.f64 	%fd94, [_ZZN3cub18CUB_300001_SM_10006detail6reduce28DeviceReduceSingleTileKernelINS2_10policy_hubIdjN4cuda3std3__44plusIdEEE10Policy1000EPdSC_iS9_ddNS7_10__identityEEEvT0_T1_T2_T3_T4_T6_E12temp_storage+80];
	add.f64 	%fd95, %fd93, %fd94;
	ld.shared.f64 	%fd96, [_ZZN3cub18CUB_300001_SM_10006detail6reduce28DeviceReduceSingleTileKernelINS2_10policy_hubIdjN4cuda3std3__44plusIdEEE10Policy1000EPdSC_iS9_ddNS7_10__identityEEEvT0_T1_T2_T3_T4_T6_E12temp_storage+88];
	add.f64 	%fd97, %fd95, %fd96;
	ld.shared.f64 	%fd98, [_ZZN3cub18CUB_300001_SM_10006detail6reduce28DeviceReduceSingleTileKernelINS2_10policy_hubIdjN4cuda3std3__44plusIdEEE10Policy1000EPdSC_iS9_ddNS7_10__identityEEEvT0_T1_T2_T3_T4_T6_E12temp_storage+96];
	add.f64 	%fd99, %fd97, %fd98;
	ld.shared.f64 	%fd100, [_ZZN3cub18CUB_300001_SM_10006detail6reduce28DeviceReduceSingleTileKernelINS2_10policy_hubIdjN4cuda3std3__44plusIdEEE10Policy1000EPdSC_iS9_ddNS7_10__identityEEEvT0_T1_T2_T3_T4_T6_E12temp_storage+104];
	add.f64 	%fd101, %fd99, %fd100;
	ld.shared.f64 	%fd102, [_ZZN3cub18CUB_300001_SM_10006detail6reduce28DeviceReduceSingleTileKernelINS2_10policy_hubIdjN4cuda3std3__44plusIdEEE10Policy1000EPdSC_iS9_ddNS7_10__identityEEEvT0_T1_T2_T3_T4_T6_E12temp_storage+112];
	add.f64 	%fd103, %fd101, %fd102;
	ld.shared.f64 	%fd104, [_ZZN3cub18CUB_300001_SM_10006detail6reduce28DeviceReduceSingleTileKernelINS2_10policy_hubIdjN4cuda3std3__44plusIdEEE10Policy1000EPdSC_iS9_ddNS7_10__identityEEEvT0_T1_T2_T3_T4_T6_E12temp_storage+120];
	add.f64 	%fd105, %fd103, %fd104;
	ld.shared.f64 	%fd106, [_ZZN3cub18CUB_300001_SM_10006detail6reduce28DeviceReduceSingleTileKernelINS2_10policy_hubIdjN4cuda3std3__44plusIdEEE10Policy1000EPdSC_iS9_ddNS7_10__identityEEEvT0_T1_T2_T3_T4_T6_E12temp_storage+128];
	add.f64 	%fd107, %fd105, %fd106;
	ld.shared.f64 	%fd108, [_ZZN3cub18CUB_300001_SM_10006detail6reduce28DeviceReduceSingleTileKernelINS2_10policy_hubIdjN4cuda3std3__44plusIdEEE10Policy1000EPdSC_iS9_ddNS7_10__identityEEEvT0_T1_T2_T3_T4_T6_E12temp_storage+136];
	add.f64 	%fd109, %fd107, %fd108;
	ld.shared.f64 	%fd110, [_ZZN3cub18CUB_300001_SM_10006detail6reduce28DeviceReduceSingleTileKernelINS2_10policy_hubIdjN4cuda3std3__44plusIdEEE10Policy1000EPdSC_iS9_ddNS7_10__identityEEEvT0_T1_T2_T3_T4_T6_E12temp_storage+144];
	add.f64 	%fd111, %fd109, %fd110;
	ld.shared.f64 	%fd112, [_ZZN3cub18CUB_300001_SM_10006detail6reduce28DeviceReduceSingleTileKernelINS2_10policy_hubIdjN4cuda3std3__44plusIdEEE10Policy1000EPdSC_iS9_ddNS7_10__identityEEEvT0_T1_T2_T3_T4_T6_E12temp_storage+152];
	add.f64 	%fd113, %fd111, %fd112;
	ld.shared.f64 	%fd114, [_ZZN3cub18CUB_300001_SM_10006detail6reduce28DeviceReduceSingleTileKernelINS2_10policy_hubIdjN4cuda3std3__44plusIdEEE10Policy1000EPdSC_iS9_ddNS7_10__identityEEEvT0_T1_T2_T3_T4_T6_E12temp_storage+160];
	add.f64 	%fd115, %fd113, %fd114;
	ld.shared.f64 	%fd116, [_ZZN3cub18CUB_300001_SM_10006detail6reduce28DeviceReduceSingleTileKernelINS2_10policy_hubIdjN4cuda3std3__44plusIdEEE10Policy1000EPdSC_iS9_ddNS7_10__identityEEEvT0_T1_T2_T3_T4_T6_E12temp_storage+168];
	add.f64 	%fd117, %fd115, %fd116;
	ld.shared.f64 	%fd118, [_ZZN3cub18CUB_300001_SM_10006detail6reduce28DeviceReduceSingleTileKernelINS2_10policy_hubIdjN4cuda3std3__44plusIdEEE10Policy1000EPdSC_iS9_ddNS7_10__identityEEEvT0_T1_T2_T3_T4_T6_E12temp_storage+176];
	add.f64 	%fd263, %fd117, %fd118;
$L__BB8_37:
	mov.u32 	%r224, %tid.x;
	setp.ne.s32 	%p60, %r224, 0;
	@%p60 bra 	$L__BB8_39;
	add.f64 	%fd249, %fd30, %fd263;
	st.global.f64 	[%rd1], %fd249;
$L__BB8_39:
	ret;

}
	// .globl	_ZN3cub18CUB_300001_SM_10006detail6reduce28DeviceReduceSingleTileKernelINS2_10policy_hubIdyN4cuda3std3__44plusIdEEE10Policy1000EN6thrust24THRUST_300001_SM_1000_NS6detail15normal_iteratorINSD_10device_ptrIdEEEEPdyS9_ddNS7_10__identityEEEvT0_T1_T2_T3_T4_T6_
.visible .entry _ZN3cub18CUB_300001_SM_10006detail6reduce28DeviceReduceSingleTileKernelINS2_10policy_hubIdyN4cuda3std3__44plusIdEEE10Policy1000EN6thrust24THRUST_300001_SM_1000_NS6detail15normal_iteratorINSD_10device_ptrIdEEEEPdyS9_ddNS7_10__identityEEEvT0_T1_T2_T3_T4_T6_(
	.param .align 8 .b8 _ZN3cub18CUB_300001_SM_10006detail6reduce28DeviceReduceSingleTileKernelINS2_10policy_hubIdyN4cuda3std3__44plusIdEEE10Policy1000EN6thrust24THRUST_300001_SM_1000_NS6detail15normal_iteratorINSD_10device_ptrIdEEEEPdyS9_ddNS7_10__identityEEEvT0_T1_T2_T3_T4_T6__param_0[8],
	.param .u64 .ptr .align 1 _ZN3cub18CUB_300001_SM_10006detail6reduce28DeviceReduceSingleTileKernelINS2_10policy_hubIdyN4cuda3std3__44plusIdEEE10Policy1000EN6thrust24THRUST_300001_SM_1000_NS6detail15normal_iteratorINSD_10device_ptrIdEEEEPdyS9_ddNS7_10__identityEEEvT0_T1_T2_T3_T4_T6__param_1,
	.param .u64 _ZN3cub18CUB_300001_SM_10006detail6reduce28DeviceReduceSingleTileKernelINS2_10policy_hubIdyN4cuda3std3__44plusIdEEE10Policy1000EN6thrust24THRUST_300001_SM_1000_NS6detail15normal_iteratorINSD_10device_ptrIdEEEEPdyS9_ddNS7_10__identityEEEvT0_T1_T2_T3_T4_T6__param_2,
	.param .align 1 .b8 _ZN3cub18CUB_300001_SM_10006detail6reduce28DeviceReduceSingleTileKernelINS2_10policy_hubIdyN4cuda3std3__44plusIdEEE10Policy1000EN6thrust24THRUST_300001_SM_1000_NS6detail15normal_iteratorINSD_10device_ptrIdEEEEPdyS9_ddNS7_10__identityEEEvT0_T1_T2_T3_T4_T6__param_3[1],
	.param .f64 _ZN3cub18CUB_300001_SM_10006detail6reduce28DeviceReduceSingleTileKernelINS2_10policy_hubIdyN4cuda3std3__44plusIdEEE10Policy1000EN6thrust24THRUST_300001_SM_1000_NS6detail15normal_iteratorINSD_10device_ptrIdEEEEPdyS9_ddNS7_10__identityEEEvT0_T1_T2_T3_T4_T6__param_4,
	.param .align 1 .b8 _ZN3cub18CUB_300001_SM_10006detail6reduce28DeviceReduceSingleTileKernelINS2_10policy_hubIdyN4cuda3std3__44plusIdEEE10Policy1000EN6thrust24THRUST_300001_SM_1000_NS6detail15normal_iteratorINSD_10device_ptrIdEEEEPdyS9_ddNS7_10__identityEEEvT0_T1_T2_T3_T4_T6__param_5[1]
)
.maxntid 512
.minnctapersm 1
{
	.reg .pred 	%p<67>;
	.reg .b32 	%r<246>;
	.reg .b64 	%rd<86>;
	.reg .b64 	%fd<348>;
	// demoted variable
	.shared .align 8 .b8 _ZZN3cub18CUB_300001_SM_10006detail6reduce28DeviceReduceSingleTileKernelINS2_10policy_hubIdyN4cuda3std3__44plusIdEEE10Policy1000EN6thrust24THRUST_300001_SM_1000_NS6detail15normal_iteratorINSD_10device_ptrIdEEEEPdyS9_ddNS7_10__identityEEEvT0_T1_T2_T3_T4_T6_E12temp_storage[152];
	ld.param.u64 	%rd18, [_ZN3cub18CUB_300001_SM_10006detail6reduce28DeviceReduceSingleTileKernelINS2_10policy_hubIdyN4cuda3std3__44plusIdEEE10Policy1000EN6thrust24THRUST_300001_SM_1000_NS6detail15normal_iteratorINSD_10device_ptrIdEEEEPdyS9_ddNS7_10__identityEEEvT0_T1_T2_T3_T4_T6__param_0];
	ld.param.u64 	%rd20, [_ZN3cub18CUB_300001_SM_10006detail6reduce28DeviceReduceSingleTileKernelINS2_10policy_hubIdyN4cuda3std3__44plusIdEEE10Policy1000EN6thrust24THRUST_300001_SM_1000_NS6detail15normal_iteratorINSD_10device_ptrIdEEEEPdyS9_ddNS7_10__identityEEEvT0_T1_T2_T3_T4_T6__param_1];
	ld.param.u64 	%rd19, [_ZN3cub18CUB_300001_SM_10006detail6reduce28DeviceReduceSingleTileKernelINS2_10policy_hubIdyN4cuda3std3__44plusIdEEE10Policy1000EN6thrust24THRUST_300001_SM_1000_NS6detail15normal_iteratorINSD_10device_ptrIdEEEEPdyS9_ddNS7_10__identityEEEvT0_T1_T2_T3_T4_T6__param_2];
	ld.param.f64 	%fd42, [_ZN3cub18CUB_300001_SM_10006detail6reduce28DeviceReduceSingleTileKernelINS2_10policy_hubIdyN4cuda3std3__44plusIdEEE10Policy1000EN6thrust24THRUST_300001_SM_1000_NS6detail15normal_iteratorINSD_10device_ptrIdEEEEPdyS9_ddNS7_10__identityEEEvT0_T1_T2_T3_T4_T6__param_4];
	cvta.to.global.u64 	%rd1, %rd20;
	setp.ne.s64 	%p1, %rd19, 0;
	@%p1 bra 	$L__BB9_3;
	mov.u32 	%r231, %tid.x;
	setp.ne.s32 	%p66, %r231, 0;
	@%p66 bra 	$L__BB9_51;
	st.global.f64 	[%rd1], %fd42;
	bra.uni 	$L__BB9_51;
$L__BB9_3:
	cvta.to.global.u64 	%rd2, %rd18;
	setp.gt.u64 	%p2, %rd19, 3583;
	@%p2 bra 	$L__BB9_28;
	cvt.u32.u64 	%r1, %rd19;
	mov.u32 	%r2, %tid.x;
	setp.ge.u32 	%p24, %r2, %r1;
	mov.f64 	%fd335, 0d0000000000000000;
	mov.u32 	%r235, %r2;
	@%p24 bra 	$L__BB9_6;
	mul.wide.u32 	%rd51, %r2, 8;
	add.s64 	%rd52, %rd2, %rd51;
	ld.global.f64 	%fd335, [%rd52];
	add.s32 	%r235, %r2, 512;
$L__BB9_6:
	setp.ge.u32 	%p25, %r235, %r1;
	@%p25 bra 	$L__BB9_19;
	not.b32 	%r108, %r235;
	add.s32 	%r109, %r108, %r1;
	shr.u32 	%r110, %r109, 9;
	add.s32 	%r5, %r110, 1;
	and.b32  	%r6, %r5, 15;
	setp.lt.u32 	%p26, %r109, 7680;
	@%p26 bra 	$L__BB9_10;
	and.b32  	%r111, %r5, 16777200;
	neg.s32 	%r233, %r111;
	mul.wide.u32 	%rd53, %r235, 8;
	add.s64 	%rd54, %rd53, %rd2;
	add.s64 	%rd81, %rd54, 32768;
$L__BB9_9:
	.pragma "nounroll";
	ld.global.f64 	%fd169, [%rd81+-32768];
	add.f64 	%fd170, %fd335, %fd169;
	ld.global.f64 	%fd171, [%rd81+-28672];
	add.f64 	%fd172, %fd170, %fd171;
	ld.global.f64 	%fd173, [%rd81+-24576];
	add.f64 	%fd174, %fd172, %fd173;
	ld.global.f64 	%fd175, [%rd81+-20480];
	add.f64 	%fd176, %fd174, %fd175;
	ld.global.f64 	%fd177, [%rd81+-16384];
	add.f64 	%fd178, %fd176, %fd177;
	ld.global.f64 	%fd179, [%rd81+-12288];
	add.f64 	%fd180, %fd178, %fd179;
	ld.global.f64 	%fd181, [%rd81+-8192];
	add.f64 	%fd182, %fd180, %fd181;
	ld.global.f64 	%fd183, [%rd81+-4096];
	add.f64 	%fd184, %fd182, %fd183;
	ld.global.f64 	%fd185, [%rd81];
	add.f64 	%fd186, %fd184, %fd185;
	ld.global.f64 	%fd187, [%rd81+4096];
	add.f64 	%fd188, %fd186, %fd187;
	ld.global.f64 	%fd189, [%rd81+8192];
	add.f64 	%fd190, %fd188, %fd189;
	ld.global.f64 	%fd191, [%rd81+12288];
	add.f64 	%fd192, %fd190, %fd191;
	ld.global.f64 	%fd193, [%rd81+16384];
	add.f64 	%fd194, %fd192, %fd193;
	ld.global.f64 	%fd195, [%rd81+20480];
	add.f64 	%fd196, %fd194, %fd195;
	ld.global.f64 	%fd197, [%rd81+24576];
	add.f64 	%fd198, %fd196, %fd197;
	ld.global.f64 	%fd199, [%rd81+28672];
	add.f64 	%fd335, %fd198, %fd199;
	add.s32 	%r235, %r235, 8192;
	add.s32 	%r233, %r233, 16;
	add.s64 	%rd81, %rd81, 65536;
	setp.ne.s32 	%p27, %r233, 0;
	@%p27 bra 	$L__BB9_9;
$L__BB9_10:
	setp.eq.s32 	%p28, %r6, 0;
	@%p28 bra 	$L__BB9_19;
	and.b32  	%r13, %r5, 7;
	setp.lt.u32 	%p29, %r6, 8;
	@%p29 bra 	$L__BB9_13;
	mul.wide.s32 	%rd55, %r235, 8;
	add.s64 	%rd56, %rd2, %rd55;
	ld.global.f64 	%fd201, [%rd56];
	add.f64 	%fd202, %fd335, %fd201;
	ld.global.f64 	%fd203, [%rd56+4096];
	add.f64 	%fd204, %fd202, %fd203;
	ld.global.f64 	%fd205, [%rd56+8192];
	add.f64 	%fd206, %fd204, %fd205;
	ld.global.f64 	%fd207, [%rd56+12288];
	add.f64 	%fd208, %fd206, %fd207;
	ld.global.f64 	%fd209, [%rd56+16384];
	add.f64 	%fd210, %fd208, %fd209;
	ld.global.f64 	%fd211, [%rd56+20480];
	add.f64 	%fd212, %fd210, %fd211;
	ld.global.f64 	%fd213, [%rd56+24576];
	add.f64 	%fd214, %fd212, %fd213;
	ld.global.f64 	%fd215, [%rd56+28672];
	add.f64 	%fd335, %fd214, %fd215;
	add.s32 	%r235, %r235, 4096;
$L__BB9_13:
	setp.eq.s32 	%p30, %r13, 0;
	@%p30 bra 	$L__BB9_19;
	and.b32  	%r16, %r5, 3;
	setp.lt.u32 	%p31, %r13, 4;
	@%p31 bra 	$L__BB9_16;
	mul.wide.s32 	%rd57, %r235, 8;
	add.s64 	%rd58, %rd2, %rd57;
	ld.global.f64 	%fd217, [%rd58];
	add.f64 	%fd218, %fd335, %fd217;
	ld.global.f64 	%fd219, [%rd58+4096];
	add.f64 	%fd220, %fd218, %fd219;
	ld.global.f64 	%fd221, [%rd58+8192];
	add.f64 	%fd222, %fd220, %fd221;
	ld.global.f64 	%fd223, [%rd58+12288];
	add.f64 	%fd335, %fd222, %fd223;
	add.s32 	%r235, %r235, 2048;
$L__BB9_16:
	setp.eq.s32 	%p32, %r16, 0;
	@%p32 bra 	$L__BB9_19;
	neg.s32 	%r238, %r16;
$L__BB9_18:
	.pragma "nounroll";
	mul.wide.s32 	%rd59, %r235, 8;
	add.s64 	%rd60, %rd2, %rd59;
	ld.global.f64 	%fd224, [%rd60];
	add.f64 	%fd335, %fd335, %fd224;
	add.s32 	%r235, %r235, 512;
	add.s32 	%r238, %r238, 1;
	setp.ne.s32 	%p33, %r238, 0;
	@%p33 bra 	$L__BB9_18;
$L__BB9_19:
	setp.lt.u64 	%p34, %rd19, 512;
	@%p34 bra 	$L__BB9_24;
	// begin inline asm
	mov.u32 %r175, %laneid;
	// end inline asm
	mov.b64 	%rd71, %fd335;
	mov.b64 	{%r177, %r182}, %rd71;
	mov.b32 	%r183, 1;
	mov.b32 	%r224, 31;
	mov.b32 	%r225, -1;
	// begin inline asm
	shfl.sync.down.b32 %r176, %r177, %r183, %r224, %r225;
	// end inline asm
	// begin inline asm
	shfl.sync.down.b32 %r181, %r182, %r183, %r224, %r225;
	// end inline asm
	mov.b64 	%rd72, {%r176, %r181};
	mov.b64 	%fd283, %rd72;
	setp.gt.s32 	%p58, %r175, 30;
	add.f64 	%fd284, %fd335, %fd283;
	selp.f64 	%fd285, %fd335, %fd284, %p58;
	mov.b64 	%rd73, %fd285;
	mov.b64 	{%r187, %r192}, %rd73;
	mov.b32 	%r193, 2;
	// begin inline asm
	shfl.sync.down.b32 %r186, %r187, %r193, %r224, %r225;
	// end inline asm
	// begin inline asm
	shfl.sync.down.b32 %r191, %r192, %r193, %r224, %r225;
	// end inline asm
	mov.b64 	%rd74, {%r186, %r191};
	mov.b64 	%fd286, %rd74;
	setp.gt.s32 	%p59, %r175, 29;
	add.f64 	%fd287, %fd285, %fd286;
	selp.f64 	%fd288, %fd285, %fd287, %p59;
	mov.b64 	%rd75, %fd288;
	mov.b64 	{%r197, %r202}, %rd75;
	mov.b32 	%r203, 4;
	// begin inline asm
	shfl.sync.down.b32 %r196, %r197, %r203, %r224, %r225;
	// end inline asm
	// begin inline asm
	shfl.sync.down.b32 %r201, %r202, %r203, %r224, %r225;
	// end inline asm
	mov.b64 	%rd76, {%r196, %r201};
	mov.b64 	%fd289, %rd76;
	setp.gt.s32 	%p60, %r175, 27;
	add.f64 	%fd290, %fd288, %fd289;
	selp.f64 	%fd291, %fd288, %fd290, %p60;
	mov.b64 	%rd77, %fd291;
	mov.b64 	{%r207, %r212}, %rd77;
	mov.b32 	%r213, 8;
	// begin inline asm
	shfl.sync.down.b32 %r206, %r207, %r213, %r224, %r225;
	// end inline asm
	// begin inline asm
	shfl.sync.down.b32 %r211, %r212, %r213, %r224, %r225;
	// end inline asm
	mov.b64 	%rd78, {%r206, %r211};
	mov.b64 	%fd292, %rd78;
	setp.gt.s32 	%p61, %r175, 23;
	add.f64 	%fd293, %fd291, %fd292;
	selp.f64 	%fd294, %fd291, %fd293, %p61;
	mov.b64 	%rd79, %fd294;
	mov.b64 	{%r217, %r222}, %rd79;
	mov.b32 	%r223, 16;
	// begin inline asm
	shfl.sync.down.b32 %r216, %r217, %r223, %r224, %r225;
	// end inline asm
	// begin inline asm
	shfl.sync.down.b32 %r221, %r222, %r223, %r224, %r225;
	// end inline asm
	mov.b64 	%rd80, {%r216, %r221};
	mov.b64 	%fd295, %rd80;
	setp.gt.s32 	%p62, %r175, 15;
	add.f64 	%fd16, %fd294, %fd295;
	selp.f64 	%fd347, %fd294, %fd16, %p62;
	setp.ne.s32 	%p63, %r175, 0;
	@%p63 bra 	$L__BB9_22;
	shr.u32 	%r226, %r2, 2;
	and.b32  	%r227, %r226, 248;
	mov.u32 	%r228, _ZZN3cub18CUB_300001_SM_10006detail6reduce28DeviceReduceSingleTileKernelINS2_10policy_hubIdyN4cuda3std3__44plusIdEEE10Policy1000EN6thrust24THRUST_300001_SM_1000_NS6detail15normal_iteratorINSD_10device_ptrIdEEEEPdyS9_ddNS7_10__identityEEEvT0_T1_T2_T3_T4_T6_E12temp_storage;
	add.s32 	%r229, %r228, %r227;
	st.shared.f64 	[%r229+16], %fd16;
$L__BB9_22:
	bar.sync 	0;
	setp.ne.s32 	%p64, %r2, 0;
	@%p64 bra 	$L__BB9_49;
	ld.shared.f64 	%fd296, [_ZZN3cub18CUB_300001_SM_10006detail6reduce28DeviceReduceSingleTileKernelINS2_10policy_hubIdyN4cuda3std3__44plusIdEEE10Policy1000EN6thrust24THRUST_300001_SM_1000_NS6detail15normal_iteratorINSD_10device_ptrIdEEEEPdyS9_ddNS7_10__identityEEEvT0_T1_T2_T3_T4_T6_E12temp_storage+24];
	add.f64 	%fd297, %fd347, %fd296;
	ld.shared.f64 	%fd298, [_ZZN3cub18CUB_300001_SM_10006detail6reduce28DeviceReduceSingleTileKernelINS2_10policy_hubIdyN4cuda3std3__44plusIdEEE10Policy1000EN6thrust24THRUST_300001_SM_1000_NS6detail15normal_iteratorINSD_10device_ptrIdEEEEPdyS9_ddNS7_10__identityEEEvT0_T1_T2_T3_T4_T6_E12temp_storage+32];
	add.f64 	%fd299, %fd297, %fd298;
	ld.shared.f64 	%fd300, [_ZZN3cub18CUB_300001_SM_10006detail6reduce28DeviceReduceSingleTileKernelINS2_10policy_hubIdyN4cuda3std3__44plusIdEEE10Policy1000EN6thrust24THRUST_300001_SM_1000_NS6detail15normal_iteratorINSD_10device_ptrIdEEEEPdyS9_ddNS7_10__identityEEEvT0_T1_T2_T3_T4_T6_E12temp_storage+40];
	add.f64 	%fd301, %fd299, %fd300;
	ld.shared.f64 	%fd302, [_ZZN3cub18CUB_300001_SM_10006detail6reduce28DeviceReduceSingleTileKernelINS2_10policy_hubIdyN4cuda3std3__44plusIdEEE10Policy1000EN6thrust24THRUST_300001_SM_1000_NS6detail15normal_iteratorINSD_10device_ptrIdEEEEPdyS9_ddNS7_10__identityEEEvT0_T1_T2_T3_T4_T6_E12temp_storage+48];
	add.f64 	%fd303, %fd301, %fd302;
	ld.shared.f64 	%fd304, [_ZZN3cub18CUB_300001_SM_10006detail6reduce28DeviceReduceSingleTileKernelINS2_10policy_hubIdyN4cuda3std3__44plusIdEEE10Policy1000EN6thrust24THRUST_300001_SM_1000_NS6detail15normal_iteratorINSD_10device_ptrIdEEEEPdyS9_ddNS7_10__identityEEEvT0_T1_T2_T3_T4_T6_E12temp_storage+56];
	add.f64 	%fd305, %fd303, %fd304;
	ld.shared.f64 	%fd306, [_ZZN3cub18CUB_300001_SM_10006detail6reduce28DeviceReduceSingleTileKernelINS2_10policy_hubIdyN4cuda3std3__44plusIdEEE10Policy1000EN6thrust24THRUST_300001_SM_1000_NS6detail15normal_iteratorINSD_10device_ptrIdEEEEPdyS9_ddNS7_10__identityEEEvT0_T1_T2_T3_T4_T6_E12temp_storage+64];
	add.f64 	%fd307, %fd305, %fd306;
	ld.shared.f64 	%fd308, [_ZZN3cub18CUB_300001_SM_10006detail6reduce28DeviceReduceSingleTileKernelINS2_10policy_hubIdyN4cuda3std3__44plusIdEEE10Policy1000EN6thrust24THRUST_300001_SM_1000_NS6detail15normal_iteratorINSD_10device_ptrIdEEEEPdyS9_ddNS7_10__identityEEEvT0_T1_T2_T3_T4_T6_E12temp_storage+72];
	add.f64 	%fd309, %fd307, %fd308;
	ld.shared.f64 	%fd310, [_ZZN3cub18CUB_300001_SM_10006detail6reduce28DeviceReduceSingleTileKernelINS2_10policy_hubIdyN4cuda3std3__44plusIdEEE10Policy1000EN6thrust24THRUST_300001_SM_1000_NS6detail15normal_iteratorINSD_10device_ptrIdEEEEPdyS9_ddNS7_10__identityEEEvT0_T1_T2_T3_T4_T6_E12temp_storage+80];
	add.f64 	%fd311, %fd309, %fd310;
	ld.shared.f64 	%fd312, [_ZZN3cub18CUB_300001_SM_10006detail6reduce28DeviceReduceSingleTileKernelINS2_10policy_hubIdyN4cuda3std3__44plusIdEEE10Policy1000EN6thrust24THRUST_300001_SM_1000_NS6detail15normal_iteratorINSD_10device_ptrIdEEEEPdyS9_ddNS7_10__identityEEEvT0_T1_T2_T3_T4_T6_E12temp_storage+88];
	add.f64 	%fd313, %fd311, %fd312;
	ld.shared.f64 	%fd314, [_ZZN3cub18CUB_300001_SM_10006detail6reduce28DeviceReduceSingleTileKernelINS2_10policy_hubIdyN4cuda3std3__44plusIdEEE10Policy1000EN6thrust24THRUST_300001_SM_1000_NS6detail15normal_iteratorINSD_10device_ptrIdEEEEPdyS9_ddNS7_10__identityEEEvT0_T1_T2_T3_T4_T6_E12temp_storage+96];
	add.f64 	%fd315, %fd313, %fd314;
	ld.shared.f64 	%fd316, [_ZZN3cub18CUB_300001_SM_10006detail6reduce28DeviceReduceSingleTileKernelINS2_10policy_hubIdyN4cuda3std3__44plusIdEEE10Policy1000EN6thrust24THRUST_300001_SM_1000_NS6detail15normal_iteratorINSD_10device_ptrIdEEEEPdyS9_ddNS7_10__identityEEEvT0_T1_T2_T3_T4_T6_E12temp_storage+104];
	add.f64 	%fd317, %fd315, %fd316;
	ld.shared.f64 	%fd318, [_ZZN3cub18CUB_300001_SM_10006detail6reduce28DeviceReduceSingleTileKernelINS2_10policy_hubIdyN4cuda3std3__44plusIdEEE10Policy1000EN6thrust24THRUST_300001_SM_1000_NS6detail15normal_iteratorINSD_10device_ptrIdEEEEPdyS9_ddNS7_10__identityEEEvT0_T1_T2_T3_T4_T6_E12temp_storage+112];
	add.f64 	%fd319, %fd317, %fd318;
	ld.shared.f64 	%fd320, [_ZZN3cub18CUB_300001_SM_10006detail6reduce28DeviceReduceSingleTileKernelINS2_10policy_hubIdyN4cuda3std3__44plusIdEEE10Policy1000EN6thrust24THRUST_300001_SM_1000_NS6detail15normal_iteratorINSD_10device_ptrIdEEEEPdyS9_ddNS7_10__identityEEEvT0_T1_T2_T3_T4_T6_E12temp_storage+120];
	add.f64 	%fd321, %fd319, %fd320;
	ld.shared.f64 	%fd322, [_ZZN3cub18CUB_300001_SM_10006detail6reduce28DeviceReduceSingleTileKernelINS2_10policy_hubIdyN4cuda3std3__44plusIdEEE10Policy1000EN6thrust24THRUST_300001_SM_1000_NS6detail15normal_iteratorINSD_10device_ptrIdEEEEPdyS9_ddNS7_10__identityEEEvT0_T1_T2_T3_T4_T6_E12temp_storage+128];
	add.f64 	%fd323, %fd321, %fd322;
	ld.shared.f64 	%fd324, [_ZZN3cub18CUB_300001_SM_10006detail6reduce28DeviceReduceSingleTileKernelINS2_10policy_hubIdyN4cuda3std3__44plusIdEEE10Policy1000EN6thrust24THRUST_300001_SM_1000_NS6detail15normal_iteratorINSD_10device_ptrIdEEEEPdyS9_ddNS7_10__identityEEEvT0_T1_T2_T3_T4_T6_E12temp_storage+136];
	add.f64 	%fd347, %fd323, %fd324;
	bra.uni 	$L__BB9_49;
$L__BB9_24:
	// begin inline asm
	mov.u32 %r112, %laneid;
	// end inline asm
	and.b32  	%r163, %r2, 992;
	add.s32 	%r164, %r163, 32;
	setp.gt.u32 	%p35, %r164, %r1;
	not.b32 	%r165, %r163;
	add.s32 	%r166, %r1, %r165;
	selp.b32 	%r161, %r166, 31, %p35;
	mov.b64 	%rd61, %fd335;
	mov.b64 	{%r114, %r119}, %rd61;
	mov.b32 	%r120, 1;
	mov.b32 	%r162, -1;
	// begin inline asm
	shfl.sync.down.b32 %r113, %r114, %r120, %r161, %r162;
	// end inline asm
	// begin inline asm
	shfl.sync.down.b32 %r118, %r119, %r120, %r161, %r162;
	// end inline asm
	mov.b64 	%rd62, {%r113, %r118};
	mov.b64 	%fd225, %rd62;
	setp.lt.s32 	%p36, %r112, %r161;
	add.f64 	%fd226, %fd335, %fd225;
	selp.f64 	%fd227, %fd226, %fd335, %p36;
	mov.b64 	%rd63, %fd227;
	mov.b64 	{%r124, %r129}, %rd63;
	mov.b32 	%r130, 2;
	// begin inline asm
	shfl.sync.down.b32 %r123, %r124, %r130, %r161, %r162;
	// end inline asm
	// begin inline asm
	shfl.sync.down.b32 %r128, %r129, %r130, %r161, %r162;
	// end inline asm
	mov.b64 	%rd64, {%r123, %r128};
	mov.b64 	%fd228, %rd64;
	add.s32 	%r167, %r112, 2;
	setp.gt.s32 	%p37, %r167, %r161;
	add.f64 	%fd229, %fd227, %fd228;
	selp.f64 	%fd230, %fd227, %fd229, %p37;
	mov.b64 	%rd65, %fd230;
	mov.b64 	{%r134, %r139}, %rd65;
	mov.b32 	%r140, 4;
	// begin inline asm
	shfl.sync.down.b32 %r133, %r134, %r140, %r161, %r162;
	// end inline asm
	// begin inline asm
	shfl.sync.down.b32 %r138, %r139, %r140, %r161, %r162;
	// end inline asm
	mov.b64 	%rd66, {%r133, %r138};
	mov.b64 	%fd231, %rd66;
	add.s32 	%r168, %r112, 4;
	setp.gt.s32 	%p38, %r168, %r161;
	add.f64 	%fd232, %fd230, %fd231;
	selp.f64 	%fd233, %fd230, %fd232, %p38;
	mov.b64 	%rd67, %fd233;
	mov.b64 	{%r144, %r149}, %rd67;
	mov.b32 	%r150, 8;
	// begin inline asm
	shfl.sync.down.b32 %r143, %r144, %r150, %r161, %r162;
	// end inline asm
	// begin inline asm
	shfl.sync.down.b32 %r148, %r149, %r150, %r161, %r162;
	// end inline asm
	mov.b64 	%rd68, {%r143, %r148};
	mov.b64 	%fd234, %rd68;
	add.s32 	%r169, %r112, 8;
	setp.gt.s32 	%p39, %r169, %r161;
	add.f64 	%fd235, %fd233, %fd234;
	selp.f64 	%fd236, %fd233, %fd235, %p39;
	mov.b64 	%rd69, %fd236;
	mov.b64 	{%r154, %r159}, %rd69;
	mov.b32 	%r160, 16;
	// begin inline asm
	shfl.sync.down.b32 %r153, %r154, %r160, %r161, %r162;
	// end inline asm
	// begin inline asm
	shfl.sync.down.b32 %r158, %r159, %r160, %r161, %r162;
	// end inline asm
	mov.b64 	%rd70, {%r153, %r158};
	mov.b64 	%fd237, %rd70;
	add.s32 	%r170, %r112, 16;
	setp.gt.s32 	%p40, %r170, %r161;
	add.f64 	%fd238, %fd236, %fd237;
	selp.f64 	%fd347, %fd236, %fd238, %p40;
	setp.ne.s32 	%p41, %r112, 0;
	@%p41 bra 	$L__BB9_26;
	shr.u32 	%r171, %r2, 2;
	and.b32  	%r172, %r171, 248;
	mov.u32 	%r173, _ZZN3cub18CUB_300001_SM_10006detail6reduce28DeviceReduceSingleTileKernelINS2_10policy_hubIdyN4cuda3std3__44plusIdEEE10Policy1000EN6thrust24THRUST_300001_SM_1000_NS6detail15normal_iteratorINSD_10device_ptrIdEEEEPdyS9_ddNS7_10__identityEEEvT0_T1_T2_T3_T4_T6_E12temp_storage;
	add.s32 	%r174, %r173, %r172;
	st.shared.f64 	[%r174+16], %fd347;
$L__BB9_26:
	bar.sync 	0;
	setp.ne.s32 	%p42, %r2, 0;
	@%p42 bra 	$L__BB9_49;
	setp.gt.u64 	%p43, %rd19, 32;
	ld.shared.f64 	%fd239, [_ZZN3cub18CUB_300001_SM_10006detail6reduce28DeviceReduceSingleTileKernelINS2_10policy_hubIdyN4cuda3std3__44plusIdEEE10Policy1000EN6thrust24THRUST_300001_SM_1000_NS6detail15normal_iteratorINSD_10device_ptrIdEEEEPdyS9_ddNS7_10__identityEEEvT0_T1_T2_T3_T4_T6_E12temp_storage+24];
	add.f64 	%fd240, %fd347, %fd239;
	selp.f64 	%fd241, %fd240, %fd347, %p43;
	setp.gt.u64 	%p44, %rd19, 64;
	ld.shared.f64 	%fd242, [_ZZN3cub18CUB_300001_SM_10006detail6reduce28DeviceReduceSingleTileKernelINS2_10policy_hubIdyN4cuda3std3__44plusIdEEE10Policy1000EN6thrust24THRUST_300001_SM_1000_NS6detail15normal_iteratorINSD_10device_ptrIdEEEEPdyS9_ddNS7_10__identityEEEvT0_T1_T2_T3_T4_T6_E12temp_storage+32];
	add.f64 	%fd243, %fd242, %fd241;
	selp.f64 	%fd244, %fd243, %fd241, %p44;
	setp.gt.u64 	%p45, %rd19, 96;
	ld.shared.f64 	%fd245, [_ZZN3cub18CUB_300001_SM_10006detail6reduce28DeviceReduceSingleTileKernelINS2_10policy_hubIdyN4cuda3std3__44plusIdEEE10Policy1000EN6thrust24THRUST_300001_SM_1000_NS6detail15normal_iteratorINSD_10device_ptrIdEEEEPdyS9_ddNS7_10__identityEEEvT0_T1_T2_T3_T4_T6_E12temp_storage+40];
	add.f64 	%fd246, %fd245, %fd244;
	selp.f64 	%fd247, %fd246, %fd244, %p45;
	setp.gt.u64 	%p46, %rd19, 128;
	ld.shared.f64 	%fd248, [_ZZN3cub18CUB_300001_SM_10006detail6reduce28DeviceReduceSingleTileKernelINS2_10policy_hubIdyN4cuda3std3__44plusIdEEE10Policy1000EN6thrust24THRUST_300001_SM_1000_NS6detail15normal_iteratorINSD_10device_ptrIdEEEEPdyS9_ddNS7_10__identityEEEvT0_T1_T2_T3_T4_T6_E12temp_storage+48];
	add.f64 	%fd249, %fd248, %fd247;
	selp.f64 	%fd250, %fd249, %fd247, %p46;
	setp.gt.u64 	%p47, %rd19, 160;
	ld.shared.f64 	%fd251, [_ZZN3cub18CUB_300001_SM_10006detail6reduce28DeviceReduceSingleTileKernelINS2_10policy_hubIdyN4cuda3std3__44plusIdEEE10Policy1000EN6thrust24THRUST_300001_SM_1000_NS6detail15normal_iteratorINSD_10device_ptrIdEEEEPdyS9_ddNS7_10__identityEEEvT0_T1_T2_T3_T4_T6_E12temp_storage+56];
	add.f64 	%fd252, %fd251, %fd250;
	selp.f64 	%fd253, %fd252, %fd250, %p47;
	setp.gt.u64 	%p48, %rd19, 192;
	ld.shared.f64 	%fd254, [_ZZN3cub18CUB_300001_SM_10006detail6reduce28DeviceReduceSingleTileKernelINS2_10policy_hubIdyN4cuda3std3__44plusIdEEE10Policy1000EN6thrust24THRUST_300001_SM_1000_NS6detail15normal_iteratorINSD_10device_ptrIdEEEEPdyS9_ddNS7_10__identityEEEvT0_T1_T2_T3_T4_T6_E12temp_storage+64];
	add.f64 	%fd255, %fd254, %fd253;
	selp.f64 	%fd256, %fd255, %fd253, %p48;
	setp.gt.u64 	%p49, %rd19, 224;
	ld.shared.f64 	%fd257, [_ZZN3cub18CUB_300001_SM_10006detail6reduce28DeviceReduceSingleTileKernelINS2_10policy_hubIdyN4cuda3std3__44plusIdEEE10Policy1000EN6thrust24THRUST_300001_SM_1000_NS6detail15normal_iteratorINSD_10device_ptrIdEEEEPdyS9_ddNS7_10__identityEEEvT0_T1_T2_T3_T4_T6_E12temp_storage+72];
	add.f64 	%fd258, %fd257, %fd256;
	selp.f64 	%fd259, %fd258, %fd256, %p49;
	setp.gt.u64 	%p50, %rd19, 256;
	ld.shared.f64 	%fd260, [_ZZN3cub18CUB_300001_SM_10006detail6reduce28DeviceReduceSingleTileKernelINS2_10policy_hubIdyN4cuda3std3__44plusIdEEE10Policy1000EN6thrust24THRUST_300001_SM_1000_NS6detail15normal_iteratorINSD_10device_ptrIdEEEEPdyS9_ddNS7_10__identityEEEvT0_T1_T2_T3_T4_T6_E12temp_storage+80];
	add.f64 	%fd261, %fd260, %fd259;
	selp.f64 	%fd262, %fd261, %fd259, %p50;
	setp.gt.u64 	%p51, %rd19, 288;
	ld.shared.f64 	%fd263, [_ZZN3cub18CUB_300001_SM_10006detail6reduce28DeviceReduceSingleTileKernelINS2_10policy_hubIdyN4cuda3std3__44plusIdEEE10Policy1000EN6thrust24THRUST_300001_SM_1000_NS6detail15normal_iteratorINSD_10device_ptrIdEEEEPdyS9_ddNS7_10__identityEEEvT0_T1_T2_T3_T4_T6_E12temp_storage+88];
	add.f64 	%fd264, %fd263, %fd262;
	selp.f64 	%fd265, %fd264, %fd262, %p51;
	setp.gt.u64 	%p52, %rd19, 320;
	ld.shared.f64 	%fd266, [_ZZN3cub18CUB_300001_SM_10006detail6reduce28DeviceReduceSingleTileKernelINS2_10policy_hubIdyN4cuda3std3__44plusIdEEE10Policy1000EN6thrust24THRUST_300001_SM_1000_NS6detail15normal_iteratorINSD_10device_ptrIdEEEEPdyS9_ddNS7_10__identityEEEvT0_T1_T2_T3_T4_T6_E12temp_storage+96];
	add.f64 	%fd267, %fd266, %fd265;
	selp.f64 	%fd268, %fd267, %fd265, %p52;
	setp.gt.u64 	%p53, %rd19, 352;
	ld.shared.f64 	%fd269, [_ZZN3cub18CUB_300001_SM_10006detail6reduce28DeviceReduceSingleTileKernelINS2_10policy_hubIdyN4cuda3std3__44plusIdEEE10Policy1000EN6thrust24THRUST_300001_SM_1000_NS6detail15normal_iteratorINSD_10device_ptrIdEEEEPdyS9_ddNS7_10__identityEEEvT0_T1_T2_T3_T4_T6_E12temp_storage+104];
	add.f64 	%fd270, %fd269, %fd268;
	selp.f64 	%fd271, %fd270, %fd268, %p53;
	setp.gt.u64 	%p54, %rd19, 384;
	ld.shared.f64 	%fd272, [_ZZN3cub18CUB_300001_SM_10006detail6reduce28DeviceReduceSingleTileKernelINS2_10policy_hubIdyN4cuda3std3__44plusIdEEE10Policy1000EN6thrust24THRUST_300001_SM_1000_NS6detail15normal_iteratorINSD_10device_ptrIdEEEEPdyS9_ddNS7_10__identityEEEvT0_T1_T2_T3_T4_T6_E12temp_storage+112];
	add.f64 	%fd273, %fd272, %fd271;
	selp.f64 	%fd274, %fd273, %fd271, %p54;
	setp.gt.u64 	%p55, %rd19, 416;
	ld.shared.f64 	%fd275, [_ZZN3cub18CUB_300001_SM_10006detail6reduce28DeviceReduceSingleTileKernelINS2_10policy_hubIdyN4cuda3std3__44plusIdEEE10Policy1000EN6thrust24THRUST_300001_SM_1000_NS6detail15normal_iteratorINSD_10device_ptrIdEEEEPdyS9_ddNS7_10__identityEEEvT0_T1_T2_T3_T4_T6_E12temp_storage+120];
	add.f64 	%fd276, %fd275, %fd274;
	selp.f64 	%fd277, %fd276, %fd274, %p55;
	setp.gt.u64 	%p56, %rd19, 448;
	ld.shared.f64 	%fd278, [_ZZN3cub18CUB_300001_SM_10006detail6reduce28DeviceReduceSingleTileKernelINS2_10policy_hubIdyN4cuda3std3__44plusIdEEE10Policy1000EN6thrust24THRUST_300001_SM_1000_NS6detail15normal_iteratorINSD_10device_ptrIdEEEEPdyS9_ddNS7_10__identityEEEvT0_T1_T2_T3_T4_T6_E12temp_storage+128];
	add.f64 	%fd279, %fd278, %fd277;
	selp.f64 	%fd280, %fd279, %fd277, %p56;
	setp.gt.u64 	%p57, %rd19, 480;
	ld.shared.f64 	%fd281, [_ZZN3cub18CUB_300001_SM_10006detail6reduce28DeviceReduceSingleTileKernelINS2_10policy_hubIdyN4cuda3std3__44plusIdEEE10Policy1000EN6thrust24THRUST_300001_SM_1000_NS6detail15normal_iteratorINSD_10device_ptrIdEEEEPdyS9_ddNS7_10__identityEEEvT0_T1_T2_T3_T4_T6_E12temp_storage+136];
	add.f64 	%fd282, %fd281, %fd280;
	selp.f64 	%fd347, %fd282, %fd280, %p57;
	bra.uni 	$L__BB9_49;
$L__BB9_28:
	mov.u32 	%r24, %tid.x;
	cvt.u64.u32 	%rd6, %r24;
	mul.wide.u32 	%rd22, %r24, 8;
	add.s64 	%rd7, %rd2, %rd22;
	ld.global.f64 	%fd43, [%rd7];
	ld.global.f64 	%fd44, [%rd7+4096];
	ld.global.f64 	%fd45, [%rd7+8192];
	ld.global.f64 	%fd46, [%rd7+12288];
	ld.global.f64 	%fd47, [%rd7+16384];
	ld.global.f64 	%fd48, [%rd7+20480];
	ld.global.f64 	%fd49, [%rd7+24576];
	add.f64 	%fd50, %fd43, %fd44;
	add.f64 	%fd51, %fd50, %fd45;
	add.f64 	%fd52, %fd51, %fd46;
	add.f64 	%fd53, %fd52, %fd47;
	add.f64 	%fd54, %fd53, %fd48;
	add.f64 	%fd346, %fd54, %fd49;
	add.s64 	%rd8, %rd19, -3584;
	setp.lt.u64 	%p3, %rd8, 3584;
	mov.b64 	%rd83, 3584;
	@%p3 bra 	$L__BB9_32;
	mov.b64 	%rd83, 3584;
$L__BB9_30:
	shl.b64 	%rd24, %rd83, 3;
	add.s64 	%rd25, %rd7, %rd24;
	ld.global.f64 	%fd55, [%rd25];
	ld.global.f64 	%fd56, [%rd25+4096];
	ld.global.f64 	%fd57, [%rd25+8192];
	ld.global.f64 	%fd58, [%rd25+12288];
	ld.global.f64 	%fd59, [%rd25+16384];
	ld.global.f64 	%fd60, [%rd25+20480];
	ld.global.f64 	%fd61, [%rd25+24576];
	add.f64 	%fd62, %fd346, %fd55;
	add.f64 	%fd63, %fd62, %fd56;
	add.f64 	%fd64, %fd63, %fd57;
	add.f64 	%fd65, %fd64, %fd58;
	add.f64 	%fd66, %fd65, %fd59;
	add.f64 	%fd67, %fd66, %fd60;
	add.f64 	%fd346, %fd67, %fd61;
	sub.s64 	%rd26, %rd19, %rd83;
	setp.lt.u64 	%p4, %rd26, 3584;
	@%p4 bra 	$L__BB9_45;
	add.s64 	%rd83, %rd83, 3584;
	setp.le.u64 	%p5, %rd83, %rd8;
	@%p5 bra 	$L__BB9_30;
$L__BB9_32:
	setp.le.u64 	%p6, %rd19, %rd83;
	cvt.u32.u64 	%r42, %rd83;
	cvt.u32.u64 	%r43, %rd19;
	sub.s32 	%r44, %r43, %r42;
	setp.ge.s32 	%p7, %r24, %r44;
	or.pred  	%p8, %p6, %p7;
	@%p8 bra 	$L__BB9_45;
	not.b32 	%r47, %r24;
	add.s32 	%r48, %r47, %r43;
	sub.s32 	%r50, %r48, %r42;
	shr.u32 	%r51, %r50, 9;
	add.s32 	%r25, %r51, 1;
	and.b32  	%r26, %r25, 15;
	setp.lt.u32 	%p9, %r50, 7680;
	mov.u32 	%r242, %r24;
	@%p9 bra 	$L__BB9_36;
	and.b32  	%r52, %r25, 16777200;
	neg.s32 	%r240, %r52;
	add.s64 	%rd27, %rd83, %rd6;
	shl.b64 	%rd28, %rd27, 3;
	add.s64 	%rd29, %rd28, %rd2;
	add.s64 	%rd84, %rd29, 32768;
	mov.u32 	%r242, %r24;
$L__BB9_35:
	.pragma "nounroll";
	ld.global.f64 	%fd69, [%rd84+-32768];
	add.f64 	%fd70, %fd346, %fd69;
	ld.global.f64 	%fd71, [%rd84+-28672];
	add.f64 	%fd72, %fd70, %fd71;
	ld.global.f64 	%fd73, [%rd84+-24576];
	add.f64 	%fd74, %fd72, %fd73;
	ld.global.f64 	%fd75, [%rd84+-20480];
	add.f64 	%fd76, %fd74, %fd75;
	ld.global.f64 	%fd77, [%rd84+-16384];
	add.f64 	%fd78, %fd76, %fd77;
	ld.global.f64 	%fd79, [%rd84+-12288];
	add.f64 	%fd80, %fd78, %fd79;
	ld.global.f64 	%fd81, [%rd84+-8192];
	add.f64 	%fd82, %fd80, %fd81;
	ld.global.f64 	%fd83, [%rd84+-4096];
	add.f64 	%fd84, %fd82, %fd83;
	ld.global.f64 	%fd85, [%rd84];
	add.f64 	%fd86, %fd84, %fd85;
	ld.global.f64 	%fd87, [%rd84+4096];
	add.f64 	%fd88, %fd86, %fd87;
	ld.global.f64 	%fd89, [%rd84+8192];
	add.f64 	%fd90, %fd88, %fd89;
	ld.global.f64 	%fd91, [%rd84+12288];
	add.f64 	%fd92, %fd90, %fd91;
	ld.global.f64 	%fd93, [%rd84+16384];
	add.f64 	%fd94, %fd92, %fd93;
	ld.global.f64 	%fd95, [%rd84+20480];
	add.f64 	%fd96, %fd94, %fd95;
	ld.global.f64 	%fd97, [%rd84+24576];
	add.f64 	%fd98, %fd96, %fd97;
	ld.global.f64 	%fd99, [%rd84+28672];
	add.f64 	%fd346, %fd98, %fd99;
	add.s32 	%r242, %r242, 8192;
	add.s32 	%r240, %r240, 16;
	add.s64 	%rd84, %rd84, 65536;
	setp.ne.s32 	%p10, %r240, 0;
	@%p10 bra 	$L__BB9_35;
$L__BB9_36:
	setp.eq.s32 	%p11, %r26, 0;
	@%p11 bra 	$L__BB9_45;
	and.b32  	%r33, %r25, 7;
	setp.lt.u32 	%p12, %r26, 8;
	@%p12 bra 	$L__BB9_39;
	cvt.u64.u32 	%rd30, %r242;
	add.s64 	%rd31, %rd83, %rd30;
	shl.b64 	%rd32, %rd31, 3;
	add.s64 	%rd33, %rd2, %rd32;
	ld.global.f64 	%fd101, [%rd33];
	add.f64 	%fd102, %fd346, %fd101;
	ld.global.f64 	%fd103, [%rd33+4096];
	add.f64 	%fd104, %fd102, %fd103;
	ld.global.f64 	%fd105, [%rd33+8192];
	add.f64 	%fd106, %fd104, %fd105;
	ld.global.f64 	%fd107, [%rd33+12288];
	add.f64 	%fd108, %fd106, %fd107;
	ld.global.f64 	%fd109, [%rd33+16384];
	add.f64 	%fd110, %fd108, %fd109;
	ld.global.f64 	%fd111, [%rd33+20480];
	add.f64 	%fd112, %fd110, %fd111;
	ld.global.f64 	%fd113, [%rd33+24576];
	add.f64 	%fd114, %fd112, %fd113;
	ld.global.f64 	%fd115, [%rd33+28672];
	add.f64 	%fd346, %fd114, %fd115;
	add.s32 	%r242, %r242, 4096;
$L__BB9_39:
	setp.eq.s32 	%p13, %r33, 0;
	@%p13 bra 	$L__BB9_45;
	and.b32  	%r36, %r25, 3;
	setp.lt.u32 	%p14, %r33, 4;
	@%p14 bra 	$L__BB9_42;
	cvt.u64.u32 	%rd34, %r242;
	add.s64 	%rd35, %rd83, %rd34;
	shl.b64 	%rd36, %rd35, 3;
	add.s64 	%rd37, %rd2, %rd36;
	ld.global.f64 	%fd117, [%rd37];
	add.f64 	%fd118, %fd346, %fd117;
	ld.global.f64 	%fd119, [%rd37+4096];
	add.f64 	%fd120, %fd118, %fd119;
	ld.global.f64 	%fd121, [%rd37+8192];
	add.f64 	%fd122, %fd120, %fd121;
	ld.global.f64 	%fd123, [%rd37+12288];
	add.f64 	%fd346, %fd122, %fd123;
	add.s32 	%r242, %r242, 2048;
$L__BB9_42:
	setp.eq.s32 	%p15, %r36, 0;
	@%p15 bra 	$L__BB9_45;
	cvt.u64.u32 	%rd38, %r242;
	add.s64 	%rd39, %rd83, %rd38;
	shl.b64 	%rd40, %rd39, 3;
	add.s64 	%rd85, %rd2, %rd40;
	neg.s32 	%r245, %r36;
$L__BB9_44:
	.pragma "nounroll";
	ld.global.f64 	%fd124, [%rd85];
	add.f64 	%fd346, %fd346, %fd124;
	add.s64 	%rd85, %rd85, 4096;
	add.s32 	%r245, %r245, 1;
	setp.ne.s32 	%p16, %r245, 0;
	@%p16 bra 	$L__BB9_44;
$L__BB9_45:
	// begin inline asm
	mov.u32 %r53, %laneid;
	// end inline asm
	mov.b64 	%rd41, %fd346;
	mov.b64 	{%r55, %r60}, %rd41;
	mov.b32 	%r61, 1;
	mov.b32 	%r102, 31;
	mov.b32 	%r103, -1;
	// begin inline asm
	shfl.sync.down.b32 %r54, %r55, %r61, %r102, %r103;
	// end inline asm
	// begin inline asm
	shfl.sync.down.b32 %r59, %r60, %r61, %r102, %r103;
	// end inline asm
	mov.b64 	%rd42, {%r54, %r59};
	mov.b64 	%fd125, %rd42;
	setp.gt.s32 	%p17, %r53, 30;
	add.f64 	%fd126, %fd346, %fd125;
	selp.f64 	%fd127, %fd346, %fd126, %p17;
	mov.b64 	%rd43, %fd127;
	mov.b64 	{%r65, %r70}, %rd43;
	mov.b32 	%r71, 2;
	// begin inline asm
	shfl.sync.down.b32 %r64, %r65, %r71, %r102, %r103;
	// end inline asm
	// begin inline asm
	shfl.sync.down.b32 %r69, %r70, %r71, %r102, %r103;
	// end inline asm
	mov.b64 	%rd44, {%r64, %r69};
	mov.b64 	%fd128, %rd44;
	setp.gt.s32 	%p18, %r53, 29;
	add.f64 	%fd129, %fd127, %fd128;
	selp.f64 	%fd130, %fd127, %fd129, %p18;
	mov.b64 	%rd45, %fd130;
	mov.b64 	{%r75, %r80}, %rd45;
	mov.b32 	%r81, 4;
	// begin inline asm
	shfl.sync.down.b32 %r74, %r75, %r81, %r102, %r103;
	// end inline asm
	// begin inline asm
	shfl.sync.down.b32 %r79, %r80, %r81, %r102, %r103;
	// end inline asm
	mov.b64 	%rd46, {%r74, %r79};
	mov.b64 	%fd131, %rd46;
	setp.gt.s32 	%p19, %r53, 27;
	add.f64 	%fd132, %fd130, %fd131;
	selp.f64 	%fd133, %fd130, %fd132, %p19;
	mov.b64 	%rd47, %fd133;
	mov.b64 	{%r85, %r90}, %rd47;
	mov.b32 	%r91, 8;
	// begin inline asm
	shfl.sync.down.b32 %r84, %r85, %r91, %r102, %r103;
	// end inline asm
	// begin inline asm
	shfl.sync.down.b32 %r89, %r90, %r91, %r102, %r103;
	// end inline asm
	mov.b64 	%rd48, {%r84, %r89};
	mov.b64 	%fd134, %rd48;
	setp.gt.s32 	%p20, %r53, 23;
	add.f64 	%fd135, %fd133, %fd134;
	selp.f64 	%fd136, %fd133, %fd135, %p20;
	mov.b64 	%rd49, %fd136;
	mov.b64 	{%r95, %r100}, %rd49;
	mov.b32 	%r101, 16;
	// begin inline asm
	shfl.sync.down.b32 %r94, %r95, %r101, %r102, %r103;
	// end inline asm
	// begin inline asm
	shfl.sync.down.b32 %r99, %r100, %r101, %r102, %r103;
	// end inline asm
	mov.b64 	%rd50, {%r94, %r99};
	mov.b64 	%fd137, %rd50;
	setp.gt.s32 	%p21, %r53, 15;
	add.f64 	%fd38, %fd136, %fd137;
	selp.f64 	%fd347, %fd136, %fd38, %p21;
	setp.ne.s32 	%p22, %r53, 0;
	@%p22 bra 	$L__BB9_47;
	shr.u32 	%r104, %r24, 2;
	and.b32  	%r105, %r104, 248;
	mov.u32 	%r106, _ZZN3cub18CUB_300001_SM_10006detail6reduce28DeviceReduceSingleTileKernelINS2_10policy_hubIdyN4cuda3std3__44plusIdEEE10Policy1000EN6thrust24THRUST_300001_SM_1000_NS6detail15normal_iteratorINSD_10device_ptrIdEEEEPdyS9_ddNS7_10__identityEEEvT0_T1_T2_T3_T4_T6_E12temp_storage;
	add.s32 	%r107, %r106, %r105;
	st.shared.f64 	[%r107+16], %fd38;
$L__BB9_47:
	bar.sync 	0;
	setp.ne.s32 	%p23, %r24, 0;
	@%p23 bra 	$L__BB9_49;
	ld.shared.f64 	%fd138, [_ZZN3cub18CUB_300001_SM_10006detail6reduce28DeviceReduceSingleTileKernelINS2_10policy_hubIdyN4cuda3std3__44plusIdEEE10Policy1000EN6thrust24THRUST_300001_SM_1000_NS6detail15normal_iteratorINSD_10device_ptrIdEEEEPdyS9_ddNS7_10__identityEEEvT0_T1_T2_T3_T4_T6_E12temp_storage+24];
	add.f64 	%fd139, %fd347, %fd138;
	ld.shared.f64 	%fd140, [_ZZN3cub18CUB_300001_SM_10006detail6reduce28DeviceReduceSingleTileKernelINS2_10policy_hubIdyN4cuda3std3__44plusIdEEE10Policy1000EN6thrust24THRUST_300001_SM_1000_NS6detail15normal_iteratorINSD_10device_ptrIdEEEEPdyS9_ddNS7_10__identityEEEvT0_T1_T2_T3_T4_T6_E12temp_storage+32];
	add.f64 	%fd141, %fd139, %fd140;
	ld.shared.f64 	%fd142, [_ZZN3cub18CUB_300001_SM_10006detail6reduce28DeviceReduceSingleTileKernelINS2_10policy_hubIdyN4cuda3std3__44plusIdEEE10Policy1000EN6thrust24THRUST_300001_SM_1000_NS6detail15normal_iteratorINSD_10device_ptrIdEEEEPdyS9_ddNS7_10__identityEEEvT0_T1_T2_T3_T4_T6_E12temp_storage+40];
	add.f64 	%fd143, %fd141, %fd142;
	ld.shared.f64 	%fd144, [_ZZN3cub18CUB_300001_SM_10006detail6reduce28DeviceReduceSingleTileKernelINS2_10policy_hubIdyN4cuda3std3__44plusIdEEE10Policy1000EN6thrust24THRUST_300001_SM_1000_NS6detail15normal_iteratorINSD_10device_ptrIdEEEEPdyS9_ddNS7_10__identityEEEvT0_T1_T2_T3_T4_T6_E12temp_storage+48];
	add.f64 	%fd145, %fd143, %fd144;
	ld.shared.f64 	%fd146, [_ZZN3cub18CUB_300001_SM_10006detail6reduce28DeviceReduceSingleTileKernelINS2_10policy_hubIdyN4cuda3std3__44plusIdEEE10Policy1000EN6thrust24THRUST_300001_SM_1000_NS6detail15normal_iteratorINSD_10device_ptrIdEEEEPdyS9_ddNS7_10__identityEEEvT0_T1_T2_T3_T4_T6_E12temp_storage+56];
	add.f64 	%fd147, %fd145, %fd146;
	ld.shared.f64 	%fd148, [_ZZN3cub18CUB_300001_SM_10006detail6reduce28DeviceReduceSingleTileKernelINS2_10policy_hubIdyN4cuda3std3__44plusIdEEE10Policy1000EN6thrust24THRUST_300001_SM_1000_NS6detail15normal_iteratorINSD_10device_ptrIdEEEEPdyS9_ddNS7_10__identityEEEvT0_T1_T2_T3_T4_T6_E12temp_storage+64];
	add.f64 	%fd149, %fd147, %fd148;
	ld.shared.f64 	%fd150, [_ZZN3cub18CUB_300001_SM_10006detail6reduce28DeviceReduceSingleTileKernelINS2_10policy_hubIdyN4cuda3std3__44plusIdEEE10Policy1000EN6thrust24THRUST_300001_SM_1000_NS6detail15normal_iteratorINSD_10device_ptrIdEEEEPdyS9_ddNS7_10__identityEEEvT0_T1_T2_T3_T4_T6_E12temp_storage+72];
	add.f64 	%fd151, %fd149, %fd150;
	ld.shared.f64 	%fd152, [_ZZN3cub18CUB_300001_SM_10006detail6reduce28DeviceReduceSingleTileKernelINS2_10policy_hubIdyN4cuda3std3__44plusIdEEE10Policy1000EN6thrust24THRUST_300001_SM_1000_NS6detail15normal_iteratorINSD_10device_ptrIdEEEEPdyS9_ddNS7_10__identityEEEvT0_T1_T2_T3_T4_T6_E12temp_storage+80];
	add.f64 	%fd153, %fd151, %fd152;
	ld.shared.f64 	%fd154, [_ZZN3cub18CUB_300001_SM_10006detail6reduce28DeviceReduceSingleTileKernelINS2_10policy_hubIdyN4cuda3std3__44plusIdEEE10Policy1000EN6thrust24THRUST_300001_SM_1000_NS6detail15normal_iteratorINSD_10device_ptrIdEEEEPdyS9_ddNS7_10__identityEEEvT0_T1_T2_T3_T4_T6_E12temp_storage+88];
	add.f64 	%fd155, %fd153, %fd154;
	ld.shared.f64 	%fd156, [_ZZN3cub18CUB_300001_SM_10006detail6reduce28DeviceReduceSingleTileKernelINS2_10policy_hubIdyN4cuda3std3__44plusIdEEE10Policy1000EN6thrust24THRUST_300001_SM_1000_NS6detail15normal_iteratorINSD_10device_ptrIdEEEEPdyS9_ddNS7_10__identityEEEvT0_T1_T2_T3_T4_T6_E12temp_storage+96];
	add.f64 	%fd157, %fd155, %fd156;
	ld.shared.f64 	%fd158, [_ZZN3cub18CUB_300001_SM_10006detail6reduce28DeviceReduceSingleTileKernelINS2_10policy_hubIdyN4cuda3std3__44plusIdEEE10Policy1000EN6thrust24THRUST_300001_SM_1000_NS6detail15normal_iteratorINSD_10device_ptrIdEEEEPdyS9_ddNS7_10__identityEEEvT0_T1_T2_T3_T4_T6_E12temp_storage+104];
	add.f64 	%fd159, %fd157, %fd158;
	ld.shared.f64 	%fd160, [_ZZN3cub18CUB_300001_SM_10006detail6reduce28DeviceReduceSingleTileKernelINS2_10policy_hubIdyN4cuda3std3__44plusIdEEE10Policy1000EN6thrust24THRUST_300001_SM_1000_NS6detail15normal_iteratorINSD_10device_ptrIdEEEEPdyS9_ddNS7_10__identityEEEvT0_T1_T2_T3_T4_T6_E12temp_storage+112];
	add.f64 	%fd161, %fd159, %fd160;
	ld.shared.f64 	%fd162, [_ZZN3cub18CUB_300001_SM_10006detail6reduce28DeviceReduceSingleTileKernelINS2_10policy_hubIdyN4cuda3std3__44plusIdEEE10Policy1000EN6thrust24THRUST_300001_SM_1000_NS6detail15normal_iteratorINSD_10device_ptrIdEEEEPdyS9_ddNS7_10__identityEEEvT0_T1_T2_T3_T4_T6_E12temp_storage+120];
	add.f64 	%fd163, %fd161, %fd162;
	ld.shared.f64 	%fd164, [_ZZN3cub18CUB_300001_SM_10006detail6reduce28DeviceReduceSingleTileKernelINS2_10policy_hubIdyN4cuda3std3__44plusIdEEE10Policy1000EN6thrust24THRUST_300001_SM_1000_NS6detail15normal_iteratorINSD_10device_ptrIdEEEEPdyS9_ddNS7_10__identityEEEvT0_T1_T2_T3_T4_T6_E12temp_storage+128];
	add.f64 	%fd165, %fd163, %fd164;
	ld.shared.f64 	%fd166, [_ZZN3cub18CUB_300001_SM_10006detail6reduce28DeviceReduceSingleTileKernelINS2_10policy_hubIdyN4cuda3std3__44plusIdEEE10Policy1000EN6thrust24THRUST_300001_SM_1000_NS6detail15normal_iteratorINSD_10device_ptrIdEEEEPdyS9_ddNS7_10__identityEEEvT0_T1_T2_T3_T4_T6_E12temp_storage+136];
	add.f64 	%fd347, %fd165, %fd166;
$L__BB9_49:
	mov.u32 	%r230, %tid.x;
	setp.ne.s32 	%p65, %r230, 0;
	@%p65 bra 	$L__BB9_51;
	add.f64 	%fd325, %fd42, %fd347;
	st.global.f64 	[%rd1], %fd325;
$L__BB9_51:
	ret;

}
	// .globl	_ZN3cub18CUB_300001_SM_10006detail6reduce18DeviceReduceKernelINS2_10policy_hubIdyN4cuda3std3__44plusIdEEE10Policy1000EN6thrust24THRUST_300001_SM_1000_NS6detail15normal_iteratorINSD_10device_ptrIdEEEEyS9_dNS7_10__identityEEEvT0_PT3_T1_NS0_13GridEvenShareISN_EET2_T4_
.visible .entry _ZN3cub18CUB_300001_SM_10006detail6reduce18DeviceReduceKernelINS2_10policy_hubIdyN4cuda3std3__44plusIdEEE10Policy1000EN6thrust24THRUST_300001_SM_1000_NS6detail15normal_iteratorINSD_10device_ptrIdEEEEyS9_dNS7_10__identityEEEvT0_PT3_T1_NS0_13GridEvenShareISN_EET2_T4_(
	.param .align 8 .b8 _ZN3cub18CUB_300001_SM_10006detail6reduce18DeviceReduceKernelINS2_10policy_hubIdyN4cuda3std3__44plusIdEEE10Policy1000EN6thrust24THRUST_300001_SM_1000_NS6detail15normal_iteratorINSD_10device_ptrIdEEEEyS9_dNS7_10__identityEEEvT0_PT3_T1_NS0_13GridEvenShareISN_EET2_T4__param_0[8],
	.param .u64 .ptr .align 1 _ZN3cub18CUB_300001_SM_10006detail6reduce18DeviceReduceKernelINS2_10policy_hubIdyN4cuda3std3__44plusIdEEE10Policy1000EN6thrust24THRUST_300001_SM_1000_NS6detail15normal_iteratorINSD_10device_ptrIdEEEEyS9_dNS7_10__identityEEEvT0_PT3_T1_NS0_13GridEvenShareISN_EET2_T4__param_1,
	.param .u64 _ZN3cub18CUB_300001_SM_10006detail6reduce18DeviceReduceKernelINS2_10policy_hubIdyN4cuda3std3__44plusIdEEE10Policy1000EN6thrust24THRUST_300001_SM_1000_NS6detail15normal_iteratorINSD_10device_ptrIdEEEEyS9_dNS7_10__identityEEEvT0_PT3_T1_NS0_13GridEvenShareISN_EET2_T4__param_2,
	.param .align 8 .b8 _ZN3cub18CUB_300001_SM_10006detail6reduce18DeviceReduceKernelINS2_10policy_hubIdyN4cuda3std3__44plusIdEEE10Policy1000EN6thrust24THRUST_300001_SM_1000_NS6detail15normal_iteratorINSD_10device_ptrIdEEEEyS9_dNS7_10__identityEEEvT0_PT3_T1_NS0_13GridEvenShareISN_EET2_T4__param_3[72],
	.param .align 1 .b8 _ZN3cub18CUB_300001_SM_10006detail6reduce18DeviceReduceKernelINS2_10policy_hubIdyN4cuda3std3__44plusIdEEE10Policy1000EN6thrust24THRUST_300001_SM_1000_NS6detail15normal_iteratorINSD_10device_ptrIdEEEEyS9_dNS7_10__identityEEEvT0_PT3_T1_NS0_13GridEvenShareISN_EET2_T4__param_4[1],
	.param .align 1 .b8 _ZN3cub18CUB_300001_SM_10006detail6reduce18DeviceReduceKernelINS2_10policy_hubIdyN4cuda3std3__44plusIdEEE10Policy1000EN6thrust24THRUST_300001_SM_1000_NS6detail15normal_iteratorINSD_10device_ptrIdEEEEyS9_dNS7_10__identityEEEvT0_PT3_T1_NS0_13GridEvenShareISN_EET2_T4__param_5[1]
)
.maxntid 512
{
	.reg .pred 	%p<65>;
	.reg .b16 	%rs<4>;
	.reg .b32 	%r<280>;
	.reg .b64 	%rd<107>;
	.reg .b64 	%fd<344>;
	// demoted variable
	.shared .align 8 .b8 _ZZN3cub18CUB_300001_SM_10006detail6reduce18DeviceReduceKernelINS2_10policy_hubIdyN4cuda3std3__44plusIdEEE10Policy1000EN6thrust24THRUST_300001_SM_1000_NS6detail15normal_iteratorINSD_10device_ptrIdEEEEyS9_dNS7_10__identityEEEvT0_PT3_T1_NS0_13GridEvenShareISN_EET2_T4_E12temp_storage[152];
	ld.param.u64 	%rd1, [_ZN3cub18CUB_300001_SM_10006detail6reduce18DeviceReduceKernelINS2_10policy_hubIdyN4cuda3std3__44plusIdEEE10Policy1000EN6thrust24THRUST_300001_SM_1000_NS6detail15normal_iteratorINSD_10device_ptrIdEEEEyS9_dNS7_10__identityEEEvT0_PT3_T1_NS0_13GridEvenShareISN_EET2_T4__param_3+32];
	ld.param.u32 	%r1, [_ZN3cub18CUB_300001_SM_10006detail6reduce18DeviceReduceKernelINS2_10policy_hubIdyN4cuda3std3__44plusIdEEE10Policy1000EN6thrust24THRUST_300001_SM_1000_NS6detail15normal_iteratorINSD_10device_ptrIdEEEEyS9_dNS7_10__identityEEEvT0_PT3_T1_NS0_13GridEvenShareISN_EET2_T4__param_3+40];
	ld.param.u64 	%rd26, [_ZN3cub18CUB_300001_SM_10006detail6reduce18DeviceReduceKernelINS2_10policy_hubIdyN4cuda3std3__44plusIdEEE10Policy1000EN6thrust24THRUST_300001_SM_1000_NS6detail15normal_iteratorINSD_10device_ptrIdEEEEyS9_dNS7_10__identityEEEvT0_PT3_T1_NS0_13GridEvenShareISN_EET2_T4__param_0];
	cvta.to.global.u64 	%rd2, %rd26;
	mov.u32 	%r2, %ctaid.x;
	mul.lo.s32 	%r50, %r1, 3584;
	cvt.s64.s32 	%rd3, %r50;
	mul.lo.s32 	%r51, %r2, 3584;
	cvt.u64.u32 	%rd4, %r51;
	sub.s64 	%rd5, %rd1, %rd4;
	setp.gt.u64 	%p1, %rd5, 3583;
	@%p1 bra 	$L__BB10_25;
	cvt.u32.u64 	%r136, %rd4;
	cvt.u32.u64 	%r3, %rd1;
	sub.s32 	%r4, %r3, %r136;
	mov.u32 	%r5, %tid.x;
	setp.ge.s32 	%p23, %r5, %r4;
	mov.f64 	%fd332, 0d0000000000000000;
	mov.u32 	%r267, %r5;
	@%p23 bra 	$L__BB10_3;
	add.s32 	%r138, %r136, %r5;
	mul.wide.u32 	%rd60, %r138, 8;
	add.s64 	%rd61, %rd2, %rd60;
	ld.global.f64 	%fd332, [%rd61];
	add.s32 	%r267, %r5, 512;
$L__BB10_3:
	setp.ge.s32 	%p24, %r267, %r4;
	@%p24 bra 	$L__BB10_16;
	not.b32 	%r140, %r267;
	add.s32 	%r141, %r140, %r3;
	sub.s32 	%r142, %r141, %r136;
	shr.u32 	%r143, %r142, 9;
	add.s32 	%r8, %r143, 1;
	and.b32  	%r9, %r8, 15;
	setp.lt.u32 	%p25, %r142, 7680;
	@%p25 bra 	$L__BB10_7;
	and.b32  	%r144, %r8, 16777200;
	neg.s32 	%r265, %r144;
	mul.wide.u32 	%rd62, %r2, 28672;
	mul.wide.u32 	%rd63, %r267, 8;
	add.s64 	%rd64, %rd62, %rd63;
	add.s64 	%rd65, %rd64, %rd2;
	add.s64 	%rd101, %rd65, 32768;
$L__BB10_6:
	.pragma "nounroll";
	ld.global.f64 	%fd167, [%rd101+-32768];
	add.f64 	%fd168, %fd332, %fd167;
	ld.global.f64 	%fd169, [%rd101+-28672];
	add.f64 	%fd170, %fd168, %fd169;
	ld.global.f64 	%fd171, [%rd101+-24576];
	add.f64 	%fd172, %fd170, %fd171;
	ld.global.f64 	%fd173, [%rd101+-20480];
	add.f64 	%fd174, %fd172, %fd173;
	ld.global.f64 	%fd175, [%rd101+-16384];
	add.f64 	%fd176, %fd174, %fd175;
	ld.global.f64 	%fd177, [%rd101+-12288];
	add.f64 	%fd178, %fd176, %fd177;
	ld.global.f64 	%fd179, [%rd101+-8192];
	add.f64 	%fd180, %fd178, %fd179;
	ld.global.f64 	%fd181, [%rd101+-4096];
	add.f64 	%fd182, %fd180, %fd181;
	ld.global.f64 	%fd183, [%rd101];
	add.f64 	%fd184, %fd182, %fd183;
	ld.global.f64 	%fd185, [%rd101+4096];
	add.f64 	%fd186, %fd184, %fd185;
	ld.global.f64 	%fd187, [%rd101+8192];
	add.f64 	%fd188, %fd186, %fd187;
	ld.global.f64 	%fd189, [%rd101+12288];
	add.f64 	%fd190, %fd188, %fd189;
	ld.global.f64 	%fd191, [%rd101+16384];
	add.f64 	%fd192, %fd190, %fd191;
	ld.global.f64 	%fd193, [%rd101+20480];
	add.f64 	%fd194, %fd192, %fd193;
	ld.global.f64 	%fd195, [%rd101+24576];
	add.f64 	%fd196, %fd194, %fd195;
	ld.global.f64 	%fd197, [%rd101+28672];
	add.f64 	%fd332, %fd196, %fd197;
	add.s32 	%r267, %r267, 8192;
	add.s32 	%r265, %r265, 16;
	add.s64 	%rd101, %rd101, 65536;
	setp.ne.s32 	%p26, %r265, 0;
	@%p26 bra 	$L__BB10_6;
$L__BB10_7:
	setp.eq.s32 	%p27, %r9, 0;
	@%p27 bra 	$L__BB10_16;
	and.b32  	%r16, %r8, 7;
	setp.lt.u32 	%p28, %r9, 8;
	@%p28 bra 	$L__BB10_10;
	cvt.s64.s32 	%rd66, %r267;
	add.s64 	%rd67, %rd66, %rd4;
	shl.b64 	%rd68, %rd67, 3;
	add.s64 	%rd69, %rd2, %rd68;
	ld.global.f64 	%fd199, [%rd69];
	add.f64 	%fd200, %fd332, %fd199;
	ld.global.f64 	%fd201, [%rd69+4096];
	add.f64 	%fd202, %fd200, %fd201;
	ld.global.f64 	%fd203, [%rd69+8192];
	add.f64 	%fd204, %fd202, %fd203;
	ld.global.f64 	%fd205, [%rd69+12288];
	add.f64 	%fd206, %fd204, %fd205;
	ld.global.f64 	%fd207, [%rd69+16384];
	add.f64 	%fd208, %fd206, %fd207;
	ld.global.f64 	%fd209, [%rd69+20480];
	add.f64 	%fd210, %fd208, %fd209;
	ld.global.f64 	%fd211, [%rd69+24576];
	add.f64 	%fd212, %fd210, %fd211;
	ld.global.f64 	%fd213, [%rd69+28672];
	add.f64 	%fd332, %fd212, %fd213;
	add.s32 	%r267, %r267, 4096;
$L__BB10_10:
	setp.eq.s32 	%p29, %r16, 0;
	@%p29 bra 	$L__BB10_16;
	and.b32  	%r19, %r8, 3;
	setp.lt.u32 	%p30, %r16, 4;
	@%p30 bra 	$L__BB10_13;
	cvt.s64.s32 	%rd70, %r267;
	add.s64 	%rd71, %rd70, %rd4;
	shl.b64 	%rd72, %rd71, 3;
	add.s64 	%rd73, %rd2, %rd72;
	ld.global.f64 	%fd215, [%rd73];
	add.f64 	%fd216, %fd332, %fd215;
	ld.global.f64 	%fd217, [%rd73+4096];
	add.f64 	%fd218, %fd216, %fd217;
	ld.global.f64 	%fd219, [%rd73+8192];
	add.f64 	%fd220, %fd218, %fd219;
	ld.global.f64 	%fd221, [%rd73+12288];
	add.f64 	%fd332, %fd220, %fd221;
	add.s32 	%r267, %r267, 2048;
$L__BB10_13:
	setp.eq.s32 	%p31, %r19, 0;
	@%p31 bra 	$L__BB10_16;
	mul.wide.u32 	%rd74, %r2, 28672;
	add.s64 	%rd9, %rd2, %rd74;
	neg.s32 	%r270, %r19;
$L__BB10_15:
	.pragma "nounroll";
	mul.wide.s32 	%rd75, %r267, 8;
	add.s64 	%rd76, %rd9, %rd75;
	ld.global.f64 	%fd222, [%rd76];
	add.f64 	%fd332, %fd332, %fd222;
	add.s32 	%r267, %r267, 512;
	add.s32 	%r270, %r270, 1;
	setp.ne.s32 	%p32, %r270, 0;
	@%p32 bra 	$L__BB10_15;
$L__BB10_16:
	setp.lt.s32 	%p33, %r4, 512;
	@%p33 bra 	$L__BB10_21;
	// begin inline asm
	mov.u32 %r208, %laneid;
	// end inline asm
	mov.b64 	%rd87, %fd332;
	mov.b64 	{%r210, %r215}, %rd87;
	mov.b32 	%r216, 1;
	mov.b32 	%r257, 31;
	mov.b32 	%r258, -1;
	// begin inline asm
	shfl.sync.down.b32 %r209, %r210, %r216, %r257, %r258;
	// end inline asm
	// begin inline asm
	shfl.sync.down.b32 %r214, %r215, %r216, %r257, %r258;
	// end inline asm
	mov.b64 	%rd88, {%r209, %r214};
	mov.b64 	%fd281, %rd88;
	setp.gt.s32 	%p57, %r208, 30;
	add.f64 	%fd282, %fd332, %fd281;
	selp.f64 	%fd283, %fd332, %fd282, %p57;
	mov.b64 	%rd89, %fd283;
	mov.b64 	{%r220, %r225}, %rd89;
	mov.b32 	%r226, 2;
	// begin inline asm
	shfl.sync.down.b32 %r219, %r220, %r226, %r257, %r258;
	// end inline asm
	// begin inline asm
	shfl.sync.down.b32 %r224, %r225, %r226, %r257, %r258;
	// end inline asm
	mov.b64 	%rd90, {%r219, %r224};
	mov.b64 	%fd284, %rd90;
	setp.gt.s32 	%p58, %r208, 29;
	add.f64 	%fd285, %fd283, %fd284;
	selp.f64 	%fd286, %fd283, %fd285, %p58;
	mov.b64 	%rd91, %fd286;
	mov.b64 	{%r230, %r235}, %rd91;
	mov.b32 	%r236, 4;
	// begin inline asm
	shfl.sync.down.b32 %r229, %r230, %r236, %r257, %r258;
	// end inline asm
	// begin inline asm
	shfl.sync.down.b32 %r234, %r235, %r236, %r257, %r258;
	// end inline asm
	mov.b64 	%rd92, {%r229, %r234};
	mov.b64 	%fd287, %rd92;
	setp.gt.s32 	%p59, %r208, 27;
	add.f64 	%fd288, %fd286, %fd287;
	selp.f64 	%fd289, %fd286, %fd288, %p59;
	mov.b64 	%rd93, %fd289;
	mov.b64 	{%r240, %r245}, %rd93;
	mov.b32 	%r246, 8;
	// begin inline asm
	shfl.sync.down.b32 %r239, %r240, %r246, %r257, %r258;
	// end inline asm
	// begin inline asm
	shfl.sync.down.b32 %r244, %r245, %r246, %r257, %r258;
	// end inline asm
	mov.b64 	%rd94, {%r239, %r244};
	mov.b64 	%fd290, %rd94;
	setp.gt.s32 	%p60, %r208, 23;
	add.f64 	%fd291, %fd289, %fd290;
	selp.f64 	%fd292, %fd289, %fd291, %p60;
	mov.b64 	%rd95, %fd292;
	mov.b64 	{%r250, %r255}, %rd95;
	mov.b32 	%r256, 16;
	// begin inline asm
	shfl.sync.down.b32 %r249, %r250, %r256, %r257, %r258;
	// end inline asm
	// begin inline asm
	shfl.sync.down.b32 %r254, %r255, %r256, %r257, %r258;
	// end inline asm
	mov.b64 	%rd96, {%r249, %r254};
	mov.b64 	%fd293, %rd96;
	setp.gt.s32 	%p61, %r208, 15;
	add.f64 	%fd16, %fd292, %fd293;
	selp.f64 	%fd343, %fd292, %fd16, %p61;
	setp.ne.s32 	%p62, %r208, 0;
	@%p62 bra 	$L__BB10_19;
	shr.u32 	%r259, %r5, 2;
	and.b32  	%r260, %r259, 248;
	mov.u32 	%r261, _ZZN3cub18CUB_300001_SM_10006detail6reduce18DeviceReduceKernelINS2_10policy_hubIdyN4cuda3std3__44plusIdEEE10Policy1000EN6thrust24THRUST_300001_SM_1000_NS6detail15normal_iteratorINSD_10device_ptrIdEEEEyS9_dNS7_10__identityEEEvT0_PT3_T1_NS0_13GridEvenShareISN_EET2_T4_E12temp_storage;
	add.s32 	%r262, %r261, %r260;
	st.shared.f64 	[%r262+16], %fd16;
$L__BB10_19:
	bar.sync 	0;
	setp.ne.s32 	%p63, %r5, 0;
	@%p63 bra 	$L__BB10_46;
	ld.shared.f64 	%fd294, [_ZZN3cub18CUB_300001_SM_10006detail6reduce18DeviceReduceKernelINS2_10policy_hubIdyN4cuda3std3__44plusIdEEE10Policy1000EN6thrust24THRUST_300001_SM_1000_NS6detail15normal_iteratorINSD_10device_ptrIdEEEEyS9_dNS7_10__identityEEEvT0_PT3_T1_NS0_13GridEvenShareISN_EET2_T4_E12temp_storage+24];
	add.f64 	%fd295, %fd343, %fd294;
	ld.shared.f64 	%fd296, [_ZZN3cub18CUB_300001_SM_10006detail6reduce18DeviceReduceKernelINS2_10policy_hubIdyN4cuda3std3__44plusIdEEE10Policy1000EN6thrust24THRUST_300001_SM_1000_NS6detail15normal_iteratorINSD_10device_ptrIdEEEEyS9_dNS7_10__identityEEEvT0_PT3_T1_NS0_13GridEvenShareISN_EET2_T4_E12temp_storage+32];
	add.f64 	%fd297, %fd295, %fd296;
	ld.shared.f64 	%fd298, [_ZZN3cub18CUB_300001_SM_10006detail6reduce18DeviceReduceKernelINS2_10policy_hubIdyN4cuda3std3__44plusIdEEE10Policy1000EN6thrust24THRUST_300001_SM_1000_NS6detail15normal_iteratorINSD_10device_ptrIdEEEEyS9_dNS7_10__identityEEEvT0_PT3_T1_NS0_13GridEvenShareISN_EET2_T4_E12temp_storage+40];
	add.f64 	%fd299, %fd297, %fd298;
	ld.shared.f64 	%fd300, [_ZZN3cub18CUB_300001_SM_10006detail6reduce18DeviceReduceKernelINS2_10policy_hubIdyN4cuda3std3__44plusIdEEE10Policy1000EN6thrust24THRUST_300001_SM_1000_NS6detail15normal_iteratorINSD_10device_ptrIdEEEEyS9_dNS7_10__identityEEEvT0_PT3_T1_NS0_13GridEvenShareISN_EET2_T4_E12temp_storage+48];
	add.f64 	%fd301, %fd299, %fd300;
	ld.shared.f64 	%fd302, [_ZZN3cub18CUB_300001_SM_10006detail6reduce18DeviceReduceKernelINS2_10policy_hubIdyN4cuda3std3__44plusIdEEE10Policy1000EN6thrust24THRUST_300001_SM_1000_NS6detail15normal_iteratorINSD_10device_ptrIdEEEEyS9_dNS7_10__identityEEEvT0_PT3_T1_NS0_13GridEvenShareISN_EET2_T4_E12temp_storage+56];
	add.f64 	%fd303, %fd301, %fd302;
	ld.shared.f64 	%fd304, [_ZZN3cub18CUB_300001_SM_10006detail6reduce18DeviceReduceKernelINS2_10policy_hubIdyN4cuda3std3__44plusIdEEE10Policy1000EN6thrust24THRUST_300001_SM_1000_NS6detail15normal_iteratorINSD_10device_ptrIdEEEEyS9_dNS7_10__identityEEEvT0_PT3_T1_NS0_13GridEvenShareISN_EET2_T4_E12temp_storage+64];
	add.f64 	%fd305, %fd303, %fd304;
	ld.shared.f64 	%fd306, [_ZZN3cub18CUB_300001_SM_10006detail6reduce18DeviceReduceKernelINS2_10policy_hubIdyN4cuda3std3__44plusIdEEE10Policy1000EN6thrust24THRUST_300001_SM_1000_NS6detail15normal_iteratorINSD_10device_ptrIdEEEEyS9_dNS7_10__identityEEEvT0_PT3_T1_NS0_13GridEvenShareISN_EET2_T4_E12temp_storage+72];
	add.f64 	%fd307, %fd305, %fd306;
	ld.shared.f64 	%fd308, [_ZZN3cub18CUB_300001_SM_10006detail6reduce18DeviceReduceKernelINS2_10policy_hubIdyN4cuda3std3__44plusIdEEE10Policy1000EN6thrust24THRUST_300001_SM_1000_NS6detail15normal_iteratorINSD_10device_ptrIdEEEEyS9_dNS7_10__identityEEEvT0_PT3_T1_NS0_13GridEvenShareISN_EET2_T4_E12temp_storage+80];
	add.f64 	%fd309, %fd307, %fd308;
	ld.shared.f64 	%fd310, [_ZZN3cub18CUB_300001_SM_10006detail6reduce18DeviceReduceKernelINS2_10policy_hubIdyN4cuda3std3__44plusIdEEE10Policy1000EN6thrust24THRUST_300001_SM_1000_NS6detail15normal_iteratorINSD_10device_ptrIdEEEEyS9_dNS7_10__identityEEEvT0_PT3_T1_NS0_13GridEvenShareISN_EET2_T4_E12temp_storage+88];
	add.f64 	%fd311, %fd309, %fd310;
	ld.shared.f64 	%fd312, [_ZZN3cub18CUB_300001_SM_10006detail6reduce18DeviceReduceKernelINS2_10policy_hubIdyN4cuda3std3__44plusIdEEE10Policy1000EN6thrust24THRUST_300001_SM_1000_NS6detail15normal_iteratorINSD_10device_ptrIdEEEEyS9_dNS7_10__identityEEEvT0_PT3_T1_NS0_13GridEvenShareISN_EET2_T4_E12temp_storage+96];
	add.f64 	%fd313, %fd311, %fd312;
	ld.shared.f64 	%fd314, [_ZZN3cub18CUB_300001_SM_10006detail6reduce18DeviceReduceKernelINS2_10policy_hubIdyN4cuda3std3__44plusIdEEE10Policy1000EN6thrust24THRUST_300001_SM_1000_NS6detail15normal_iteratorINSD_10device_ptrIdEEEEyS9_dNS7_10__identityEEEvT0_PT3_T1_NS0_13GridEvenShareISN_EET2_T4_E12temp_storage+104];
	add.f64 	%fd315, %fd313, %fd314;
	ld.shared.f64 	%fd316, [_ZZN3cub18CUB_300001_SM_10006detail6reduce18DeviceReduceKernelINS2_10policy_hubIdyN4cuda3std3__44plusIdEEE10Policy1000EN6thrust24THRUST_300001_SM_1000_NS6detail15normal_iteratorINSD_10device_ptrIdEEEEyS9_dNS7_10__identityEEEvT0_PT3_T1_NS0_13GridEvenShareISN_EET2_T4_E12temp_storage+112];
	add.f64 	%fd317, %fd315, %fd316;
	ld.shared.f64 	%fd318, [_ZZN3cub18CUB_300001_SM_10006detail6reduce18DeviceReduceKernelINS2_10policy_hubIdyN4cuda3std3__44plusIdEEE10Policy1000EN6thrust24THRUST_300001_SM_1000_NS6detail15normal_iteratorINSD_10device_ptrIdEEEEyS9_dNS7_10__identityEEEvT0_PT3_T1_NS0_13GridEvenShareISN_EET2_T4_E12temp_storage+120];
	add.f64 	%fd319, %fd317, %fd318;
	ld.shared.f64 	%fd320, [_ZZN3cub18CUB_300001_SM_10006detail6reduce18DeviceReduceKernelINS2_10policy_hubIdyN4cuda3std3__44plusIdEEE10Policy1000EN6thrust24THRUST_300001_SM_1000_NS6detail15normal_iteratorINSD_10device_ptrIdEEEEyS9_dNS7_10__identityEEEvT0_PT3_T1_NS0_13GridEvenShareISN_EET2_T4_E12temp_storage+128];
	add.f64 	%fd321, %fd319, %fd320;
	ld.shared.f64 	%fd322, [_ZZN3cub18CUB_300001_SM_10006detail6reduce18DeviceReduceKernelINS2_10policy_hubIdyN4cuda3std3__44plusIdEEE10Policy1000EN6thrust24THRUST_300001_SM_1000_NS6detail15normal_iteratorINSD_10device_ptrIdEEEEyS9_dNS7_10__identityEEEvT0_PT3_T1_NS0_13GridEvenShareISN_EET2_T4_E12temp_storage+136];
	add.f64 	%fd343, %fd321, %fd322;
	bra.uni 	$L__BB10_46;
$L__BB10_21:
	// begin inline asm
	mov.u32 %r145, %laneid;
	// end inline asm
	and.b32  	%r196, %r5, 992;
	add.s32 	%r197, %r196, 32;
	setp.gt.s32 	%p34, %r197, %r4;
	not.b32 	%r198, %r196;
	add.s32 	%r199, %r4, %r198;
	selp.b32 	%r194, %r199, 31, %p34;
	mov.b64 	%rd77, %fd332;
	mov.b64 	{%r147, %r152}, %rd77;
	mov.b32 	%r153, 1;
	mov.b32 	%r195, -1;
	// begin inline asm
	shfl.sync.down.b32 %r146, %r147, %r153, %r194, %r195;
	// end inline asm
	// begin inline asm
	shfl.sync.down.b32 %r151, %r152, %r153, %r194, %r195;
	// end inline asm
	mov.b64 	%rd78, {%r146, %r151};
	mov.b64 	%fd223, %rd78;
	setp.lt.s32 	%p35, %r145, %r194;
	add.f64 	%fd224, %fd332, %fd223;
	selp.f64 	%fd225, %fd224, %fd332, %p35;
	mov.b64 	%rd79, %fd225;
	mov.b64 	{%r157, %r162}, %rd79;
	mov.b32 	%r163, 2;
	// begin inline asm
	shfl.sync.down.b32 %r156, %r157, %r163, %r194, %r195;
	// end inline asm
	// begin inline asm
	shfl.sync.down.b32 %r161, %r162, %r163, %r194, %r195;
	// end inline asm
	mov.b64 	%rd80, {%r156, %r161};
	mov.b64 	%fd226, %rd80;
	add.s32 	%r200, %r145, 2;
	setp.gt.s32 	%p36, %r200, %r194;
	add.f64 	%fd227, %fd225, %fd226;
	selp.f64 	%fd228, %fd225, %fd227, %p36;
	mov.b64 	%rd81, %fd228;
	mov.b64 	{%r167, %r172}, %rd81;
	mov.b32 	%r173, 4;
	// begin inline asm
	shfl.sync.down.b32 %r166, %r167, %r173, %r194, %r195;
	// end inline asm
	// begin inline asm
	shfl.sync.down.b32 %r171, %r172, %r173, %r194, %r195;
	// end inline asm
	mov.b64 	%rd82, {%r166, %r171};
	mov.b64 	%fd229, %rd82;
	add.s32 	%r201, %r145, 4;
	setp.gt.s32 	%p37, %r201, %r194;
	add.f64 	%fd230, %fd228, %fd229;
	selp.f64 	%fd231, %fd228, %fd230, %p37;
	mov.b64 	%rd83, %fd231;
	mov.b64 	{%r177, %r182}, %rd83;
	mov.b32 	%r183, 8;
	// begin inline asm
	shfl.sync.down.b32 %r176, %r177, %r183, %r194, %r195;
	// end inline asm
	// begin inline asm
	shfl.sync.down.b32 %r181, %r182, %r183, %r194, %r195;
	// end inline asm
	mov.b64 	%rd84, {%r176, %r181};
	mov.b64 	%fd232, %rd84;
	add.s32 	%r202, %r145, 8;
	setp.gt.s32 	%p38, %r202, %r194;
	add.f64 	%fd233, %fd231, %fd232;
	selp.f64 	%fd234, %fd231, %fd233, %p38;
	mov.b64 	%rd85, %fd234;
	mov.b64 	{%r187, %r192}, %rd85;
	mov.b32 	%r193, 16;
	// begin inline asm
	shfl.sync.down.b32 %r186, %r187, %r193, %r194, %r195;
	// end inline asm
	// begin inline asm
	shfl.sync.down.b32 %r191, %r192, %r193, %r194, %r195;
	// end inline asm
	mov.b64 	%rd86, {%r186, %r191};
	mov.b64 	%fd235, %rd86;
	add.s32 	%r203, %r145, 16;
	setp.gt.s32 	%p39, %r203, %r194;
	add.f64 	%fd236, %fd234, %fd235;
	selp.f64 	%fd343, %fd234, %fd236, %p39;
	setp.ne.s32 	%p40, %r145, 0;
	@%p40 bra 	$L__BB10_23;
	shr.u32 	%r204, %r5, 2;
	and.b32  	%r205, %r204, 248;
	mov.u32 	%r206, _ZZN3cub18CUB_300001_SM_10006detail6reduce18DeviceReduceKernelINS2_10policy_hubIdyN4cuda3std3__44plusIdEEE10Policy1000EN6thrust24THRUST_300001_SM_1000_NS6detail15normal_iteratorINSD_10device_ptrIdEEEEyS9_dNS7_10__identityEEEvT0_PT3_T1_NS0_13GridEvenShareISN_EET2_T4_E12temp_storage;
	add.s32 	%r207, %r206, %r205;
	st.shared.f64 	[%r207+16], %fd343;
$L__BB10_23:
	bar.sync 	0;
	setp.ne.s32 	%p41, %r5, 0;
	@%p41 bra 	$L__BB10_46;
	setp.gt.s32 	%p42, %r4, 32;
	ld.shared.f64 	%fd237, [_ZZN3cub18CUB_300001_SM_10006detail6reduce18DeviceReduceKernelINS2_10policy_hubIdyN4cuda3std3__44plusIdEEE10Policy1000EN6thrust24THRUST_300001_SM_1000_NS6detail15normal_iteratorINSD_10device_ptrIdEEEEyS9_dNS7_10__identityEEEvT0_PT3_T1_NS0_13GridEvenShareISN_EET2_T4_E12temp_storage+24];
	add.f64 	%fd238, %fd343, %fd237;
	selp.f64 	%fd239, %fd238, %fd343, %p42;
	setp.gt.s32 	%p43, %r4, 64;
	ld.shared.f64 	%fd240, [_ZZN3cub18CUB_300001_SM_10006detail6reduce18DeviceReduceKernelINS2_10policy_hubIdyN4cuda3std3__44plusIdEEE10Policy1000EN6thrust24THRUST_300001_SM_1000_NS6detail15normal_iteratorINSD_10device_ptrIdEEEEyS9_dNS7_10__identityEEEvT0_PT3_T1_NS0_13GridEvenShareISN_EET2_T4_E12temp_storage+32];
	add.f64 	%fd241, %fd240, %fd239;
	selp.f64 	%fd242, %fd241, %fd239, %p43;
	setp.gt.s32 	%p44, %r4, 96;
	ld.shared.f64 	%fd243, [_ZZN3cub18CUB_300001_SM_10006detail6reduce18DeviceReduceKernelINS2_10policy_hubIdyN4cuda3std3__44plusIdEEE10Policy1000EN6thrust24THRUST_300001_SM_1000_NS6detail15normal_iteratorINSD_10device_ptrIdEEEEyS9_dNS7_10__identityEEEvT0_PT3_T1_NS0_13GridEvenShareISN_EET2_T4_E12temp_storage+40];
	add.f64 	%fd244, %fd243, %fd242;
	selp.f64 	%fd245, %fd244, %fd242, %p44;
	setp.gt.s32 	%p45, %r4, 128;
	ld.shared.f64 	%fd246, [_ZZN3cub18CUB_300001_SM_10006detail6reduce18DeviceReduceKernelINS2_10policy_hubIdyN4cuda3std3__44plusIdEEE10Policy1000EN6thrust24THRUST_300001_SM_1000_NS6detail15normal_iteratorINSD_10device_ptrIdEEEEyS9_dNS7_10__identityEEEvT0_PT3_T1_NS0_13GridEvenShareISN_EET2_T4_E12temp_storage+48];
	add.f64 	%fd247, %fd246, %fd245;
	selp.f64 	%fd248, %fd247, %fd245, %p45;
	setp.gt.s32 	%p46, %r4, 160;
	ld.shared.f64 	%fd249, [_ZZN3cub18CUB_300001_SM_10006detail6reduce18DeviceReduceKernelINS2_10policy_hubIdyN4cuda3std3__44plusIdEEE10Policy1000EN6thrust24THRUST_300001_SM_1000_NS6detail15normal_iteratorINSD_10device_ptrIdEEEEyS9_dNS7_10__identityEEEvT0_PT3_T1_NS0_13GridEvenShareISN_EET2_T4_E12temp_storage+56];
	add.f64 	%fd250, %fd249, %fd248;
	selp.f64 	%fd251, %fd250, %fd248, %p46;
	setp.gt.s32 	%p47, %r4, 192;
	ld.shared.f64 	%fd252, [_ZZN3cub18CUB_300001_SM_10006detail6reduce18DeviceReduceKernelINS2_10policy_hubIdyN4cuda3std3__44plusIdEEE10Policy1000EN6thrust24THRUST_300001_SM_1000_NS6detail15normal_iteratorINSD_10device_ptrIdEEEEyS9_dNS7_10__identityEEEvT0_PT3_T1_NS0_13GridEvenShareISN_EET2_T4_E12temp_storage+64];
	add.f64 	%fd253, %fd252, %fd251;
	selp.f64 	%fd254, %fd253, %fd251, %p47;
	setp.gt.s32 	%p48, %r4, 224;
	ld.shared.f64 	%fd255, [_ZZN3cub18CUB_300001_SM_10006detail6reduce18DeviceReduceKernelINS2_10policy_hubIdyN4cuda3std3__44plusIdEEE10Policy1000EN6thrust24THRUST_300001_SM_1000_NS6detail15normal_iteratorINSD_10device_ptrIdEEEEyS9_dNS7_10__identityEEEvT0_PT3_T1_NS0_13GridEvenShareISN_EET2_T4_E12temp_storage+72];
	add.f64 	%fd256, %fd255, %fd254;
	selp.f64 	%fd257, %fd256, %fd254, %p48;
	setp.gt.s32 	%p49, %r4, 256;
	ld.shared.f64 	%fd258, [_ZZN3cub18CUB_300001_SM_10006detail6reduce18DeviceReduceKernelINS2_10policy_hubIdyN4cuda3std3__44plusIdEEE10Policy1000EN6thrust24THRUST_300001_SM_1000_NS6detail15normal_iteratorINSD_10device_ptrIdEEEEyS9_dNS7_10__identityEEEvT0_PT3_T1_NS0_13GridEvenShareISN_EET2_T4_E12temp_storage+80];
	add.f64 	%fd259, %fd258, %fd257;
	selp.f64 	%fd260, %fd259, %fd257, %p49;
	setp.gt.s32 	%p50, %r4, 288;
	ld.shared.f64 	%fd261, [_ZZN3cub18CUB_300001_SM_10006detail6reduce18DeviceReduceKernelINS2_10policy_hubIdyN4cuda3std3__44plusIdEEE10Policy1000EN6thrust24THRUST_300001_SM_1000_NS6detail15normal_iteratorINSD_10device_ptrIdEEEEyS9_dNS7_10__identityEEEvT0_PT3_T1_NS0_13GridEvenShareISN_EET2_T4_E12temp_storage+88];
	add.f64 	%fd262, %fd261, %fd260;
	selp.f64 	%fd263, %fd262, %fd260, %p50;
	setp.gt.s32 	%p51, %r4, 320;
	ld.shared.f64 	%fd264, [_ZZN3cub18CUB_300001_SM_10006detail6reduce18DeviceReduceKernelINS2_10policy_hubIdyN4cuda3std3__44plusIdEEE10Policy1000EN6thrust24THRUST_300001_SM_1000_NS6detail15normal_iteratorINSD_10device_ptrIdEEEEyS9_dNS7_10__identityEEEvT0_PT3_T1_NS0_13GridEvenShareISN_EET2_T4_E12temp_storage+96];
	add.f64 	%fd265, %fd264, %fd263;
	selp.f64 	%fd266, %fd265, %fd263, %p51;
	setp.gt.s32 	%p52, %r4, 352;
	ld.shared.f64 	%fd267, [_ZZN3cub18CUB_300001_SM_10006detail6reduce18DeviceReduceKernelINS2_10policy_hubIdyN4cuda3std3__44plusIdEEE10Policy1000EN6thrust24THRUST_300001_SM_1000_NS6detail15normal_iteratorINSD_10device_ptrIdEEEEyS9_dNS7_10__identityEEEvT0_PT3_T1_NS0_13GridEvenShareISN_EET2_T4_E12temp_storage+104];
	add.f64 	%fd268, %fd267, %fd266;
	selp.f64 	%fd269, %fd268, %fd266, %p52;
	setp.gt.s32 	%p53, %r4, 384;
	ld.shared.f64 	%fd270, [_ZZN3cub18CUB_300001_SM_10006detail6reduce18DeviceReduceKernelINS2_10policy_hubIdyN4cuda3std3__44plusIdEEE10Policy1000EN6thrust24THRUST_300001_SM_1000_NS6detail15normal_iteratorINSD_10device_ptrIdEEEEyS9_dNS7_10__identityEEEvT0_PT3_T1_NS0_13GridEvenShareISN_EET2_T4_E12temp_storage+112];
	add.f64 	%fd271, %fd270, %fd269;
	selp.f64 	%fd272, %fd271, %fd269, %p53;
	setp.gt.s32 	%p54, %r4, 416;
	ld.shared.f64 	%fd273, [_ZZN3cub18CUB_300001_SM_10006detail6reduce18DeviceReduceKernelINS2_10policy_hubIdyN4cuda3std3__44plusIdEEE10Policy1000EN6thrust24THRUST_300001_SM_1000_NS6detail15normal_iteratorINSD_10device_ptrIdEEEEyS9_dNS7_10__identityEEEvT0_PT3_T1_NS0_13GridEvenShareISN_EET2_T4_E12temp_storage+120];
	add.f64 	%fd274, %fd273, %fd272;
	selp.f64 	%fd275, %fd274, %fd272, %p54;
	setp.gt.s32 	%p55, %r4, 448;
	ld.shared.f64 	%fd276, [_ZZN3cub18CUB_300001_SM_10006detail6reduce18DeviceReduceKernelINS2_10policy_hubIdyN4cuda3std3__44plusIdEEE10Policy1000EN6thrust24THRUST_300001_SM_1000_NS6detail15normal_iteratorINSD_10device_ptrIdEEEEyS9_dNS7_10__identityEEEvT0_PT3_T1_NS0_13GridEvenShareISN_EET2_T4_E12temp_storage+128];
	add.f64 	%fd277, %fd276, %fd275;
	selp.f64 	%fd278, %fd277, %fd275, %p55;
	setp.gt.s32 	%p56, %r4, 480;
	ld.shared.f64 	%fd279, [_ZZN3cub18CUB_300001_SM_10006detail6reduce18DeviceReduceKernelINS2_10policy_hubIdyN4cuda3std3__44plusIdEEE10Policy1000EN6thrust24THRUST_300001_SM_1000_NS6detail15normal_iteratorINSD_10device_ptrIdEEEEyS9_dNS7_10__identityEEEvT0_PT3_T1_NS0_13GridEvenShareISN_EET2_T4_E12temp_storage+136];
	add.f64 	%fd280, %fd279, %fd278;
	selp.f64 	%fd343, %fd280, %fd278, %p56;
	bra.uni 	$L__BB10_46;
$L__BB10_25:
	cvt.u32.u64 	%r52, %rd4;
	mov.u32 	%r27, %tid.x;
	add.s32 	%r53, %r52, %r27;
	mul.wide.u32 	%rd27, %r53, 8;
	add.s64 	%rd28, %rd2, %rd27;
	ld.global.f64 	%fd41, [%rd28];
	ld.global.f64 	%fd42, [%rd28+4096];
	ld.global.f64 	%fd43, [%rd28+8192];
	ld.global.f64 	%fd44, [%rd28+12288];
	ld.global.f64 	%fd45, [%rd28+16384];
	ld.global.f64 	%fd46, [%rd28+20480];
	ld.global.f64 	%fd47, [%rd28+24576];
	add.f64 	%fd48, %fd41, %fd42;
	add.f64 	%fd49, %fd48, %fd43;
	add.f64 	%fd50, %fd49, %fd44;
	add.f64 	%fd51, %fd50, %fd45;
	add.f64 	%fd52, %fd51, %fd46;
	add.f64 	%fd342, %fd52, %fd47;
	setp.lt.u64 	%p2, %rd5, %rd3;
	@%p2 bra 	$L__BB10_42;
	cvt.u32.u64 	%r55, %rd3;
	cvt.u64.u32 	%rd10, %r27;
	add.s64 	%rd103, %rd4, %rd3;
	cvt.u32.u64 	%r28, %rd1;
	not.b32 	%r57, %r27;
	add.s32 	%r58, %r57, %r28;
	sub.s32 	%r59, %r58, %r55;
	sub.s32 	%r272, %r59, %r52;
	add.s64 	%rd29, %rd103, %rd10;
	shl.b64 	%rd30, %rd29, 3;
	add.s64 	%rd31, %rd30, %rd2;
	add.s64 	%rd102, %rd31, 32768;
	mov.b32 	%r273, 0;
	mov.u64 	%rd104, %rd4;
$L__BB10_27:
	cvt.s64.s32 	%rd16, %r50;
	add.s64 	%rd104, %rd104, %rd16;
	add.s64 	%rd32, %rd1, -3584;
	setp.gt.u64 	%p3, %rd104, %rd32;
	@%p3 bra 	$L__BB10_29;
	mul.lo.s32 	%r61, %r1, 3584;
	cvt.s64.s32 	%rd33, %r61;
	add.s64 	%rd34, %rd104, %rd10;
	shl.b64 	%rd35, %rd34, 3;
	add.s64 	%rd36, %rd2, %rd35;
	ld.global.f64 	%fd53, [%rd36];
	ld.global.f64 	%fd54, [%rd36+4096];
	ld.global.f64 	%fd55, [%rd36+8192];
	ld.global.f64 	%fd56, [%rd36+12288];
	ld.global.f64 	%fd57, [%rd36+16384];
	ld.global.f64 	%fd58, [%rd36+20480];
	ld.global.f64 	%fd59, [%rd36+24576];
	add.f64 	%fd60, %fd342, %fd53;
	add.f64 	%fd61, %fd60, %fd54;
	add.f64 	%fd62, %fd61, %fd55;
	add.f64 	%fd63, %fd62, %fd56;
	add.f64 	%fd64, %fd63, %fd57;
	add.f64 	%fd65, %fd64, %fd58;
	add.f64 	%fd342, %fd65, %fd59;
	sub.s64 	%rd37, %rd1, %rd104;
	setp.lt.u64 	%p4, %rd37, %rd33;
	add.s32 	%r273, %r273, 1;
	add.s64 	%rd103, %rd103, %rd33;
	sub.s32 	%r272, %r272, %r61;
	mul.wide.s32 	%rd38, %r61, 8;
	add.s64 	%rd102, %rd102, %rd38;
	@%p4 bra 	$L__BB10_42;
	bra.uni 	$L__BB10_27;
$L__BB10_29:
	setp.le.u64 	%p5, %rd1, %rd104;
	cvt.u32.u64 	%r62, %rd104;
	cvt.u32.u64 	%r63, %rd1;
	sub.s32 	%r64, %r63, %r62;
	setp.ge.s32 	%p6, %r27, %r64;
	or.pred  	%p7, %p5, %p6;
	@%p7 bra 	$L__BB10_42;
	cvt.u32.u64 	%r66, %rd16;
	cvt.u32.u64 	%r67, %rd4;
	not.b32 	%r68, %r27;
	add.s32 	%r69, %r68, %r28;
	add.s32 	%r70, %r66, %r67;
	sub.s32 	%r71, %r69, %r70;
	mul.lo.s32 	%r72, %r1, %r273;
	mad.lo.s32 	%r73, %r72, -3584, %r71;
	shr.u32 	%r74, %r73, 9;
	add.s32 	%r34, %r74, 1;
	and.b32  	%r35, %r34, 15;
	setp.lt.u32 	%p8, %r73, 7680;
	mov.u32 	%r276, %r27;
	@%p8 bra 	$L__BB10_33;
	shr.u32 	%r75, %r272, 9;
	add.s32 	%r76, %r75, 1;
	and.b32  	%r77, %r76, 16777200;
	neg.s32 	%r274, %r77;
	mov.u32 	%r276, %r27;
$L__BB10_32:
	.pragma "nounroll";
	ld.global.f64 	%fd67, [%rd102+-32768];
	add.f64 	%fd68, %fd342, %fd67;
	ld.global.f64 	%fd69, [%rd102+-28672];
	add.f64 	%fd70, %fd68, %fd69;
	ld.global.f64 	%fd71, [%rd102+-24576];
	add.f64 	%fd72, %fd70, %fd71;
	ld.global.f64 	%fd73, [%rd102+-20480];
	add.f64 	%fd74, %fd72, %fd73;
	ld.global.f64 	%fd75, [%rd102+-16384];
	add.f64 	%fd76, %fd74, %fd75;
	ld.global.f64 	%fd77, [%rd102+-12288];
	add.f64 	%fd78, %fd76, %fd77;
	ld.global.f64 	%fd79, [%rd102+-8192];
	add.f64 	%fd80, %fd78, %fd79;
	ld.global.f64 	%fd81, [%rd102+-4096];
	add.f64 	%fd82, %fd80, %fd81;
	ld.global.f64 	%fd83, [%rd102];
	add.f64 	%fd84, %fd82, %fd83;
	ld.global.f64 	%fd85, [%rd102+4096];
	add.f64 	%fd86, %fd84, %fd85;
	ld.global.f64 	%fd87, [%rd102+8192];
	add.f64 	%fd88, %fd86, %fd87;
	ld.global.f64 	%fd89, [%rd102+12288];
	add.f64 	%fd90, %fd88, %fd89;
	ld.global.f64 	%fd91, [%rd102+16384];
	add.f64 	%fd92, %fd90, %fd91;
	ld.global.f64 	%fd93, [%rd102+20480];
	add.f64 	%fd94, %fd92, %fd93;
	ld.global.f64 	%fd95, [%rd102+24576];
	add.f64 	%fd96, %fd94, %fd95;
	ld.global.f64 	%fd97, [%rd102+28672];
	add.f64 	%fd342, %fd96, %fd97;
	add.s32 	%r276, %r276, 8192;
	add.s32 	%r274, %r274, 16;
	add.s64 	%rd102, %rd102, 65536;
	setp.ne.s32 	%p9, %r274, 0;
	@%p9 bra 	$L__BB10_32;
$L__BB10_33:
	setp.eq.s32 	%p10, %r35, 0;
	@%p10 bra 	$L__BB10_42;
	and.b32  	%r42, %r34, 7;
	setp.lt.u32 	%p11, %r35, 8;
	@%p11 bra 	$L__BB10_36;
	cvt.u64.u32 	%rd39, %r276;
	add.s64 	%rd40, %rd104, %rd39;
	shl.b64 	%rd41, %rd40, 3;
	add.s64 	%rd42, %rd2, %rd41;
	ld.global.f64 	%fd99, [%rd42];
	add.f64 	%fd100, %fd342, %fd99;
	ld.global.f64 	%fd101, [%rd42+4096];
	add.f64 	%fd102, %fd100, %fd101;
	ld.global.f64 	%fd103, [%rd42+8192];
	add.f64 	%fd104, %fd102, %fd103;
	ld.global.f64 	%fd105, [%rd42+12288];
	add.f64 	%fd106, %fd104, %fd105;
	ld.global.f64 	%fd107, [%rd42+16384];
	add.f64 	%fd108, %fd106, %fd107;
	ld.global.f64 	%fd109, [%rd42+20480];
	add.f64 	%fd110, %fd108, %fd109;
	ld.global.f64 	%fd111, [%rd42+24576];
	add.f64 	%fd112, %fd110, %fd111;
	ld.global.f64 	%fd113, [%rd42+28672];
	add.f64 	%fd342, %fd112, %fd113;
	add.s32 	%r276, %r276, 4096;
$L__BB10_36:
	setp.eq.s32 	%p12, %r42, 0;
	@%p12 bra 	$L__BB10_42;
	setp.lt.u32 	%p13, %r42, 4;
	@%p13 bra 	$L__BB10_39;
	cvt.u64.u32 	%rd43, %r276;
	add.s64 	%rd44, %rd104, %rd43;
	shl.b64 	%rd45, %rd44, 3;
	add.s64 	%rd46, %rd2, %rd45;
	ld.global.f64 	%fd115, [%rd46];
	add.f64 	%fd116, %fd342, %fd115;
	ld.global.f64 	%fd117, [%rd46+4096];
	add.f64 	%fd118, %fd116, %fd117;
	ld.global.f64 	%fd119, [%rd46+8192];
	add.f64 	%fd120, %fd118, %fd119;
	ld.global.f64 	%fd121, [%rd46+12288];
	add.f64 	%fd342, %fd120, %fd121;
	add.s32 	%r276, %r276, 2048;
$L__BB10_39:
	and.b32  	%r78, %r34, 3;
	setp.eq.s32 	%p14, %r78, 0;
	@%p14 bra 	$L__BB10_42;
	cvt.u64.u32 	%rd47, %r276;
	add.s64 	%rd48, %rd47, %rd103;
	shl.b64 	%rd49, %rd48, 3;
	add.s64 	%rd106, %rd2, %rd49;
	cvt.u16.u32 	%rs1, %r272;
	shr.u16 	%rs2, %rs1, 9;
	add.s16 	%rs3, %rs2, 1;
	cvt.u32.u16 	%r79, %rs3;
	and.b32  	%r80, %r79, 3;
	neg.s32 	%r279, %r80;
$L__BB10_41:
	.pragma "nounroll";
	ld.global.f64 	%fd122, [%rd106];
	add.f64 	%fd342, %fd342, %fd122;
	add.s64 	%rd106, %rd106, 4096;
	add.s32 	%r279, %r279, 1;
	setp.ne.s32 	%p15, %r279, 0;
	@%p15 bra 	$L__BB10_41;
$L__BB10_42:
	// begin inline asm
	mov.u32 %r81, %laneid;
	// end inline asm
	mov.b64 	%rd50, %fd342;
	mov.b64 	{%r83, %r88}, %rd50;
	mov.b32 	%r89, 1;
	mov.b32 	%r130, 31;
	mov.b32 	%r131, -1;
	// begin inline asm
	shfl.sync.down.b32 %r82, %r83, %r89, %r130, %r131;
	// end inline asm
	// begin inline asm
	shfl.sync.down.b32 %r87, %r88, %r89, %r130, %r131;
	// end inline asm
	mov.b64 	%rd51, {%r82, %r87};
	mov.b64 	%fd123, %rd51;
	setp.gt.s32 	%p16, %r81, 30;
	add.f64 	%fd124, %fd342, %fd123;
	selp.f64 	%fd125, %fd342, %fd124, %p16;
	mov.b64 	%rd52, %fd125;
	mov.b64 	{%r93, %r98}, %rd52;
	mov.b32 	%r99, 2;
	// begin inline asm
	shfl.sync.down.b32 %r92, %r93, %r99, %r130, %r131;
	// end inline asm
	// begin inline asm
	shfl.sync.down.b32 %r97, %r98, %r99, %r130, %r131;
	// end inline asm
	mov.b64 	%rd53, {%r92, %r97};
	mov.b64 	%fd126, %rd53;
	setp.gt.s32 	%p17, %r81, 29;
	add.f64 	%fd127, %fd125, %fd126;
	selp.f64 	%fd128, %fd125, %fd127, %p17;
	mov.b64 	%rd54, %fd128;
	mov.b64 	{%r103, %r108}, %rd54;
	mov.b32 	%r109, 4;
	// begin inline asm
	shfl.sync.down.b32 %r102, %r103, %r109, %r130, %r131;
	// end inline asm
	// begin inline asm
	shfl.sync.down.b32 %r107, %r108, %r109, %r130, %r131;
	// end inline asm
	mov.b64 	%rd55, {%r102, %r107};
	mov.b64 	%fd129, %rd55;
	setp.gt.s32 	%p18, %r81, 27;
	add.f64 	%fd130, %fd128, %fd129;
	selp.f64 	%fd131, %fd128, %fd130, %p18;
	mov.b64 	%rd56, %fd131;
	mov.b64 	{%r113, %r118}, %rd56;
	mov.b32 	%r119, 8;
	// begin inline asm
	shfl.sync.down.b32 %r112, %r113, %r119, %r130, %r131;
	// end inline asm
	// begin inline asm
	shfl.sync.down.b32 %r117, %r118, %r119, %r130, %r131;
	// end inline asm
	mov.b64 	%rd57, {%r112, %r117};
	mov.b64 	%fd132, %rd57;
	setp.gt.s32 	%p19, %r81, 23;
	add.f64 	%fd133, %fd131, %fd132;
	selp.f64 	%fd134, %fd131, %fd133, %p19;
	mov.b64 	%rd58, %fd134;
	mov.b64 	{%r123, %r128}, %rd58;
	mov.b32 	%r129, 16;
	// begin inline asm
	shfl.sync.down.b32 %r122, %r123, %r129, %r130, %r131;
	// end inline asm
	// begin inline asm
	shfl.sync.down.b32 %r127, %r128, %r129, %r130, %r131;
	// end inline asm
	mov.b64 	%rd59, {%r122, %r127};
	mov.b64 	%fd135, %rd59;
	setp.gt.s32 	%p20, %r81, 15;
	add.f64 	%fd37, %fd134, %fd135;
	selp.f64 	%fd343, %fd134, %fd37, %p20;
	setp.ne.s32 	%p21, %r81, 0;
	@%p21 bra 	$L__BB10_44;
	shr.u32 	%r132, %r27, 2;
	and.b32  	%r133, %r132, 248;
	mov.u32 	%r134, _ZZN3cub18CUB_300001_SM_10006detail6reduce18DeviceReduceKernelINS2_10policy_hubIdyN4cuda3std3__44plusIdEEE10Policy1000EN6thrust24THRUST_300001_SM_1000_NS6detail15normal_iteratorINSD_10device_ptrIdEEEEyS9_dNS7_10__identityEEEvT0_PT3_T1_NS0_13GridEvenShareISN_EET2_T4_E12temp_storage;
	add.s32 	%r135, %r134, %r133;
	st.shared.f64 	[%r135+16], %fd37;
$L__BB10_44:
	bar.sync 	0;
	setp.ne.s32 	%p22, %r27, 0;
	@%p22 bra 	$L__BB10_46;
	ld.shared.f64 	%fd136, [_ZZN3cub18CUB_300001_SM_10006detail6reduce18DeviceReduceKernelINS2_10policy_hubIdyN4cuda3std3__44plusIdEEE10Policy1000EN6thrust24THRUST_300001_SM_1000_NS6detail15normal_iteratorINSD_10device_ptrIdEEEEyS9_dNS7_10__identityEEEvT0_PT3_T1_NS0_13GridEvenShareISN_EET2_T4_E12temp_storage+24];
	add.f64 	%fd137, %fd343, %fd136;
	ld.shared.f64 	%fd138, [_ZZN3cub18CUB_300001_SM_10006detail6reduce18DeviceReduceKernelINS2_10policy_hubIdyN4cuda3std3__44plusIdEEE10Policy1000EN6thrust24THRUST_300001_SM_1000_NS6detail15normal_iteratorINSD_10device_ptrIdEEEEyS9_dNS7_10__identityEEEvT0_PT3_T1_NS0_13GridEvenShareISN_EET2_T4_E12temp_storage+32];
	add.f64 	%fd139, %fd137, %fd138;
	ld.shared.f64 	%fd140, [_ZZN3cub18CUB_300001_SM_10006detail6reduce18DeviceReduceKernelINS2_10policy_hubIdyN4cuda3std3__44plusIdEEE10Policy1000EN6thrust24THRUST_300001_SM_1000_NS6detail15normal_iteratorINSD_10device_ptrIdEEEEyS9_dNS7_10__identityEEEvT0_PT3_T1_NS0_13GridEvenShareISN_EET2_T4_E12temp_storage+40];
	add.f64 	%fd141, %fd139, %fd140;
	ld.shared.f64 	%fd142, [_ZZN3cub18CUB_300001_SM_10006detail6reduce18DeviceReduceKernelINS2_10policy_hubIdyN4cuda3std3__44plusIdEEE10Policy1000EN6thrust24THRUST_300001_SM_1000_NS6detail15normal_iteratorINSD_10device_ptrIdEEEEyS9_dNS7_10__identityEEEvT0_PT3_T1_NS0_13GridEvenShareISN_EET2_T4_E12temp_storage+48];
	add.f64 	%fd143, %fd141, %fd142;
	ld.shared.f64 	%fd144, [_ZZN3cub18CUB_300001_SM_10006detail6reduce18DeviceReduceKernelINS2_10policy_hubIdyN4cuda3std3__44plusIdEEE10Policy1000EN6thrust24THRUST_300001_SM_1000_NS6detail15normal_iteratorINSD_10device_ptrIdEEEEyS9_dNS7_10__identityEEEvT0_PT3_T1_NS0_13GridEvenShareISN_EET2_T4_E12temp_storage+56];
	add.f64 	%fd145, %fd143, %fd144;
	ld.shared.f64 	%fd146, [_ZZN3cub18CUB_300001_SM_10006detail6reduce18DeviceReduceKernelINS2_10policy_hubIdyN4cuda3std3__44plusIdEEE10Policy1000EN6thrust24THRUST_300001_SM_1000_NS6detail15normal_iteratorINSD_10device_ptrIdEEEEyS9_dNS7_10__identityEEEvT0_PT3_T1_NS0_13GridEvenShareISN_EET2_T4_E12temp_storage+64];
	add.f64 	%fd147, %fd145, %fd146;
	ld.shared.f64 	%fd148, [_ZZN3cub18CUB_300001_SM_10006detail6reduce18DeviceReduceKernelINS2_10policy_hubIdyN4cuda3std3__44plusIdEEE10Policy1000EN6thrust24THRUST_300001_SM_1000_NS6detail15normal_iteratorINSD_10device_ptrIdEEEEyS9_dNS7_10__identityEEEvT0_PT3_T1_NS0_13GridEvenShareISN_EET2_T4_E12temp_storage+72];
	add.f64 	%fd149, %fd147, %fd148;
	ld.shared.f64 	%fd150, [_ZZN3cub18CUB_300001_SM_10006detail6reduce18DeviceReduceKernelINS2_10policy_hubIdyN4cuda3std3__44plusIdEEE10Policy1000EN6thrust24THRUST_300001_SM_1000_NS6detail15normal_iteratorINSD_10device_ptrIdEEEEyS9_dNS7_10__identityEEEvT0_PT3_T1_NS0_13GridEvenShareISN_EET2_T4_E12temp_storage+80];
	add.f64 	%fd151, %fd149, %fd150;
	ld.shared.f64 	%fd152, [_ZZN3cub18CUB_300001_SM_10006detail6reduce18DeviceReduceKernelINS2_10policy_hubIdyN4cuda3std3__44plusIdEEE10Policy1000EN6thrust24THRUST_300001_SM_1000_NS6detail15normal_iteratorINSD_10device_ptrIdEEEEyS9_dNS7_10__identityEEEvT0_PT3_T1_NS0_13GridEvenShareISN_EET2_T4_E12temp_storage+88];
	add.f64 	%fd153, %fd151, %fd152;
	ld.shared.f64 	%fd154, [_ZZN3cub18CUB_300001_SM_10006detail6reduce18DeviceReduceKernelINS2_10policy_hubIdyN4cuda3std3__44plusIdEEE10Policy1000EN6thrust24THRUST_300001_SM_1000_NS6detail15normal_iteratorINSD_10device_ptrIdEEEEyS9_dNS7_10__identityEEEvT0_PT3_T1_NS0_13GridEvenShareISN_EET2_T4_E12temp_storage+96];
	add.f64 	%fd155, %fd153, %fd154;
	ld.shared.f64 	%fd156, [_ZZN3cub18CUB_300001_SM_10006detail6reduce18DeviceReduceKernelINS2_10policy_hubIdyN4cuda3std3__44plusIdEEE10Policy1000EN6thrust24THRUST_300001_SM_1000_NS6detail15normal_iteratorINSD_10device_ptrIdEEEEyS9_dNS7_10__identityEEEvT0_PT3_T1_NS0_13GridEvenShareISN_EET2_T4_E12temp_storage+104];
	add.f64 	%fd157, %fd155, %fd156;
	ld.shared.f64 	%fd158, [_ZZN3cub18CUB_300001_SM_10006detail6reduce18DeviceReduceKernelINS2_10policy_hubIdyN4cuda3std3__44plusIdEEE10Policy1000EN6thrust24THRUST_300001_SM_1000_NS6detail15normal_iteratorINSD_10device_ptrIdEEEEyS9_dNS7_10__identityEEEvT0_PT3_T1_NS0_13GridEvenShareISN_EET2_T4_E12temp_storage+112];
	add.f64 	%fd159, %fd157, %fd158;
	ld.shared.f64 	%fd160, [_ZZN3cub18CUB_300001_SM_10006detail6reduce18DeviceReduceKernelINS2_10policy_hubIdyN4cuda3std3__44plusIdEEE10Policy1000EN6thrust24THRUST_300001_SM_1000_NS6detail15normal_iteratorINSD_10device_ptrIdEEEEyS9_dNS7_10__identityEEEvT0_PT3_T1_NS0_13GridEvenShareISN_EET2_T4_E12temp_storage+120];
	add.f64 	%fd161, %fd159, %fd160;
	ld.shared.f64 	%fd162, [_ZZN3cub18CUB_300001_SM_10006detail6reduce18DeviceReduceKernelINS2_10policy_hubIdyN4cuda3std3__44plusIdEEE10Policy1000EN6thrust24THRUST_300001_SM_1000_NS6detail15normal_iteratorINSD_10device_ptrIdEEEEyS9_dNS7_10__identityEEEvT0_PT3_T1_NS0_13GridEvenShareISN_EET2_T4_E12temp_storage+128];
	add.f64 	%fd163, %fd161, %fd162;
	ld.shared.f64 	%fd164, [_ZZN3cub18CUB_300001_SM_10006detail6reduce18DeviceReduceKernelINS2_10policy_hubIdyN4cuda3std3__44plusIdEEE10Policy1000EN6thrust24THRUST_300001_SM_1000_NS6detail15normal_iteratorINSD_10device_ptrIdEEEEyS9_dNS7_10__identityEEEvT0_PT3_T1_NS0_13GridEvenShareISN_EET2_T4_E12temp_storage+136];
	add.f64 	%fd343, %fd163, %fd164;
$L__BB10_46:
	mov.u32 	%r263, %tid.x;
	setp.ne.s32 	%p64, %r263, 0;
	@%p64 bra 	$L__BB10_48;
	ld.param.u64 	%rd100, [_ZN3cub18CUB_300001_SM_10006detail6reduce18DeviceReduceKernelINS2_10policy_hubIdyN4cuda3std3__44plusIdEEE10Policy1000EN6thrust24THRUST_300001_SM_1000_NS6detail15normal_iteratorINSD_10device_ptrIdEEEEyS9_dNS7_10__identityEEEvT0_PT3_T1_NS0_13GridEvenShareISN_EET2_T4__param_1];
	cvta.to.global.u64 	%rd97, %rd100;
	mul.wide.u32 	%rd98, %r2, 8;
	add.s64 	%rd99, %rd97, %rd98;
	st.global.f64 	[%rd99], %fd343;
$L__BB10_48:
	ret;

}
	// .globl	_ZN3cub18CUB_300001_SM_10006detail6reduce28DeviceReduceSingleTileKernelINS2_10policy_hubIdyN4cuda3std3__44plusIdEEE10Policy1000EPdSC_iS9_ddNS7_10__identityEEEvT0_T1_T2_T3_T4_T6_
.visible .entry _ZN3cub18CUB_300001_SM_10006detail6reduce28DeviceReduceSingleTileKernelINS2_10policy_hubIdyN4cuda3std3__44plusIdEEE10Policy1000EPdSC_iS9_ddNS7_10__identityEEEvT0_T1_T2_T3_T4_T6_(
	.param .u64 .ptr .align 1 _ZN3cub18CUB_300001_SM_10006detail6reduce28DeviceReduceSingleTileKernelINS2_10policy_hubIdyN4cuda3std3__44plusIdEEE10Policy1000EPdSC_iS9_ddNS7_10__identityEEEvT0_T1_T2_T3_T4_T6__param_0,
	.param .u64 .ptr .align 1 _ZN3cub18CUB_300001_SM_10006detail6reduce28DeviceReduceSingleTileKernelINS2_10policy_hubIdyN4cuda3std3__44plusIdEEE10Policy1000EPdSC_iS9_ddNS7_10__identityEEEvT0_T1_T2_T3_T4_T6__param_1,
	.param .u32 _ZN3cub18CUB_300001_SM_10006detail6reduce28DeviceReduceSingleTileKernelINS2_10policy_hubIdyN4cuda3std3__44plusIdEEE10Policy1000EPdSC_iS9_ddNS7_10__identityEEEvT0_T1_T2_T3_T4_T6__param_2,
	.param .align 1 .b8 _ZN3cub18CUB_300001_SM_10006detail6reduce28DeviceReduceSingleTileKernelINS2_10policy_hubIdyN4cuda3std3__44plusIdEEE10Policy1000EPdSC_iS9_ddNS7_10__identityEEEvT0_T1_T2_T3_T4_T6__param_3[1],
	.param .f64 _ZN3cub18CUB_300001_SM_10006detail6reduce28DeviceReduceSingleTileKernelINS2_10policy_hubIdyN4cuda3std3__44plusIdEEE10Policy1000EPdSC_iS9_ddNS7_10__identityEEEvT0_T1_T2_T3_T4_T6__param_4,
	.param .align 1 .b8 _ZN3cub18CUB_300001_SM_10006detail6reduce28DeviceReduceSingleTileKernelINS2_10policy_hubIdyN4cuda3std3__44plusIdEEE10Policy1000EPdSC_iS9_ddNS7_10__identityEEEvT0_T1_T2_T3_T4_T6__param_5[1]
)
.maxntid 512
.minnctapersm 1
{
	.reg .pred 	%p<58>;
	.reg .b32 	%r<238>;
	.reg .b64 	%rd<104>;
	.reg .b64 	%fd<232>;
	// demoted variable
	.shared .align 8 .b8 _ZZN3cub18CUB_300001_SM_10006detail6reduce28DeviceReduceSingleTileKernelINS2_10policy_hubIdyN4cuda3std3__44plusIdEEE10Policy1000EPdSC_iS9_ddNS7_10__identityEEEvT0_T1_T2_T3_T4_T6_E12temp_storage[152];
	ld.param.u64 	%rd8, [_ZN3cub18CUB_300001_SM_10006detail6reduce28DeviceReduceSingleTileKernelINS2_10policy_hubIdyN4cuda3std3__44plusIdEEE10Policy1000EPdSC_iS9_ddNS7_10__identityEEEvT0_T1_T2_T3_T4_T6__param_0];
	ld.param.u64 	%rd9, [_ZN3cub18CUB_300001_SM_10006detail6reduce28DeviceReduceSingleTileKernelINS2_10policy_hubIdyN4cuda3std3__44plusIdEEE10Policy1000EPdSC_iS9_ddNS7_10__identityEEEvT0_T1_T2_T3_T4_T6__param_1];
	ld.param.u32 	%r34, [_ZN3cub18CUB_300001_SM_10006detail6reduce28DeviceReduceSingleTileKernelINS2_10policy_hubIdyN4cuda3std3__44plusIdEEE10Policy1000EPdSC_iS9_ddNS7_10__identityEEEvT0_T1_T2_T3_T4_T6__param_2];
	ld.param.f64 	%fd30, [_ZN3cub18CUB_300001_SM_10006detail6reduce28DeviceReduceSingleTileKernelINS2_10policy_hubIdyN4cuda3std3__44plusIdEEE10Policy1000EPdSC_iS9_ddNS7_10__identityEEEvT0_T1_T2_T3_T4_T6__param_4];
	cvta.to.global.u64 	%rd1, %rd9;
	setp.ne.s32 	%p1, %r34, 0;
	@%p1 bra 	$L__BB11_3;
	mov.u32 	%r224, %tid.x;
	setp.ne.s32 	%p57, %r224, 0;
	@%p57 bra 	$L__BB11_39;
	st.global.f64 	[%rd1], %fd30;
	bra.uni 	$L__BB11_39;
$L__BB11_3:
	setp.gt.s32 	%p2, %r34, 3583;
	@%p2 bra 	$L__BB11_21;
	mov.u32 	%r1, %tid.x;
	setp.ge.s32 	%p19, %r1, %r34;
	mov.f64 	%fd223, 0d0000000000000000;
	mov.u32 	%r228, %r1;
	@%p19 bra 	$L__BB11_6;
	mul.wide.u32 	%rd69, %r1, 8;
	add.s64 	%rd68, %rd8, %rd69;
	// begin inline asm
	ld.global.nc.u64 %rd67, [%rd68];
	// end inline asm
	mov.b64 	%fd223, %rd67;
	add.s32 	%r228, %r1, 512;
$L__BB11_6:
	setp.ge.s32 	%p20, %r228, %r34;
	@%p20 bra 	$L__BB11_12;
	not.b32 	%r100, %r228;
	add.s32 	%r4, %r34, %r100;
	and.b32  	%r101, %r4, 1536;
	setp.eq.s32 	%p21, %r101, 1536;
	@%p21 bra 	$L__BB11_10;
	mul.wide.u32 	%rd70, %r228, 8;
	add.s64 	%rd102, %rd8, %rd70;
	shr.u32 	%r102, %r4, 9;
	add.s32 	%r103, %r102, 1;
	and.b32  	%r104, %r103, 3;
	neg.s32 	%r226, %r104;
$L__BB11_9:
	.pragma "nounroll";
	// begin inline asm
	ld.global.nc.u64 %rd71, [%rd102];
	// end inline asm
	mov.b64 	%fd109, %rd71;
	add.f64 	%fd223, %fd223, %fd109;
	add.s32 	%r228, %r228, 512;
	add.s64 	%rd102, %rd102, 4096;
	add.s32 	%r226, %r226, 1;
	setp.ne.s32 	%p22, %r226, 0;
	@%p22 bra 	$L__BB11_9;
$L__BB11_10:
	setp.lt.u32 	%p23, %r4, 1536;
	@%p23 bra 	$L__BB11_12;
$L__BB11_11:
	mul.wide.s32 	%rd81, %r228, 8;
	add.s64 	%rd74, %rd8, %rd81;
	// begin inline asm
	ld.global.nc.u64 %rd73, [%rd74];
	// end inline asm
	mov.b64 	%fd110, %rd73;
	add.f64 	%fd111, %fd223, %fd110;
	add.s64 	%rd76, %rd74, 4096;
	// begin inline asm
	ld.global.nc.u64 %rd75, [%rd76];
	// end inline asm
	mov.b64 	%fd112, %rd75;
	add.f64 	%fd113, %fd111, %fd112;
	add.s64 	%rd78, %rd74, 8192;
	// begin inline asm
	ld.global.nc.u64 %rd77, [%rd78];
	// end inline asm
	mov.b64 	%fd114, %rd77;
	add.f64 	%fd115, %fd113, %fd114;
	add.s64 	%rd80, %rd74, 12288;
	// begin inline asm
	ld.global.nc.u64 %rd79, [%rd80];
	// end inline asm
	mov.b64 	%fd116, %rd79;
	add.f64 	%fd223, %fd115, %fd116;
	add.s32 	%r228, %r228, 2048;
	setp.lt.s32 	%p24, %r228, %r34;
	@%p24 bra 	$L__BB11_11;
$L__BB11_12:
	setp.lt.s32 	%p25, %r34, 512;
	@%p25 bra 	$L__BB11_17;
	// begin inline asm
	mov.u32 %r168, %laneid;
	// end inline asm
	mov.b64 	%rd92, %fd223;
	mov.b64 	{%r170, %r175}, %rd92;
	mov.b32 	%r176, 1;
	mov.b32 	%r217, 31;
	mov.b32 	%r218, -1;
	// begin inline asm
	shfl.sync.down.b32 %r169, %r170, %r176, %r217, %r218;
	// end inline asm
	// begin inline asm
	shfl.sync.down.b32 %r174, %r175, %r176, %r217, %r218;
	// end inline asm
	mov.b64 	%rd93, {%r169, %r174};
	mov.b64 	%fd175, %rd93;
	setp.gt.s32 	%p49, %r168, 30;
	add.f64 	%fd176, %fd223, %fd175;
	selp.f64 	%fd177, %fd223, %fd176, %p49;
	mov.b64 	%rd94, %fd177;
	mov.b64 	{%r180, %r185}, %rd94;
	mov.b32 	%r186, 2;
	// begin inline asm
	shfl.sync.down.b32 %r179, %r180, %r186, %r217, %r218;
	// end inline asm
	// begin inline asm
	shfl.sync.down.b32 %r184, %r185, %r186, %r217, %r218;
	// end inline asm
	mov.b64 	%rd95, {%r179, %r184};
	mov.b64 	%fd178, %rd95;
	setp.gt.s32 	%p50, %r168, 29;
	add.f64 	%fd179, %fd177, %fd178;
	selp.f64 	%fd180, %fd177, %fd179, %p50;
	mov.b64 	%rd96, %fd180;
	mov.b64 	{%r190, %r195}, %rd96;
	mov.b32 	%r196, 4;
	// begin inline asm
	shfl.sync.down.b32 %r189, %r190, %r196, %r217, %r218;
	// end inline asm
	// begin inline asm
	shfl.sync.down.b32 %r194, %r195, %r196, %r217, %r218;
	// end inline asm
	mov.b64 	%rd97, {%r189, %r194};
	mov.b64 	%fd181, %rd97;
	setp.gt.s32 	%p51, %r168, 27;
	add.f64 	%fd182, %fd180, %fd181;
	selp.f64 	%fd183, %fd180, %fd182, %p51;
	mov.b64 	%rd98, %fd183;
	mov.b64 	{%r200, %r205}, %rd98;
	mov.b32 	%r206, 8;
	// begin inline asm
	shfl.sync.down.b32 %r199, %r200, %r206, %r217, %r218;
	// end inline asm
	// begin inline asm
	shfl.sync.down.b32 %r204, %r205, %r206, %r217, %r218;
	// end inline asm
	mov.b64 	%rd99, {%r199, %r204};
	mov.b64 	%fd184, %rd99;
	setp.gt.s32 	%p52, %r168, 23;
	add.f64 	%fd185, %fd183, %fd184;
	selp.f64 	%fd186, %fd183, %fd185, %p52;
	mov.b64 	%rd100, %fd186;
	mov.b64 	{%r210, %r215}, %rd100;
	mov.b32 	%r216, 16;
	// begin inline asm
	shfl.sync.down.b32 %r209, %r210, %r216, %r217, %r218;
	// end inline asm
	// begin inline asm
	shfl.sync.down.b32 %r214, %r215, %r216, %r217, %r218;
	// end inline asm
	mov.b64 	%rd101, {%r209, %r214};
	mov.b64 	%fd187, %rd101;
	setp.gt.s32 	%p53, %r168, 15;
	add.f64 	%fd10, %fd186, %fd187;
	selp.f64 	%fd231, %fd186, %fd10, %p53;
	setp.ne.s32 	%p54, %r168, 0;
	@%p54 bra 	$L__BB11_15;
	shr.u32 	%r219, %r1, 2;
	and.b32  	%r220, %r219, 248;
	mov.u32 	%r221, _ZZN3cub18CUB_300001_SM_10006detail6reduce28DeviceReduceSingleTileKernelINS2_10policy_hubIdyN4cuda3std3__44plusIdEEE10Policy1000EPdSC_iS9_ddNS7_10__identityEEEvT0_T1_T2_T3_T4_T6_E12temp_storage;
	add.s32 	%r222, %r221, %r220;
	st.shared.f64 	[%r222+16], %fd10;
$L__BB11_15:
	bar.sync 	0;
	setp.ne.s32 	%p55, %r1, 0;
	@%p55 bra 	$L__BB11_37;
	ld.shared.f64 	%fd188, [_ZZN3cub18CUB_300001_SM_10006detail6reduce28DeviceReduceSingleTileKernelINS2_10policy_hubIdyN4cuda3std3__44plusIdEEE10Policy1000EPdSC_iS9_ddNS7_10__identityEEEvT0_T1_T2_T3_T4_T6_E12temp_storage+24];
	add.f64 	%fd189, %fd231, %fd188;
	ld.shared.f64 	%fd190, [_ZZN3cub18CUB_300001_SM_10006detail6reduce28DeviceReduceSingleTileKernelINS2_10policy_hubIdyN4cuda3std3__44plusIdEEE10Policy1000EPdSC_iS9_ddNS7_10__identityEEEvT0_T1_T2_T3_T4_T6_E12temp_storage+32];
	add.f64 	%fd191, %fd189, %fd190;
	ld.shared.f64 	%fd192, [_ZZN3cub18CUB_300001_SM_10006detail6reduce28DeviceReduceSingleTileKernelINS2_10policy_hubIdyN4cuda3std3__44plusIdEEE10Policy1000EPdSC_iS9_ddNS7_10__identityEEEvT0_T1_T2_T3_T4_T6_E12temp_storage+40];
	add.f64 	%fd193, %fd191, %fd192;
	ld.shared.f64 	%fd194, [_ZZN3cub18CUB_300001_SM_10006detail6reduce28DeviceReduceSingleTileKernelINS2_10policy_hubIdyN4cuda3std3__44plusIdEEE10Policy1000EPdSC_iS9_ddNS7_10__identityEEEvT0_T1_T2_T3_T4_T6_E12temp_storage+48];
	add.f64 	%fd195, %fd193, %fd194;
	ld.shared.f64 	%fd196, [_ZZN3cub18CUB_300001_SM_10006detail6reduce28DeviceReduceSingleTileKernelINS2_10policy_hubIdyN4cuda3std3__44plusIdEEE10Policy1000EPdSC_iS9_ddNS7_10__identityEEEvT0_T1_T2_T3_T4_T6_E12temp_storage+56];
	add.f64 	%fd197, %fd195, %fd196;
	ld.shared.f64 	%fd198, [_ZZN3cub18CUB_300001_SM_10006detail6reduce28DeviceReduceSingleTileKernelINS2_10policy_hubIdyN4cuda3std3__44plusIdEEE10Policy1000EPdSC_iS9_ddNS7_10__identityEEEvT0_T1_T2_T3_T4_T6_E12temp_storage+64];
	add.f64 	%fd199, %fd197, %fd198;
	ld.shared.f64 	%fd200, [_ZZN3cub18CUB_300001_SM_10006detail6reduce28DeviceReduceSingleTileKernelINS2_10policy_hubIdyN4cuda3std3__44plusIdEEE10Policy1000EPdSC_iS9_ddNS7_10__identityEEEvT0_T1_T2_T3_T4_T6_E12temp_storage+72];
	add.f64 	%fd201, %fd199, %fd200;
	ld.shared.f64 	%fd202, [_ZZN3cub18CUB_300001_SM_10006detail6reduce28DeviceReduceSingleTileKernelINS2_10policy_hubIdyN4cuda3std3__44plusIdEEE10Policy1000EPdSC_iS9_ddNS7_10__identityEEEvT0_T1_T2_T3_T4_T6_E12temp_storage+80];
	add.f64 	%fd203, %fd201, %fd202;
	ld.shared.f64 	%fd204, [_ZZN3cub18CUB_300001_SM_10006detail6reduce28DeviceReduceSingleTileKernelINS2_10policy_hubIdyN4cuda3std3__44plusIdEEE10Policy1000EPdSC_iS9_ddNS7_10__identityEEEvT0_T1_T2_T3_T4_T6_E12temp_storage+88];
	add.f64 	%fd205, %fd203, %fd204;
	ld.shared.f64 	%fd206, [_ZZN3cub18CUB_300001_SM_10006detail6reduce28DeviceReduceSingleTileKernelINS2_10policy_hubIdyN4cuda3std3__44plusIdEEE10Policy1000EPdSC_iS9_ddNS7_10__identityEEEvT0_T1_T2_T3_T4_T6_E12temp_storage+96];
	add.f64 	%fd207, %fd205, %fd206;
	ld.shared.f64 	%fd208, [_ZZN3cub18CUB_300001_SM_10006detail6reduce28DeviceReduceSingleTileKernelINS2_10policy_hubIdyN4cuda3std3__44plusIdEEE10Policy1000EPdSC_iS9_ddNS7_10__identityEEEvT0_T1_T2_T3_T4_T6_E12temp_storage+104];
	add.f64 	%fd209, %fd207, %fd208;
	ld.shared.f64 	%fd210, [_ZZN3cub18CUB_300001_SM_10006detail6reduce28DeviceReduceSingleTileKernelINS2_10policy_hubIdyN4cuda3std3__44plusIdEEE10Policy1000EPdSC_iS9_ddNS7_10__identityEEEvT0_T1_T2_T3_T4_T6_E12temp_storage+112];
	add.f64 	%fd211, %fd209, %fd210;
	ld.shared.f64 	%fd212, [_ZZN3cub18CUB_300001_SM_10006detail6reduce28DeviceReduceSingleTileKernelINS2_10policy_hubIdyN4cuda3std3__44plusIdEEE10Policy1000EPdSC_iS9_ddNS7_10__identityEEEvT0_T1_T2_T3_T4_T6_E12temp_storage+120];
	add.f64 	%fd213, %fd211, %fd212;
	ld.shared.f64 	%fd214, [_ZZN3cub18CUB_300001_SM_10006detail6reduce28DeviceReduceSingleTileKernelINS2_10policy_hubIdyN4cuda3std3__44plusIdEEE10Policy1000EPdSC_iS9_ddNS7_10__identityEEEvT0_T1_T2_T3_T4_T6_E12temp_storage+128];
	add.f64 	%fd215, %fd213, %fd214;
	ld.shared.f64 	%fd216, [_ZZN3cub18CUB_300001_SM_10006detail6reduce28DeviceReduceSingleTileKernelINS2_10policy_hubIdyN4cuda3std3__44plusIdEEE10Policy1000EPdSC_iS9_ddNS7_10__identityEEEvT0_T1_T2_T3_T4_T6_E12temp_storage+136];
	add.f64 	%fd231, %fd215, %fd216;
	bra.uni 	$L__BB11_37;
$L__BB11_17:
	// begin inline asm
	mov.u32 %r105, %laneid;
	// end inline asm
	and.b32  	%r156, %r1, 992;
	add.s32 	%r157, %r156, 32;
	setp.gt.s32 	%p26, %r157, %r34;
	not.b32 	%r158, %r156;
	add.s32 	%r159, %r34, %r158;
	selp.b32 	%r154, %r159, 31, %p26;
	mov.b64 	%rd82, %fd223;
	mov.b64 	{%r107, %r112}, %rd82;
	mov.b32 	%r113, 1;
	mov.b32 	%r155, -1;
	// begin inline asm
	shfl.sync.down.b32 %r106, %r107, %r113, %r154, %r155;
	// end inline asm
	// begin inline asm
	shfl.sync.down.b32 %r111, %r112, %r113, %r154, %r155;
	// end inline asm
	mov.b64 	%rd83, {%r106, %r111};
	mov.b64 	%fd117, %rd83;
	setp.lt.s32 	%p27, %r105, %r154;
	add.f64 	%fd118, %fd223, %fd117;
	selp.f64 	%fd119, %fd118, %fd223, %p27;
	mov.b64 	%rd84, %fd119;
	mov.b64 	{%r117, %r122}, %rd84;
	mov.b32 	%r123, 2;
	// begin inline asm
	shfl.sync.down.b32 %r116, %r117, %r123, %r154, %r155;
	// end inline asm
	// begin inline asm
	shfl.sync.down.b32 %r121, %r122, %r123, %r154, %r155;
	// end inline asm
	mov.b64 	%rd85, {%r116, %r121};
	mov.b64 	%fd120, %rd85;
	add.s32 	%r160, %r105, 2;
	setp.gt.s32 	%p28, %r160, %r154;
	add.f64 	%fd121, %fd119, %fd120;
	selp.f64 	%fd122, %fd119, %fd121, %p28;
	mov.b64 	%rd86, %fd122;
	mov.b64 	{%r127, %r132}, %rd86;
	mov.b32 	%r133, 4;
	// begin inline asm
	shfl.sync.down.b32 %r126, %r127, %r133, %r154, %r155;
	// end inline asm
	// begin inline asm
	shfl.sync.down.b32 %r131, %r132, %r133, %r154, %r155;
	// end inline asm
	mov.b64 	%rd87, {%r126, %r131};
	mov.b64 	%fd123, %rd87;
	add.s32 	%r161, %r105, 4;
	setp.gt.s32 	%p29, %r161, %r154;
	add.f64 	%fd124, %fd122, %fd123;
	selp.f64 	%fd125, %fd122, %fd124, %p29;
	mov.b64 	%rd88, %fd125;
	mov.b64 	{%r137, %r142}, %rd88;
	mov.b32 	%r143, 8;
	// begin inline asm
	shfl.sync.down.b32 %r136, %r137, %r143, %r154, %r155;
	// end inline asm
	// begin inline asm
	shfl.sync.down.b32 %r141, %r142, %r143, %r154, %r155;
	// end inline asm
	mov.b64 	%rd89, {%r136, %r141};
	mov.b64 	%fd126, %rd89;
	add.s32 	%r162, %r105, 8;
	setp.gt.s32 	%p30, %r162, %r154;
	add.f64 	%fd127, %fd125, %fd126;
	selp.f64 	%fd128, %fd125, %fd127, %p30;
	mov.b64 	%rd90, %fd128;
	mov.b64 	{%r147, %r152}, %rd90;
	mov.b32 	%r153, 16;
	// begin inline asm
	shfl.sync.down.b32 %r146, %r147, %r153, %r154, %r155;
	// end inline asm
	// begin inline asm
	shfl.sync.down.b32 %r151, %r152, %r153, %r154, %r155;
	// end inline asm
	mov.b64 	%rd91, {%r146, %r151};
	mov.b64 	%fd129, %rd91;
	add.s32 	%r163, %r105, 16;
	setp.gt.s32 	%p31, %r163, %r154;
	add.f64 	%fd130, %fd128, %fd129;
	selp.f64 	%fd231, %fd128, %fd130, %p31;
	setp.ne.s32 	%p32, %r105, 0;
	@%p32 bra 	$L__BB11_19;
	shr.u32 	%r164, %r1, 2;
	and.b32  	%r165, %r164, 248;
	mov.u32 	%r166, _ZZN3cub18CUB_300001_SM_10006detail6reduce28DeviceReduceSingleTileKernelINS2_10policy_hubIdyN4cuda3std3__44plusIdEEE10Policy1000EPdSC_iS9_ddNS7_10__identityEEEvT0_T1_T2_T3_T4_T6_E12temp_storage;
	add.s32 	%r167, %r166, %r165;
	st.shared.f64 	[%r167+16], %fd231;
$L__BB11_19:
	bar.sync 	0;
	setp.ne.s32 	%p33, %r1, 0;
	@%p33 bra 	$L__BB11_37;
	setp.gt.s32 	%p34, %r34, 32;
	ld.shared.f64 	%fd131, [_ZZN3cub18CUB_300001_SM_10006detail6reduce28DeviceReduceSingleTileKernelINS2_10policy_hubIdyN4cuda3std3__44plusIdEEE10Policy1000EPdSC_iS9_ddNS7_10__identityEEEvT0_T1_T2_T3_T4_T6_E12temp_storage+24];
	add.f64 	%fd132, %fd231, %fd131;
	selp.f64 	%fd133, %fd132, %fd231, %p34;
	setp.gt.s32 	%p35, %r34, 64;
	ld.shared.f64 	%fd134, [_ZZN3cub18CUB_300001_SM_10006detail6reduce28DeviceReduceSingleTileKernelINS2_10policy_hubIdyN4cuda3std3__44plusIdEEE10Policy1000EPdSC_iS9_ddNS7_10__identityEEEvT0_T1_T2_T3_T4_T6_E12temp_storage+32];
	add.f64 	%fd135, %fd134, %fd133;
	selp.f64 	%fd136, %fd135, %fd133, %p35;
	setp.gt.s32 	%p36, %r34, 96;
	ld.shared.f64 	%fd137, [_ZZN3cub18CUB_300001_SM_10006detail6reduce28DeviceReduceSingleTileKernelINS2_10policy_hubIdyN4cuda3std3__44plusIdEEE10Policy1000EPdSC_iS9_ddNS7_10__identityEEEvT0_T1_T2_T3_T4_T6_E12temp_storage+40];
	add.f64 	%fd138, %fd137, %fd136;
	selp.f64 	%fd139, %fd138, %fd136, %p36;
	setp.gt.s32 	%p37, %r34, 128;
	ld.shared.f64 	%fd140, [_ZZN3cub18CUB_300001_SM_10006detail6reduce28DeviceReduceSingleTileKernelINS2_10policy_hubIdyN4cuda3std3__44plusIdEEE10Policy1000EPdSC_iS9_ddNS7_10__identityEEEvT0_T1_T2_T3_T4_T6_E12temp_storage+48];
	add.f64 	%fd141, %fd140, %fd139;
	selp.f64 	%fd142, %fd141, %fd139, %p37;
	setp.gt.s32 	%p38, %r34, 160;
	ld.shared.f64 	%fd143, [_ZZN3cub18CUB_300001_SM_10006detail6reduce28DeviceReduceSingleTileKernelINS2_10policy_hubIdyN4cuda3std3__44plusIdEEE10Policy1000EPdSC_iS9_ddNS7_10__identityEEEvT0_T1_T2_T3_T4_T6_E12temp_storage+56];
	add.f64 	%fd144, %fd143, %fd142;
	selp.f64 	%fd145, %fd144, %fd142, %p38;
	setp.gt.s32 	%p39, %r34, 192;
	ld.shared.f64 	%fd146, [_ZZN3cub18CUB_300001_SM_10006detail6reduce28DeviceReduceSingleTileKernelINS2_10policy_hubIdyN4cuda3std3__44plusIdEEE10Policy1000EPdSC_iS9_ddNS7_10__identityEEEvT0_T1_T2_T3_T4_T6_E12temp_storage+64];
	add.f64 	%fd147, %fd146, %fd145;
	selp.f64 	%fd148, %fd147, %fd145, %p39;
	setp.gt.s32 	%p40, %r34, 224;
	ld.shared.f64 	%fd149, [_ZZN3cub18CUB_300001_SM_10006detail6reduce28DeviceReduceSingleTileKernelINS2_10policy_hubIdyN4cuda3std3__44plusIdEEE10Policy1000EPdSC_iS9_ddNS7_10__identityEEEvT0_T1_T2_T3_T4_T6_E12temp_storage+72];
	add.f64 	%fd150, %fd149, %fd148;
	selp.f64 	%fd151, %fd150, %fd148, %p40;
	setp.gt.s32 	%p41, %r34, 256;
	ld.shared.f64 	%fd152, [_ZZN3cub18CUB_300001_SM_10006detail6reduce28DeviceReduceSingleTileKernelINS2_10policy_hubIdyN4cuda3std3__44plusIdEEE10Policy1000EPdSC_iS9_ddNS7_10__identityEEEvT0_T1_T2_T3_T4_T6_E12temp_storage+80];
	add.f64 	%fd153, %fd152, %fd151;
	selp.f64 	%fd154, %fd153, %fd151, %p41;
	setp.gt.s32 	%p42, %r34, 288;
	ld.shared.f64 	%fd155, [_ZZN3cub18CUB_300001_SM_10006detail6reduce28DeviceReduceSingleTileKernelINS2_10policy_hubIdyN4cuda3std3__44plusIdEEE10Policy1000EPdSC_iS9_ddNS7_10__identityEEEvT0_T1_T2_T3_T4_T6_E12temp_storage+88];
	add.f64 	%fd156, %fd155, %fd154;
	selp.f64 	%fd157, %fd156, %fd154, %p42;
	setp.gt.s32 	%p43, %r34, 320;
	ld.shared.f64 	%fd158, [_ZZN3cub18CUB_300001_SM_10006detail6reduce28DeviceReduceSingleTileKernelINS2_10policy_hubIdyN4cuda3std3__44plusIdEEE10Policy1000EPdSC_iS9_ddNS7_10__identityEEEvT0_T1_T2_T3_T4_T6_E12temp_storage+96];
	add.f64 	%fd159, %fd158, %fd157;
	selp.f64 	%fd160, %fd159, %fd157, %p43;
	setp.gt.s32 	%p44, %r34, 352;
	ld.shared.f64 	%fd161, [_ZZN3cub18CUB_300001_SM_10006detail6reduce28DeviceReduceSingleTileKernelINS2_10policy_hubIdyN4cuda3std3__44plusIdEEE10Policy1000EPdSC_iS9_ddNS7_10__identityEEEvT0_T1_T2_T3_T4_T6_E12temp_storage+104];
	add.f64 	%fd162, %fd161, %fd160;
	selp.f64 	%fd163, %fd162, %fd160, %p44;
	setp.gt.s32 	%p45, %r34, 384;
	ld.shared.f64 	%fd164, [_ZZN3cub18CUB_300001_SM_10006detail6reduce28DeviceReduceSingleTileKernelINS2_10policy_hubIdyN4cuda3std3__44plusIdEEE10Policy1000EPdSC_iS9_ddNS7_10__identityEEEvT0_T1_T2_T3_T4_T6_E12temp_storage+112];
	add.f64 	%fd165, %fd164, %fd163;
	selp.f64 	%fd166, %fd165, %fd163, %p45;
	setp.gt.s32 	%p46, %r34, 416;
	ld.shared.f64 	%fd167, [_ZZN3cub18CUB_300001_SM_10006detail6reduce28DeviceReduceSingleTileKernelINS2_10policy_hubIdyN4cuda3std3__44plusIdEEE10Policy1000EPdSC_iS9_ddNS7_10__identityEEEvT0_T1_T2_T3_T4_T6_E12temp_storage+120];
	add.f64 	%fd168, %fd167, %fd166;
	selp.f64 	%fd169, %fd168, %fd166, %p46;
	setp.gt.s32 	%p47, %r34, 448;
	ld.shared.f64 	%fd170, [_ZZN3cub18CUB_300001_SM_10006detail6reduce28DeviceReduceSingleTileKernelINS2_10policy_hubIdyN4cuda3std3__44plusIdEEE10Policy1000EPdSC_iS9_ddNS7_10__identityEEEvT0_T1_T2_T3_T4_T6_E12temp_storage+128];
	add.f64 	%fd171, %fd170, %fd169;
	selp.f64 	%fd172, %fd171, %fd169, %p47;
	setp.gt.s32 	%p48, %r34, 480;
	ld.shared.f64 	%fd173, [_ZZN3cub18CUB_300001_SM_10006detail6reduce28DeviceReduceSingleTileKernelINS2_10policy_hubIdyN4cuda3std3__44plusIdEEE10Policy1000EPdSC_iS9_ddNS7_10__identityEEEvT0_T1_T2_T3_T4_T6_E12temp_storage+136];
	add.f64 	%fd174, %fd173, %fd172;
	selp.f64 	%fd231, %fd174, %fd172, %p48;
	bra.uni 	$L__BB11_37;
$L__BB11_21:
	mov.u32 	%r13, %tid.x;
	mul.wide.u32 	%rd24, %r13, 8;
	add.s64 	%rd11, %rd8, %rd24;
	// begin inline asm
	ld.global.nc.u64 %rd10, [%rd11];
	// end inline asm
	mov.b64 	%fd31, %rd10;
	add.s64 	%rd13, %rd11, 4096;
	// begin inline asm
	ld.global.nc.u64 %rd12, [%rd13];
	// end inline asm
	mov.b64 	%fd32, %rd12;
	add.s64 	%rd15, %rd11, 8192;
	// begin inline asm
	ld.global.nc.u64 %rd14, [%rd15];
	// end inline asm
	mov.b64 	%fd33, %rd14;
	add.s64 	%rd17, %rd11, 12288;
	// begin inline asm
	ld.global.nc.u64 %rd16, [%rd17];
	// end inline asm
	mov.b64 	%fd34, %rd16;
	add.s64 	%rd19, %rd11, 16384;
	// begin inline asm
	ld.global.nc.u64 %rd18, [%rd19];
	// end inline asm
	mov.b64 	%fd35, %rd18;
	add.s64 	%rd21, %rd11, 20480;
	// begin inline asm
	ld.global.nc.u64 %rd20, [%rd21];
	// end inline asm
	mov.b64 	%fd36, %rd20;
	add.s64 	%rd23, %rd11, 24576;
	// begin inline asm
	ld.global.nc.u64 %rd22, [%rd23];
	// end inline asm
	mov.b64 	%fd37, %rd22;
	add.f64 	%fd38, %fd31, %fd32;
	add.f64 	%fd39, %fd38, %fd33;
	add.f64 	%fd40, %fd39, %fd34;
	add.f64 	%fd41, %fd40, %fd35;
	add.f64 	%fd42, %fd41, %fd36;
	add.f64 	%fd230, %fd42, %fd37;
	setp.lt.u32 	%p3, %r34, 7168;
	mov.b32 	%r231, 3584;
	@%p3 bra 	$L__BB11_25;
	add.s32 	%r14, %r34, -3584;
	mov.b32 	%r231, 3584;
$L__BB11_23:
	add.s32 	%r37, %r231, %r13;
	mul.wide.u32 	%rd39, %r37, 8;
	add.s64 	%rd26, %rd8, %rd39;
	// begin inline asm
	ld.global.nc.u64 %rd25, [%rd26];
	// end inline asm
	mov.b64 	%fd43, %rd25;
	add.s64 	%rd28, %rd26, 4096;
	// begin inline asm
	ld.global.nc.u64 %rd27, [%rd28];
	// end inline asm
	mov.b64 	%fd44, %rd27;
	add.s64 	%rd30, %rd26, 8192;
	// begin inline asm
	ld.global.nc.u64 %rd29, [%rd30];
	// end inline asm
	mov.b64 	%fd45, %rd29;
	add.s64 	%rd32, %rd26, 12288;
	// begin inline asm
	ld.global.nc.u64 %rd31, [%rd32];
	// end inline asm
	mov.b64 	%fd46, %rd31;
	add.s64 	%rd34, %rd26, 16384;
	// begin inline asm
	ld.global.nc.u64 %rd33, [%rd34];
	// end inline asm
	mov.b64 	%fd47, %rd33;
	add.s64 	%rd36, %rd26, 20480;
	// begin inline asm
	ld.global.nc.u64 %rd35, [%rd36];
	// end inline asm
	mov.b64 	%fd48, %rd35;
	add.s64 	%rd38, %rd26, 24576;
	// begin inline asm
	ld.global.nc.u64 %rd37, [%rd38];
	// end inline asm
	mov.b64 	%fd49, %rd37;
	add.f64 	%fd50, %fd230, %fd43;
	add.f64 	%fd51, %fd50, %fd44;
	add.f64 	%fd52, %fd51, %fd45;
	add.f64 	%fd53, %fd52, %fd46;
	add.f64 	%fd54, %fd53, %fd47;
	add.f64 	%fd55, %fd54, %fd48;
	add.f64 	%fd230, %fd55, %fd49;
	sub.s32 	%r38, %r34, %r231;
	setp.lt.s32 	%p4, %r38, 3584;
	@%p4 bra 	$L__BB11_33;
	add.s32 	%r231, %r231, 3584;
	setp.le.s32 	%p5, %r231, %r14;
	@%p5 bra 	$L__BB11_23;
$L__BB11_25:
	setp.le.s32 	%p6, %r34, %r231;
	@%p6 bra 	$L__BB11_33;
	sub.s32 	%r18, %r34, %r231;
	setp.ge.s32 	%p7, %r13, %r18;
	@%p7 bra 	$L__BB11_33;
	not.b32 	%r39, %r13;
	add.s32 	%r40, %r34, %r39;
	sub.s32 	%r19, %r40, %r231;
	and.b32  	%r41, %r19, 1536;
	setp.eq.s32 	%p8, %r41, 1536;
	mov.u32 	%r235, %r13;
	@%p8 bra 	$L__BB11_30;
	add.s32 	%r233, %r13, %r231;
	shr.u32 	%r42, %r19, 9;
	add.s32 	%r43, %r42, 1;
	and.b32  	%r44, %r43, 3;
	neg.s32 	%r232, %r44;
	mov.u32 	%r235, %r13;
$L__BB11_29:
	.pragma "nounroll";
	mul.wide.u32 	%rd42, %r233, 8;
	add.s64 	%rd41, %rd8, %rd42;
	// begin inline asm
	ld.global.nc.u64 %rd40, [%rd41];
	// end inline asm
	mov.b64 	%fd57, %rd40;
	add.f64 	%fd230, %fd230, %fd57;
	add.s32 	%r235, %r235, 512;
	add.s32 	%r233, %r233, 512;
	add.s32 	%r232, %r232, 1;
	setp.ne.s32 	%p9, %r232, 0;
	@%p9 bra 	$L__BB11_29;
$L__BB11_30:
	setp.lt.u32 	%p10, %r19, 1536;
	@%p10 bra 	$L__BB11_33;
	cvt.u64.u32 	%rd43, %r235;
	cvt.u64.u32 	%rd44, %r231;
	add.s64 	%rd45, %rd43, %rd44;
	shl.b64 	%rd46, %rd45, 3;
	add.s64 	%rd47, %rd46, %rd8;
	add.s64 	%rd103, %rd47, 8192;
	add.s32 	%r236, %r235, %r231;
$L__BB11_32:
	mul.wide.u32 	%rd56, %r236, 8;
	add.s64 	%rd49, %rd8, %rd56;
	// begin inline asm
	ld.global.nc.u64 %rd48, [%rd49];
	// end inline asm
	mov.b64 	%fd58, %rd48;
	add.f64 	%fd59, %fd230, %fd58;
	add.s64 	%rd51, %rd103, -4096;
	// begin inline asm
	ld.global.nc.u64 %rd50, [%rd51];
	// end inline asm
	mov.b64 	%fd60, %rd50;
	add.f64 	%fd61, %fd59, %fd60;
	// begin inline asm
	ld.global.nc.u64 %rd52, [%rd103];
	// end inline asm
	mov.b64 	%fd62, %rd52;
	add.f64 	%fd63, %fd61, %fd62;
	add.s64 	%rd55, %rd103, 4096;
	// begin inline asm
	ld.global.nc.u64 %rd54, [%rd55];
	// end inline asm
	mov.b64 	%fd64, %rd54;
	add.f64 	%fd230, %fd63, %fd64;
	add.s32 	%r235, %r235, 2048;
	add.s64 	%rd103, %rd103, 16384;
	add.s32 	%r236, %r236, 2048;
	setp.lt.s32 	%p11, %r235, %r18;
	@%p11 bra 	$L__BB11_32;
$L__BB11_33:
	// begin inline asm
	mov.u32 %r45, %laneid;
	// end inline asm
	mov.b64 	%rd57, %fd230;
	mov.b64 	{%r47, %r52}, %rd57;
	mov.b32 	%r53, 1;
	mov.b32 	%r94, 31;
	mov.b32 	%r95, -1;
	// begin inline asm
	shfl.sync.down.b32 %r46, %r47, %r53, %r94, %r95;
	// end inline asm
	// begin inline asm
	shfl.sync.down.b32 %r51, %r52, %r53, %r94, %r95;
	// end inline asm
	mov.b64 	%rd58, {%r46, %r51};
	mov.b64 	%fd65, %rd58;
	setp.gt.s32 	%p12, %r45, 30;
	add.f64 	%fd66, %fd230, %fd65;
	selp.f64 	%fd67, %fd230, %fd66, %p12;
	mov.b64 	%rd59, %fd67;
	mov.b64 	{%r57, %r62}, %rd59;
	mov.b32 	%r63, 2;
	// begin inline asm
	shfl.sync.down.b32 %r56, %r57, %r63, %r94, %r95;
	// end inline asm
	// begin inline asm
	shfl.sync.down.b32 %r61, %r62, %r63, %r94, %r95;
	// end inline asm
	mov.b64 	%rd60, {%r56, %r61};
	mov.b64 	%fd68, %rd60;
	setp.gt.s32 	%p13, %r45, 29;
	add.f64 	%fd69, %fd67, %fd68;
	selp.f64 	%fd70, %fd67, %fd69, %p13;
	mov.b64 	%rd61, %fd70;
	mov.b64 	{%r67, %r72}, %rd61;
	mov.b32 	%r73, 4;
	// begin inline asm
	shfl.sync.down.b32 %r66, %r67, %r73, %r94, %r95;
	// end inline asm
	// begin inline asm
	shfl.sync.down.b32 %r71, %r72, %r73, %r94, %r95;
	// end inline asm
	mov.b64 	%rd62, {%r66, %r71};
	mov.b64 	%fd71, %rd62;
	setp.gt.s32 	%p14, %r45, 27;
	add.f64 	%fd72, %fd70, %fd71;
	selp.f64 	%fd73, %fd70, %fd72, %p14;
	mov.b64 	%rd63, %fd73;
	mov.b64 	{%r77, %r82}, %rd63;
	mov.b32 	%r83, 8;
	// begin inline asm
	shfl.sync.down.b32 %r76, %r77, %r83, %r94, %r95;
	// end inline asm
	// begin inline asm
	shfl.sync.down.b32 %r81, %r82, %r83, %r94, %r95;
	// end inline asm
	mov.b64 	%rd64, {%r76, %r81};
	mov.b64 	%fd74, %rd64;
	setp.gt.s32 	%p15, %r45, 23;
	add.f64 	%fd75, %fd73, %fd74;
	selp.f64 	%fd76, %fd73, %fd75, %p15;
	mov.b64 	%rd65, %fd76;
	mov.b64 	{%r87, %r92}, %rd65;
	mov.b32 	%r93, 16;
	// begin inline asm
	shfl.sync.down.b32 %r86, %r87, %r93, %r94, %r95;
	// end inline asm
	// begin inline asm
	shfl.sync.down.b32 %r91, %r92, %r93, %r94, %r95;
	// end inline asm
	mov.b64 	%rd66, {%r86, %r91};
	mov.b64 	%fd77, %rd66;
	setp.gt.s32 	%p16, %r45, 15;
	add.f64 	%fd26, %fd76, %fd77;
	selp.f64 	%fd231, %fd76, %fd26, %p16;
	setp.ne.s32 	%p17, %r45, 0;
	@%p17 bra 	$L__BB11_35;
	shr.u32 	%r96, %r13, 2;
	and.b32  	%r97, %r96, 248;
	mov.u32 	%r98, _ZZN3cub18CUB_300001_SM_10006detail6reduce28DeviceReduceSingleTileKernelINS2_10policy_hubIdyN4cuda3std3__44plusIdEEE10Policy1000EPdSC_iS9_ddNS7_10__identityEEEvT0_T1_T2_T3_T4_T6_E12temp_storage;
	add.s32 	%r99, %r98, %r97;
	st.shared.f64 	[%r99+16], %fd26;
$L__BB11_35:
	bar.sync 	0;
	setp.ne.s32 	%p18, %r13, 0;
	@%p18 bra 	$L__BB11_37;
	ld.shared.f64 	%fd78, [_ZZN3cub18CUB_300001_SM_10006detail6reduce28DeviceReduceSingleTileKernelINS2_10policy_hubIdyN4cuda3std3__44plusIdEEE10Policy1000EPdSC_iS9_ddNS7_10__identityEEEvT0_T1_T2_T3_T4_T6_E12temp_storage+24];
	add.f64 	%fd79, %fd231, %fd78;
	ld.shared.f64 	%fd80, [_ZZN3cub18CUB_300001_SM_10006detail6reduce28DeviceReduceSingleTileKernelINS2_10policy_hubIdyN4cuda3std3__44plusIdEEE10Policy1000EPdSC_iS9_ddNS7_10__identityEEEvT0_T1_T2_T3_T4_T6_E12temp_storage+32];
	add.f64 	%fd81, %fd79, %fd80;
	ld.shared.f64 	%fd82, [_ZZN3cub18CUB_300001_SM_10006detail6reduce28DeviceReduceSingleTileKernelINS2_10policy_hubIdyN4cuda3std3__44plusIdEEE10Policy1000EPdSC_iS9_ddNS7_10__identityEEEvT0_T1_T2_T3_T4_T6_E12temp_storage+40];
	add.f64 	%fd83, %fd81, %fd82;
	ld.shared.f64 	%fd84, [_ZZN3cub18CUB_300001_SM_10006detail6reduce28DeviceReduceSingleTileKernelINS2_10policy_hubIdyN4cuda3std3__44plusIdEEE10Policy1000EPdSC_iS9_ddNS7_10__identityEEEvT0_T1_T2_T3_T4_T6_E12temp_storage+48];
	add.f64 	%fd85, %fd83, %fd84;
	ld.shared.f64 	%fd86, [_ZZN3cub18CUB_300001_SM_10006detail6reduce28DeviceReduceSingleTileKernelINS2_10policy_hubIdyN4cuda3std3__44plusIdEEE10Policy1000EPdSC_iS9_ddNS7_10__identityEEEvT0_T1_T2_T3_T4_T6_E12temp_storage+56];
	add.f64 	%fd87, %fd85, %fd86;
	ld.shared.f64 	%fd88, [_ZZN3cub18CUB_300001_SM_10006detail6reduce28DeviceReduceSingleTileKernelINS2_10policy_hubIdyN4cuda3std3__44plusIdEEE10Policy1000EPdSC_iS9_ddNS7_10__identityEEEvT0_T1_T2_T3_T4_T6_E12temp_storage+64];
	add.f64 	%fd89, %fd87, %fd88;
	ld.shared.f64 	%fd90, [_ZZN3cub18CUB_300001_SM_10006detail6reduce28DeviceReduceSingleTileKernelINS2_10policy_hubIdyN4cuda3std3__44plusIdEEE10Policy1000EPdSC_iS9_ddNS7_10__identityEEEvT0_T1_T2_T3_T4_T6_E12temp_storage+72];
	add.f64 	%fd91, %fd89, %fd90;
	ld.shared.f64 	%fd92, [_ZZN3cub18CUB_300001_SM_10006detail6reduce28DeviceReduceSingleTileKernelINS2_10policy_hubIdyN4cuda3std3__44plusIdEEE10Policy1000EPdSC_iS9_ddNS7_10__identityEEEvT0_T1_T2_T3_T4_T6_E12temp_storage+80];
	add.f64 	%fd93, %fd91, %fd92;
	ld.shared.f64 	%fd94, [_ZZN3cub18CUB_300001_SM_10006detail6reduce28DeviceReduceSingleTileKernelINS2_10policy_hubIdyN4cuda3std3__44plusIdEEE10Policy1000EPdSC_iS9_ddNS7_10__identityEEEvT0_T1_T2_T3_T4_T6_E12temp_storage+88];
	add.f64 	%fd95, %fd93, %fd94;
	ld.shared.f64 	%fd96, [_ZZN3cub18CUB_300001_SM_10006detail6reduce28DeviceReduceSingleTileKernelINS2_10policy_hubIdyN4cuda3std3__44plusIdEEE10Policy1000EPdSC_iS9_ddNS7_10__identityEEEvT0_T1_T2_T3_T4_T6_E12temp_storage+96];
	add.f64 	%fd97, %fd95, %fd96;
	ld.shared.f64 	%fd98, [_ZZN3cub18CUB_300001_SM_10006detail6reduce28DeviceReduceSingleTileKernelINS2_10policy_hubIdyN4cuda3std3__44plusIdEEE10Policy1000EPdSC_iS9_ddNS7_10__identityEEEvT0_T1_T2_T3_T4_T6_E12temp_storage+104];
	add.f64 	%fd99, %fd97, %fd98;
	ld.shared.f64 	%fd100, [_ZZN3cub18CUB_300001_SM_10006detail6reduce28DeviceReduceSingleTileKernelINS2_10policy_hubIdyN4cuda3std3__44plusIdEEE10Policy1000EPdSC_iS9_ddNS7_10__identityEEEvT0_T1_T2_T3_T4_T6_E12temp_storage+112];
	add.f64 	%fd101, %fd99, %fd100;
	ld.shared.f64 	%fd102, [_ZZN3cub18CUB_300001_SM_10006detail6reduce28DeviceReduceSingleTileKernelINS2_10policy_hubIdyN4cuda3std3__44plusIdEEE10Policy1000EPdSC_iS9_ddNS7_10__identityEEEvT0_T1_T2_T3_T4_T6_E12temp_storage+120];
	add.f64 	%fd103, %fd101, %fd102;
	ld.shared.f64 	%fd104, [_ZZN3cub18CUB_300001_SM_10006detail6reduce28DeviceReduceSingleTileKernelINS2_10policy_hubIdyN4cuda3std3__44plusIdEEE10Policy1000EPdSC_iS9_ddNS7_10__identityEEEvT0_T1_T2_T3_T4_T6_E12temp_storage+128];
	add.f64 	%fd105, %fd103, %fd104;
	ld.shared.f64 	%fd106, [_ZZN3cub18CUB_300001_SM_10006detail6reduce28DeviceReduceSingleTileKernelINS2_10policy_hubIdyN4cuda3std3__44plusIdEEE10Policy1000EPdSC_iS9_ddNS7_10__identityEEEvT0_T1_T2_T3_T4_T6_E12temp_storage+136];
	add.f64 	%fd231, %fd105, %fd106;
$L__BB11_37:
	mov.u32 	%r223, %tid.x;
	setp.ne.s32 	%p56, %r223, 0;
	@%p56 bra 	$L__BB11_39;
	add.f64 	%fd217, %fd30, %fd231;
	st.global.f64 	[%rd1], %fd217;
$L__BB11_39:
	ret;

}
.func  (.param .b64 func_retval0) __internal_accurate_pow(
	.param .b64 __internal_accurate_pow_param_0
)
{
	.reg .pred 	%p<8>;
	.reg .b32 	%r<49>;
	.reg .b32 	%f<3>;
	.reg .b64 	%fd<109>;

	ld.param.f64 	%fd10, [__internal_accurate_pow_param_0];
	{
	.reg .b32 %temp; 
	mov.b64 	{%temp, %r46}, %fd10;
	}
	{
	.reg .b32 %temp; 
	mov.b64 	{%r45, %temp}, %fd10;
	}
	shr.u32 	%r47, %r46, 20;
	setp.gt.u32 	%p1, %r46, 1048575;
	@%p1 bra 	$L__BB12_2;
	mul.f64 	%fd11, %fd10, 0d4350000000000000;
	{
	.reg .b32 %temp; 
	mov.b64 	{%temp, %r46}, %fd11;
	}
	{
	.reg .b32 %temp; 
	mov.b64 	{%r45, %temp}, %fd11;
	}
	shr.u32 	%r16, %r46, 20;
	add.s32 	%r47, %r16, -54;
$L__BB12_2:
	add.s32 	%r48, %r47, -1023;
	and.b32  	%r17, %r46, -2146435073;
	or.b32  	%r18, %r17, 1072693248;
	mov.b64 	%fd107, {%r45, %r18};
	setp.lt.u32 	%p2, %r18, 1073127583;
	@%p2 bra 	$L__BB12_4;
	{
	.reg .b32 %temp; 
	mov.b64 	{%r19, %temp}, %fd107;
	}
	{
	.reg .b32 %temp; 
	mov.b64 	{%temp, %r20}, %fd107;
	}
	add.s32 	%r21, %r20, -1048576;
	mov.b64 	%fd107, {%r19, %r21};
	add.s32 	%r48, %r47, -1022;
$L__BB12_4:
	add.f64 	%fd12, %fd107, 0dBFF0000000000000;
	add.f64 	%fd13, %fd107, 0d3FF0000000000000;
	rcp.approx.ftz.f64 	%fd14, %fd13;
	neg.f64 	%fd15, %fd13;
	fma.rn.f64 	%fd16, %fd15, %fd14, 0d3FF0000000000000;
	fma.rn.f64 	%fd17, %fd16, %fd16, %fd16;
	fma.rn.f64 	%fd18, %fd17, %fd14, %fd14;
	mul.f64 	%fd19, %fd12, %fd18;
	fma.rn.f64 	%fd20, %fd12, %fd18, %fd19;
	mul.f64 	%fd21, %fd20, %fd20;
	fma.rn.f64 	%fd22, %fd21, 0d3EB0F5FF7D2CAFE2, 0d3ED0F5D241AD3B5A;
	fma.rn.f64 	%fd23, %fd22, %fd21, 0d3EF3B20A75488A3F;
	fma.rn.f64 	%fd24, %fd23, %fd21, 0d3F1745CDE4FAECD5;
	fma.rn.f64 	%fd25, %fd24, %fd21, 0d3F3C71C7258A578B;
	fma.rn.f64 	%fd26, %fd25, %fd21, 0d3F6249249242B910;
	fma.rn.f64 	%fd27, %fd26, %fd21, 0d3F89999999999DFB;
	sub.f64 	%fd28, %fd12, %fd20;
	add.f64 	%fd29, %fd28, %fd28;
	neg.f64 	%fd30, %fd20;
	fma.rn.f64 	%fd31, %fd30, %fd12, %fd29;
	mul.f64 	%fd32, %fd18, %fd31;
	fma.rn.f64 	%fd33, %fd21, %fd27, 0d3FB5555555555555;
	mov.f64 	%fd34, 0d3FB5555555555555;
	sub.f64 	%fd35, %fd34, %fd33;
	fma.rn.f64 	%fd36, %fd21, %fd27, %fd35;
	add.f64 	%fd37, %fd36, 0dBC46A4CB00B9E7B0;
	add.f64 	%fd38, %fd33, %fd37;
	sub.f64 	%fd39, %fd33, %fd38;
	add.f64 	%fd40, %fd37, %fd39;
	mul.rn.f64 	%fd41, %fd20, %fd20;
	neg.f64 	%fd42, %fd41;
	fma.rn.f64 	%fd43, %fd20, %fd20, %fd42;
	{
	.reg .b32 %temp; 
	mov.b64 	{%r22, %temp}, %fd32;
	}
	{
	.reg .b32 %temp; 
	mov.b64 	{%temp, %r23}, %fd32;
	}
	add.s32 	%r24, %r23, 1048576;
	mov.b64 	%fd44, {%r22, %r24};
	fma.rn.f64 	%fd45, %fd20, %fd44, %fd43;
	mul.rn.f64 	%fd46, %fd41, %fd20;
	neg.f64 	%fd47, %fd46;
	fma.rn.f64 	%fd48, %fd41, %fd20, %fd47;
	fma.rn.f64 	%fd49, %fd41, %fd32, %fd48;
	fma.rn.f64 	%fd50, %fd45, %fd20, %fd49;
	mul.rn.f64 	%fd51, %fd38, %fd46;
	neg.f64 	%fd52, %fd51;
	fma.rn.f64 	%fd53, %fd38, %fd46, %fd52;
	fma.rn.f64 	%fd54, %fd38, %fd50, %fd53;
	fma.rn.f64 	%fd55, %fd40, %fd46, %fd54;
	add.f64 	%fd56, %fd51, %fd55;
	sub.f64 	%fd57, %fd51, %fd56;
	add.f64 	%fd58, %fd55, %fd57;
	add.f64 	%fd59, %fd20, %fd56;
	sub.f64 	%fd60, %fd20, %fd59;
	add.f64 	%fd61, %fd56, %fd60;
	add.f64 	%fd62, %fd58, %fd61;
	add.f64 	%fd63, %fd32, %fd62;
	add.f64 	%fd64, %fd59, %fd63;
	sub.f64 	%fd65, %fd59, %fd64;
	add.f64 	%fd66, %fd63, %fd65;
	xor.b32  	%r25, %r48, -2147483648;
	mov.b32 	%r26, 1127219200;
	mov.b64 	%fd67, {%r25, %r26};
	mov.b32 	%r27, -2147483648;
	mov.b64 	%fd68, {%r27, %r26};
	sub.f64 	%fd69, %fd67, %fd68;
	fma.rn.f64 	%fd70, %fd69, 0d3FE62E42FEFA39EF, %fd64;
	fma.rn.f64 	%fd71, %fd69, 0dBFE62E42FEFA39EF, %fd70;
	sub.f64 	%fd72, %fd71, %fd64;
	sub.f64 	%fd73, %fd66, %fd72;
	fma.rn.f64 	%fd74, %fd69, 0d3C7ABC9E3B39803F, %fd73;
	add.f64 	%fd75, %fd70, %fd74;
	sub.f64 	%fd76, %fd70, %fd75;
	add.f64 	%fd77, %fd74, %fd76;
	mov.f64 	%fd78, 0d4000000000000000;
	{
	.reg .b32 %temp; 
	mov.b64 	{%temp, %r28}, %fd78;
	}
	{
	.reg .b32 %temp; 
	mov.b64 	{%r29, %temp}, %fd78;
	}
	shl.b32 	%r30, %r28, 1;
	setp.gt.u32 	%p3, %r30, -33554433;
	and.b32  	%r31, %r28, -15728641;
	selp.b32 	%r32, %r31, %r28, %p3;
	mov.b64 	%fd79, {%r29, %r32};
	mul.rn.f64 	%fd80, %fd75, %fd79;
	neg.f64 	%fd81, %fd80;
	fma.rn.f64 	%fd82, %fd75, %fd79, %fd81;
	fma.rn.f64 	%fd83, %fd77, %fd79, %fd82;
	add.f64 	%fd4, %fd80, %fd83;
	sub.f64 	%fd84, %fd80, %fd4;
	add.f64 	%fd5, %fd83, %fd84;
	fma.rn.f64 	%fd85, %fd4, 0d3FF71547652B82FE, 0d4338000000000000;
	{
	.reg .b32 %temp; 
	mov.b64 	{%r13, %temp}, %fd85;
	}
	mov.f64 	%fd86, 0dC338000000000000;
	add.rn.f64 	%fd87, %fd85, %fd86;
	fma.rn.f64 	%fd88, %fd87, 0dBFE62E42FEFA39EF, %fd4;
	fma.rn.f64 	%fd89, %fd87, 0dBC7ABC9E3B39803F, %fd88;
	fma.rn.f64 	%fd90, %fd89, 0d3E5ADE1569CE2BDF, 0d3E928AF3FCA213EA;
	fma.rn.f64 	%fd91, %fd90, %fd89, 0d3EC71DEE62401315;
	fma.rn.f64 	%fd92, %fd91, %fd89, 0d3EFA01997C89EB71;
	fma.rn.f64 	%fd93, %fd92, %fd89, 0d3F2A01A014761F65;
	fma.rn.f64 	%fd94, %fd93, %fd89, 0d3F56C16C1852B7AF;
	fma.rn.f64 	%fd95, %fd94, %fd89, 0d3F81111111122322;
	fma.rn.f64 	%fd96, %fd95, %fd89, 0d3FA55555555502A1;
	fma.rn.f64 	%fd97, %fd96, %fd89, 0d3FC5555555555511;
	fma.rn.f64 	%fd98, %fd97, %fd89, 0d3FE000000000000B;
	fma.rn.f64 	%fd99, %fd98, %fd89, 0d3FF0000000000000;
	fma.rn.f64 	%fd100, %fd99, %fd89, 0d3FF0000000000000;
	{
	.reg .b32 %temp; 
	mov.b64 	{%r14, %temp}, %fd100;
	}
	{
	.reg .b32 %temp; 
	mov.b64 	{%temp, %r15}, %fd100;
	}
	shl.b32 	%r33, %r13, 20;
	add.s32 	%r34, %r33, %r15;
	mov.b64 	%fd108, {%r14, %r34};
	{
	.reg .b32 %temp; 
	mov.b64 	{%temp, %r35}, %fd4;
	}
	mov.b32 	%f2, %r35;
	abs.f32 	%f1, %f2;
	setp.lt.f32 	%p4, %f1, 0f4086232B;
	@%p4 bra 	$L__BB12_7;
	setp.lt.f64 	%p5, %fd4, 0d0000000000000000;
	add.f64 	%fd101, %fd4, 0d7FF0000000000000;
	selp.f64 	%fd108, 0d0000000000000000, %fd101, %p5;
	setp.geu.f32 	%p6, %f1, 0f40874800;
	@%p6 bra 	$L__BB12_7;
	shr.u32 	%r36, %r13, 31;
	add.s32 	%r37, %r13, %r36;
	shr.s32 	%r38, %r37, 1;
	shl.b32 	%r39, %r38, 20;
	add.s32 	%r40, %r15, %r39;
	mov.b64 	%fd102, {%r14, %r40};
	sub.s32 	%r41, %r13, %r38;
	shl.b32 	%r42, %r41, 20;
	add.s32 	%r43, %r42, 1072693248;
	mov.b32 	%r44, 0;
	mov.b64 	%fd103, {%r44, %r43};
	mul.f64 	%fd108, %fd103, %fd102;
$L__BB12_7:
	abs.f64 	%fd104, %fd108;
	setp.eq.f64 	%p7, %fd104, 0d7FF0000000000000;
	fma.rn.f64 	%fd105, %fd108, %fd5, %fd108;
	selp.f64 	%fd106, %fd108, %fd105, %p7;
	st.param.f64 	[func_retval0], %fd106;
	ret;

}


// ===== COMPILED SASS (sm_100) =====

	.target	sm_100

	.elftype	@"ET_EXEC"


//--------------------- .note.nv.tkinfo           --------------------------
	.section	.note.nv.tkinfo,"",@"SHT_NOTE"
	.sectionflags	@"SHF_NOTE_NV_TKINFO"
	.tkinfo
        /*0018*/ 	.word	0x00000002
        /*0030*/ 	.string	""
        /*0030*/ 	.string	"ptxas"
        /*0030*/ 	.string	"Cuda compilation tools, release 13.0, V13.0.88"
        /*0030*/ 	.string	"Build cuda_13.0.r13.0/compiler.36424714_0"
        /*0030*/ 	.string	"-arch sm_100 -m 64 "



//--------------------- .note.nv.cuinfo           --------------------------
	.section	.note.nv.cuinfo,"",@"SHT_NOTE"
	.sectionflags	@"SHF_NOTE_NV_CUINFO"
        /*0018*/ 	.short	0x0002
        /*001a*/ 	.short	0x0064
        /*001c*/ 	.short	0x0082
	.zero		2


//--------------------- .nv.info                  --------------------------
	.section	.nv.info,"",@"SHT_CUDA_INFO"
	.align	4


	//----- nvinfo : EIATTR_REGCOUNT
	.align		4
        /*0000*/ 	.byte	0x04, 0x2f
        /*0002*/ 	.short	(.L_44 - .L_43)
	.align		4
.L_43:
        /*0004*/ 	.word	index@(_Z16Gauss_Seidel_GPUPdS_)
        /*0008*/ 	.word	0x00000016


	//----- nvinfo : EIATTR_FRAME_SIZE
	.align		4
.L_44:
        /*000c*/ 	.byte	0x04, 0x11
        /*000e*/ 	.short	(.L_46 - .L_45)
	.align		4
.L_45:
        /*0010*/ 	.word	index@(_Z16Gauss_Seidel_GPUPdS_)
        /*0014*/ 	.word	0x00000000


	//----- nvinfo : EIATTR_REGCOUNT
	.align		4
.L_46:
        /*0018*/ 	.byte	0x04, 0x2f
        /*001a*/ 	.short	(.L_48 - .L_47)
	.align		4
.L_47:
        /*001c*/ 	.word	index@(_Z25Gauss_Seidel_GPU_shared_RPdS_)
        /*0020*/ 	.word	0x00000014


	//----- nvinfo : EIATTR_FRAME_SIZE
	.align		4
.L_48:
        /*0024*/ 	.byte	0x04, 0x11
        /*0026*/ 	.short	(.L_50 - .L_49)
	.align		4
.L_49:
        /*0028*/ 	.word	index@(_Z25Gauss_Seidel_GPU_shared_RPdS_)
        /*002c*/ 	.word	0x00000000


	//----- nvinfo : EIATTR_REGCOUNT
	.align		4
.L_50:
        /*0030*/ 	.byte	0x04, 0x2f
        /*0032*/ 	.short	(.L_52 - .L_51)
	.align		4
.L_51:
        /*0034*/ 	.word	index@(_Z25Gauss_Seidel_GPU_shared_BPdS_)
        /*0038*/ 	.word	0x00000014


	//----- nvinfo : EIATTR_FRAME_SIZE
	.align		4
.L_52:
        /*003c*/ 	.byte	0x04, 0x11
        /*003e*/ 	.short	(.L_54 - .L_53)
	.align		4
.L_53:
        /*0040*/ 	.word	index@(_Z25Gauss_Seidel_GPU_shared_BPdS_)
        /*0044*/ 	.word	0x00000000


	//----- nvinfo : EIATTR_REGCOUNT
	.align		4
.L_54:
        /*0048*/ 	.byte	0x04, 0x2f
        /*004a*/ 	.short	(.L_56 - .L_55)
	.align		4
.L_55:
        /*004c*/ 	.word	index@(_Z12Get_ResidualPdS_S_)
        /*0050*/ 	.word	0x00000020


	//----- nvinfo : EIATTR_FRAME_SIZE
	.align		4
.L_56:
        /*0054*/ 	.byte	0x04, 0x11
        /*0056*/ 	.short	(.L_58 - .L_57)
	.align		4
.L_57:
        /*0058*/ 	.word	index@($_Z12Get_ResidualPdS_S_$__internal_accurate_pow)
        /*005c*/ 	.word	0x00000000


	//----- nvinfo : EIATTR_FRAME_SIZE
	.align		4
.L_58:
        /*0060*/ 	.byte	0x04, 0x11
        /*0062*/ 	.short	(.L_60 - .L_59)
	.align		4
.L_59:
        /*0064*/ 	.word	index@(_Z12Get_ResidualPdS_S_)
        /*0068*/ 	.word	0x00000000


	//----- nvinfo : EIATTR_REGCOUNT
	.align		4
.L_60:
        /*006c*/ 	.byte	0x04, 0x2f
        /*006e*/ 	.short	(.L_62 - .L_61)
	.align		4
.L_61:
        /*0070*/ 	.word	index@(_ZN3cub18CUB_300001_SM_10006detail11EmptyKernelIvEEvv)
        /*0074*/ 	.word	0x00000004


	//----- nvinfo : EIATTR_FRAME_SIZE
	.align		4
.L_62:
        /*0078*/ 	.byte	0x04, 0x11
        /*007a*/ 	.short	(.L_64 - .L_63)
	.align		4
.L_63:
        /*007c*/ 	.word	index@(_ZN3cub18CUB_300001_SM_10006detail11EmptyKernelIvEEvv)
        /*0080*/ 	.word	0x00000000


	//----- nvinfo : EIATTR_REGCOUNT
	.align		4
.L_64:
        /*0084*/ 	.byte	0x04, 0x2f
        /*0086*/ 	.short	(.L_66 - .L_65)
	.align		4
.L_65:
        /*0088*/ 	.word	index@(_ZN3cub18CUB_300001_SM_10006detail8for_each13static_kernelINS2_12policy_hub_t12policy_500_tEmN6thrust24THRUST_300001_SM_1000_NS8cuda_cub20__uninitialized_fill7functorINS7_10device_ptrIdEEdEEEEvT0_T1_)
        /*008c*/ 	.word	0x00000009


	//----- nvinfo : EIATTR_FRAME_SIZE
	.align		4
.L_66:
        /*0090*/ 	.byte	0x04, 0x11
        /*0092*/ 	.short	(.L_68 - .L_67)
	.align		4
.L_67:
        /*0094*/ 	.word	index@(_ZN3cub18CUB_300001_SM_10006detail8for_each13static_kernelINS2_12policy_hub_t12policy_500_tEmN6thrust24THRUST_300001_SM_1000_NS8cuda_cub20__uninitialized_fill7functorINS7_10device_ptrIdEEdEEEEvT0_T1_)
        /*0098*/ 	.word	0x00000000


	//----- nvinfo : EIATTR_REGCOUNT
	.align		4
.L_68:
        /*009c*/ 	.byte	0x04, 0x2f
        /*009e*/ 	.short	(.L_70 - .L_69)
	.align		4
.L_69:
        /*00a0*/ 	.word	index@(_ZN3cub18CUB_300001_SM_10006detail6reduce28DeviceReduceSingleTileKernelINS2_10policy_hubIdjN4cuda3std3__44plusIdEEE10Policy1000EN6thrust24THRUST_300001_SM_1000_NS6detail15normal_iteratorINSD_10device_ptrIdEEEEPdjS9_ddNS7_10__identityEEEvT0_T1_T2_T3_T4_T6_)
        /*00a4*/ 	.word	0x0000002d


	//----- nvinfo : EIATTR_FRAME_SIZE
	.align		4
.L_70:
        /*00a8*/ 	.byte	0x04, 0x11
        /*00aa*/ 	.short	(.L_72 - .L_71)
	.align		4
.L_71:
        /*00ac*/ 	.word	index@(_ZN3cub18CUB_300001_SM_10006detail6reduce28DeviceReduceSingleTileKernelINS2_10policy_hubIdjN4cuda3std3__44plusIdEEE10Policy1000EN6thrust24THRUST_300001_SM_1000_NS6detail15normal_iteratorINSD_10device_ptrIdEEEEPdjS9_ddNS7_10__identityEEEvT0_T1_T2_T3_T4_T6_)
        /*00b0*/ 	.word	0x00000000


	//----- nvinfo : EIATTR_REGCOUNT
	.align		4
.L_72:
        /*00b4*/ 	.byte	0x04, 0x2f
        /*00b6*/ 	.short	(.L_74 - .L_73)
	.align		4
.L_73:
        /*00b8*/ 	.word	index@(_ZN3cub18CUB_300001_SM_10006detail6reduce18DeviceReduceKernelINS2_10policy_hubIdjN4cuda3std3__44plusIdEEE10Policy1000EN6thrust24THRUST_300001_SM_1000_NS6detail15normal_iteratorINSD_10device_ptrIdEEEEjS9_dNS7_10__identityEEEvT0_PT3_T1_NS0_13GridEvenShareISN_EET2_T4_)
        /*00bc*/ 	.word	0x00000020


	//----- nvinfo : EIATTR_FRAME_SIZE
	.align		4
.L_74:
        /*00c0*/ 	.byte	0x04, 0x11
        /*00c2*/ 	.short	(.L_76 - .L_75)
	.align		4
.L_75:
        /*00c4*/ 	.word	index@(_ZN3cub18CUB_300001_SM_10006detail6reduce18DeviceReduceKernelINS2_10policy_hubIdjN4cuda3std3__44plusIdEEE10Policy1000EN6thrust24THRUST_300001_SM_1000_NS6detail15normal_iteratorINSD_10device_ptrIdEEEEjS9_dNS7_10__identityEEEvT0_PT3_T1_NS0_13GridEvenShareISN_EET2_T4_)
        /*00c8*/ 	.word	0x00000000


	//----- nvinfo : EIATTR_REGCOUNT
	.align		4
.L_76:
        /*00cc*/ 	.byte	0x04, 0x2f
        /*00ce*/ 	.short	(.L_78 - .L_77)
	.align		4
.L_77:
        /*00d0*/ 	.word	index@(_ZN3cub18CUB_300001_SM_10006detail6reduce28DeviceReduceSingleTileKernelINS2_10policy_hubIdjN4cuda3std3__44plusIdEEE10Policy1000EPdSC_iS9_ddNS7_10__identityEEEvT0_T1_T2_T3_T4_T6_)
        /*00d4*/ 	.word	0x00000030


	//----- nvinfo : EIATTR_FRAME_SIZE
	.align		4
.L_78:
        /*00d8*/ 	.byte	0x04, 0x11
        /*00da*/ 	.short	(.L_80 - .L_79)
	.align		4
.L_79:
        /*00dc*/ 	.word	index@(_ZN3cub18CUB_300001_SM_10006detail6reduce28DeviceReduceSingleTileKernelINS2_10policy_hubIdjN4cuda3std3__44plusIdEEE10Policy1000EPdSC_iS9_ddNS7_10__identityEEEvT0_T1_T2_T3_T4_T6_)
        /*00e0*/ 	.word	0x00000000


	//----- nvinfo : EIATTR_REGCOUNT
	.align		4
.L_80:
        /*00e4*/ 	.byte	0x04, 0x2f
        /*00e6*/ 	.short	(.L_82 - .L_81)
	.align		4
.L_81:
        /*00e8*/ 	.word	index@(_ZN3cub18CUB_300001_SM_10006detail6reduce28DeviceReduceSingleTileKernelINS2_10policy_hubIdyN4cuda3std3__44plusIdEEE10Policy1000EN6thrust24THRUST_300001_SM_1000_NS6detail15normal_iteratorINSD_10device_ptrIdEEEEPdyS9_ddNS7_10__identityEEEvT0_T1_T2_T3_T4_T6_)
        /*00ec*/ 	.word	0x0000002e


	//----- nvinfo : EIATTR_FRAME_SIZE
	.align		4
.L_82:
        /*00f0*/ 	.byte	0x04, 0x11
        /*00f2*/ 	.short	(.L_84 - .L_83)
	.align		4
.L_83:
        /*00f4*/ 	.word	index@(_ZN3cub18CUB_300001_SM_10006detail6reduce28DeviceReduceSingleTileKernelINS2_10policy_hubIdyN4cuda3std3__44plusIdEEE10Policy1000EN6thrust24THRUST_300001_SM_1000_NS6detail15normal_iteratorINSD_10device_ptrIdEEEEPdyS9_ddNS7_10__identityEEEvT0_T1_T2_T3_T4_T6_)
        /*00f8*/ 	.word	0x00000000


	//----- nvinfo : EIATTR_REGCOUNT
	.align		4
.L_84:
        /*00fc*/ 	.byte	0x04, 0x2f
        /*00fe*/ 	.short	(.L_86 - .L_85)
	.align		4
.L_85:
        /*0100*/ 	.word	index@(_ZN3cub18CUB_300001_SM_10006detail6reduce18DeviceReduceKernelINS2_10policy_hubIdyN4cuda3std3__44plusIdEEE10Policy1000EN6thrust24THRUST_300001_SM_1000_NS6detail15normal_iteratorINSD_10device_ptrIdEEEEyS9_dNS7_10__identityEEEvT0_PT3_T1_NS0_13GridEvenShareISN_EET2_T4_)
        /*0104*/ 	.word	0x0000001d


	//----- nvinfo : EIATTR_FRAME_SIZE
	.align		4
.L_86:
        /*0108*/ 	.byte	0x04, 0x11
        /*010a*/ 	.short	(.L_88 - .L_87)
	.align		4
.L_87:
        /*010c*/ 	.word	index@(_ZN3cub18CUB_300001_SM_10006detail6reduce18DeviceReduceKernelINS2_10policy_hubIdyN4cuda3std3__44plusIdEEE10Policy1000EN6thrust24THRUST_300001_SM_1000_NS6detail15normal_iteratorINSD_10device_ptrIdEEEEyS9_dNS7_10__identityEEEvT0_PT3_T1_NS0_13GridEvenShareISN_EET2_T4_)
        /*0110*/ 	.word	0x00000000


	//----- nvinfo : EIATTR_REGCOUNT
	.align		4
.L_88:
        /*0114*/ 	.byte	0x04, 0x2f
        /*0116*/ 	.short	(.L_90 - .L_89)
	.align		4
.L_89:
        /*0118*/ 	.word	index@(_ZN3cub18CUB_300001_SM_10006detail6reduce28DeviceReduceSingleTileKernelINS2_10policy_hubIdyN4cuda3std3__44plusIdEEE10Policy1000EPdSC_iS9_ddNS7_10__identityEEEvT0_T1_T2_T3_T4_T6_)
        /*011c*/ 	.word	0x00000030


	//----- nvinfo : EIATTR_FRAME_SIZE
	.align		4
.L_90:
        /*0120*/ 	.byte	0x04, 0x11
        /*0122*/ 	.short	(.L_92 - .L_91)
	.align		4
.L_91:
        /*0124*/ 	.word	index@(_ZN3cub18CUB_300001_SM_10006detail6reduce28DeviceReduceSingleTileKernelINS2_10policy_hubIdyN4cuda3std3__44plusIdEEE10Policy1000EPdSC_iS9_ddNS7_10__identityEEEvT0_T1_T2_T3_T4_T6_)
        /*0128*/ 	.word	0x00000000


	//----- nvinfo : EIATTR_MIN_STACK_SIZE
	.align		4
.L_92:
        /*012c*/ 	.byte	0x04, 0x12
        /*012e*/ 	.short	(.L_94 - .L_93)
	.align		4
.L_93:
        /*0130*/ 	.word	index@(_ZN3cub18CUB_300001_SM_10006detail6reduce28DeviceReduceSingleTileKernelINS2_10policy_hubIdyN4cuda3std3__44plusIdEEE10Policy1000EPdSC_iS9_ddNS7_10__identityEEEvT0_T1_T2_T3_T4_T6_)
        /*0134*/ 	.word	0x00000000


	//----- nvinfo : EIATTR_MIN_STACK_SIZE
	.align		4
.L_94:
        /*0138*/ 	.byte	0x04, 0x12
        /*013a*/ 	.short	(.L_96 - .L_95)
	.align		4
.L_95:
        /*013c*/ 	.word	index@(_ZN3cub18CUB_300001_SM_10006detail6reduce18DeviceReduceKernelINS2_10policy_hubIdyN4cuda3std3__44plusIdEEE10Policy1000EN6thrust24THRUST_300001_SM_1000_NS6detail15normal_iteratorINSD_10device_ptrIdEEEEyS9_dNS7_10__identityEEEvT0_PT3_T1_NS0_13GridEvenShareISN_EET2_T4_)
        /*0140*/ 	.word	0x00000000


	//----- nvinfo : EIATTR_MIN_STACK_SIZE
	.align		4
.L_96:
        /*0144*/ 	.byte	0x04, 0x12
        /*0146*/ 	.short	(.L_98 - .L_97)
	.align		4
.L_97:
        /*0148*/ 	.word	index@(_ZN3cub18CUB_300001_SM_10006detail6reduce28DeviceReduceSingleTileKernelINS2_10policy_hubIdyN4cuda3std3__44plusIdEEE10Policy1000EN6thrust24THRUST_300001_SM_1000_NS6detail15normal_iteratorINSD_10device_ptrIdEEEEPdyS9_ddNS7_10__identityEEEvT0_T1_T2_T3_T4_T6_)
        /*014c*/ 	.word	0x00000000


	//----- nvinfo : EIATTR_MIN_STACK_SIZE
	.align		4
.L_98:
        /*0150*/ 	.byte	0x04, 0x12
        /*0152*/ 	.short	(.L_100 - .L_99)
	.align		4
.L_99:
        /*0154*/ 	.word	index@(_ZN3cub18CUB_300001_SM_10006detail6reduce28DeviceReduceSingleTileKernelINS2_10policy_hubIdjN4cuda3std3__44plusIdEEE10Policy1000EPdSC_iS9_ddNS7_10__identityEEEvT0_T1_T2_T3_T4_T6_)
        /*0158*/ 	.word	0x00000000


	//----- nvinfo : EIATTR_MIN_STACK_SIZE
	.align		4
.L_100:
        /*015c*/ 	.byte	0x04, 0x12
        /*015e*/ 	.short	(.L_102 - .L_101)
	.align		4
.L_101:
        /*0160*/ 	.word	index@(_ZN3cub18CUB_300001_SM_10006detail6reduce18DeviceReduceKernelINS2_10policy_hubIdjN4cuda3std3__44plusIdEEE10Policy1000EN6thrust24THRUST_300001_SM_1000_NS6detail15normal_iteratorINSD_10device_ptrIdEEEEjS9_dNS7_10__identityEEEvT0_PT3_T1_NS0_13GridEvenShareISN_EET2_T4_)
        /*0164*/ 	.word	0x00000000


	//----- nvinfo : EIATTR_MIN_STACK_SIZE
	.align		4
.L_102:
        /*0168*/ 	.byte	0x04, 0x12
        /*016a*/ 	.short	(.L_104 - .L_103)
	.align		4
.L_103:
        /*016c*/ 	.word	index@(_ZN3cub18CUB_300001_SM_10006detail6reduce28DeviceReduceSingleTileKernelINS2_10policy_hubIdjN4cuda3std3__44plusIdEEE10Policy1000EN6thrust24THRUST_300001_SM_1000_NS6detail15normal_iteratorINSD_10device_ptrIdEEEEPdjS9_ddNS7_10__identityEEEvT0_T1_T2_T3_T4_T6_)
        /*0170*/ 	.word	0x00000000


	//----- nvinfo : EIATTR_MIN_STACK_SIZE
	.align		4
.L_104:
        /*0174*/ 	.byte	0x04, 0x12
        /*0176*/ 	.short	(.L_106 - .L_105)
	.align		4
.L_105:
        /*0178*/ 	.word	index@(_ZN3cub18CUB_300001_SM_10006detail8for_each13static_kernelINS2_12policy_hub_t12policy_500_tEmN6thrust24THRUST_300001_SM_1000_NS8cuda_cub20__uninitialized_fill7functorINS7_10device_ptrIdEEdEEEEvT0_T1_)
        /*017c*/ 	.word	0x00000000


	//----- nvinfo : EIATTR_MIN_STACK_SIZE
	.align		4
.L_106:
        /*0180*/ 	.byte	0x04, 0x12
        /*0182*/ 	.short	(.L_108 - .L_107)
	.align		4
.L_107:
        /*0184*/ 	.word	index@(_ZN3cub18CUB_300001_SM_10006detail11EmptyKernelIvEEvv)
        /*0188*/ 	.word	0x00000000


	//----- nvinfo : EIATTR_MIN_STACK_SIZE
	.align		4
.L_108:
        /*018c*/ 	.byte	0x04, 0x12
        /*018e*/ 	.short	(.L_110 - .L_109)
	.align		4
.L_109:
        /*0190*/ 	.word	index@(_Z12Get_ResidualPdS_S_)
        /*0194*/ 	.word	0x00000000


	//----- nvinfo : EIATTR_MIN_STACK_SIZE
	.align		4
.L_110:
        /*0198*/ 	.byte	0x04, 0x12
        /*019a*/ 	.short	(.L_112 - .L_111)
	.align		4
.L_111:
        /*019c*/ 	.word	index@(_Z25Gauss_Seidel_GPU_shared_BPdS_)
        /*01a0*/ 	.word	0x00000000


	//----- nvinfo : EIATTR_MIN_STACK_SIZE
	.align		4
.L_112:
        /*01a4*/ 	.byte	0x04, 0x12
        /*01a6*/ 	.short	(.L_114 - .L_113)
	.align		4
.L_113:
        /*01a8*/ 	.word	index@(_Z25Gauss_Seidel_GPU_shared_RPdS_)
        /*01ac*/ 	.word	0x00000000


	//----- nvinfo : EIATTR_MIN_STACK_SIZE
	.align		4
.L_114:
        /*01b0*/ 	.byte	0x04, 0x12
        /*01b2*/ 	.short	(.L_116 - .L_115)
	.align		4
.L_115:
        /*01b4*/ 	.word	index@(_Z16Gauss_Seidel_GPUPdS_)
        /*01b8*/ 	.word	0x00000000
.L_116:


//--------------------- .nv.compat                --------------------------
	.section	.nv.compat,"",@"SHT_CUDA_COMPAT_INFO"
	.align	4
        /*0000*/ 	.byte	0x02, 0x09, 0x00, 0x00, 0x02, 0x02, 0x01, 0x00, 0x02, 0x05, 0x05, 0x00, 0x03, 0x07, 0x01, 0x01
        /*0010*/ 	.byte	0x02, 0x03, 0x00, 0x00, 0x02, 0x06, 0x01, 0x00, 0x04, 0x0b, 0x08, 0x00, 0x01, 0x00, 0x00, 0x00
        /*0020*/ 	.byte	0x00, 0x00, 0x00, 0x00


//--------------------- .nv.info._ZN3cub18CUB_300001_SM_10006detail6reduce28DeviceReduceSingleTileKernelINS2_10policy_hubIdyN4cuda3std3__44plusIdEEE10Policy1000EPdSC_iS9_ddNS7_10__identityEEEvT0_T1_T2_T3_T4_T6_ --------------------------
	.section	.nv.info._ZN3cub18CUB_300001_SM_10006detail6reduce28DeviceReduceSingleTileKernelINS2_10policy_hubIdyN4cuda3std3__44plusIdEEE10Policy1000EPdSC_iS9_ddNS7_10__identityEEEvT0_T1_T2_T3_T4_T6_,"",@"SHT_CUDA_INFO"
	.sectionflags	@""
	.align	4


	//----- nvinfo : EIATTR_CUDA_API_VERSION
	.align		4
        /*0000*/ 	.byte	0x04, 0x37
        /*0002*/ 	.short	(.L_118 - .L_117)
.L_117:
        /*0004*/ 	.word	0x00000082


	//----- nvinfo : EIATTR_KPARAM_INFO
	.align		4
.L_118:
        /*0008*/ 	.byte	0x04, 0x17
        /*000a*/ 	.short	(.L_120 - .L_119)
.L_119:
        /*000c*/ 	.word	0x00000000
        /*0010*/ 	.short	0x0005
        /*0012*/ 	.short	0x0020
        /*0014*/ 	.byte	0x00, 0xf0, 0x05, 0x00


	//----- nvinfo : EIATTR_KPARAM_INFO
	.align		4
.L_120:
        /*0018*/ 	.byte	0x04, 0x17
        /*001a*/ 	.short	(.L_122 - .L_121)
.L_121:
        /*001c*/ 	.word	0x00000000
        /*0020*/ 	.short	0x0004
        /*0022*/ 	.short	0x0018
        /*0024*/ 	.byte	0x00, 0xf0, 0x21, 0x00


	//----- nvinfo : EIATTR_KPARAM_INFO
	.align		4
.L_122:
        /*0028*/ 	.byte	0x04, 0x17
        /*002a*/ 	.short	(.L_124 - .L_123)
.L_123:
        /*002c*/ 	.word	0x00000000
        /*0030*/ 	.short	0x0003
        /*0032*/ 	.short	0x0014
        /*0034*/ 	.byte	0x00, 0xf0, 0x05, 0x00


	//----- nvinfo : EIATTR_KPARAM_INFO
	.align		4
.L_124:
        /*0038*/ 	.byte	0x04, 0x17
        /*003a*/ 	.short	(.L_126 - .L_125)
.L_125:
        /*003c*/ 	.word	0x00000000
        /*0040*/ 	.short	0x0002
        /*0042*/ 	.short	0x0010
        /*0044*/ 	.byte	0x00, 0xf0, 0x11, 0x00


	//----- nvinfo : EIATTR_KPARAM_INFO
	.align		4
.L_126:
        /*0048*/ 	.byte	0x04, 0x17
        /*004a*/ 	.short	(.L_128 - .L_127)
.L_127:
        /*004c*/ 	.word	0x00000000
        /*0050*/ 	.short	0x0001
        /*0052*/ 	.short	0x0008
        /*0054*/ 	.byte	0x00, 0xf5, 0x21, 0x00


	//----- nvinfo : EIATTR_KPARAM_INFO
	.align		4
.L_128:
        /*0058*/ 	.byte	0x04, 0x17
        /*005a*/ 	.short	(.L_130 - .L_129)
.L_129:
        /*005c*/ 	.word	0x00000000
        /*0060*/ 	.short	0x0000
        /*0062*/ 	.short	0x0000
        /*0064*/ 	.byte	0x00, 0xf5, 0x21, 0x00


	//----- nvinfo : EIATTR_SPARSE_MMA_MASK
	.align		4
.L_130:
        /*0068*/ 	.byte	0x03, 0x50
        /*006a*/ 	.short	0x0000


	//----- nvinfo : EIATTR_MAXREG_COUNT
	.align		4
        /*006c*/ 	.byte	0x03, 0x1b
        /*006e*/ 	.short	0x0080


	//----- nvinfo : EIATTR_NUM_BARRIERS
	.align		4
        /*0070*/ 	.byte	0x02, 0x4c
        /*0072*/ 	.byte	0x01
	.zero		1


	//----- nvinfo : EIATTR_MERCURY_ISA_VERSION
	.align		4
        /*0074*/ 	.byte	0x03, 0x5f
        /*0076*/ 	.short	0x0101


	//----- nvinfo : EIATTR_COOP_GROUP_MASK_REGIDS
	.align		4
        /*0078*/ 	.byte	0x04, 0x29
        /*007a*/ 	.short	(.L_132 - .L_131)


	//   ....[0]....
.L_131:
        /*007c*/ 	.word	0xffffffff


	//   ....[1]....
        /*0080*/ 	.word	0xffffffff


	//   ....[2]....
        /*0084*/ 	.word	0xffffffff


	//   ....[3]....
        /*0088*/ 	.word	0xffffffff


	//   ....[4]....
        /*008c*/ 	.word	0xffffffff


	//   ....[5]....
        /*0090*/ 	.word	0xffffffff


	//   ....[6]....
        /*0094*/ 	.word	0xffffffff


	//   ....[7]....
        /*0098*/ 	.word	0xffffffff


	//   ....[8]....
        /*009c*/ 	.word	0xffffffff


	//   ....[9]....
        /*00a0*/ 	.word	0xffffffff


	//   ....[10]....
        /*00a4*/ 	.word	0xffffffff


	//   ....[11]....
        /*00a8*/ 	.word	0xffffffff


	//   ....[12]....
        /*00ac*/ 	.word	0xffffffff


	//   ....[13]....
        /*00b0*/ 	.word	0xffffffff


	//   ....[14]....
        /*00b4*/ 	.word	0xffffffff


	//   ....[15]....
        /*00b8*/ 	.word	0xffffffff


	//   ....[16]....
        /*00bc*/ 	.word	0xffffffff


	//   ....[17]....
        /*00c0*/ 	.word	0xffffffff


	//   ....[18]....
        /*00c4*/ 	.word	0xffffffff


	//   ....[19]....
        /*00c8*/ 	.word	0xffffffff


	//   ....[20]....
        /*00cc*/ 	.word	0xffffffff


	//   ....[21]....
        /*00d0*/ 	.word	0xffffffff


	//   ....[22]....
        /*00d4*/ 	.word	0xffffffff


	//   ....[23]....
        /*00d8*/ 	.word	0xffffffff


	//   ....[24]....
        /*00dc*/ 	.word	0xffffffff


	//   ....[25]....
        /*00e0*/ 	.word	0xffffffff


	//   ....[26]....
        /*00e4*/ 	.word	0xffffffff


	//   ....[27]....
        /*00e8*/ 	.word	0xffffffff


	//   ....[28]....
        /*00ec*/ 	.word	0xffffffff


	//   ....[29]....
        /*00f0*/ 	.word	0xffffffff


	//----- nvinfo : EIATTR_COOP_GROUP_INSTR_OFFSETS
	.align		4
.L_132:
        /*00f4*/ 	.byte	0x04, 0x28
        /*00f6*/ 	.short	(.L_134 - .L_133)


	//   ....[0]....
.L_133:
        /*00f8*/ 	.word	0x00000960


	//   ....[1]....
        /*00fc*/ 	.word	0x00000970


	//   ....[2]....
        /*0100*/ 	.word	0x000009e0


	//   ....[3]....
        /*0104*/ 	.word	0x00000a10


	//   ....[4]....
        /*0108*/ 	.word	0x00000a70


	//   ....[5]....
        /*010c*/ 	.word	0x00000a80


	//   ....[6]....
        /*0110*/ 	.word	0x00000ae0


	//   ....[7]....
        /*0114*/ 	.word	0x00000af0


	//   ....[8]....
        /*0118*/ 	.word	0x00000b40


	//   ....[9]....
        /*011c*/ 	.word	0x00000b60


	//   ....[10]....
        /*0120*/ 	.word	0x00000e10


	//   ....[11]....
        /*0124*/ 	.word	0x00000e20


	//   ....[12]....
        /*0128*/ 	.word	0x00000eb0


	//   ....[13]....
        /*012c*/ 	.word	0x00000ed0


	//   ....[14]....
        /*0130*/ 	.word	0x00000f20


	//   ....[15]....
        /*0134*/ 	.word	0x00000f40


	//   ....[16]....
        /*0138*/ 	.word	0x00000f90


	//   ....[17]....
        /*013c*/ 	.word	0x00000fb0


	//   ....[18]....
        /*0140*/ 	.word	0x00001000


	//   ....[19]....
        /*0144*/ 	.word	0x00001030


	//   ....[20]....
        /*0148*/ 	.word	0x000020b0


	//   ....[21]....
        /*014c*/ 	.word	0x000020c0


	//   ....[22]....
        /*0150*/ 	.word	0x00002130


	//   ....[23]....
        /*0154*/ 	.word	0x00002140


	//   ....[24]....
        /*0158*/ 	.word	0x000021a0


	//   ....[25]....
        /*015c*/ 	.word	0x000021b0


	//   ....[26]....
        /*0160*/ 	.word	0x00002200


	//   ....[27]....
        /*0164*/ 	.word	0x00002220


	//   ....[28]....
        /*0168*/ 	.word	0x00002280


	//   ....[29]....
        /*016c*/ 	.word	0x000022b0


	//----- nvinfo : EIATTR_VRC_CTA_INIT_COUNT
	.align		4
.L_134:
        /*0170*/ 	.byte	0x02, 0x4a
	.zero		1
	.zero		1


	//----- nvinfo : EIATTR_EXIT_INSTR_OFFSETS
	.align		4
        /*0174*/ 	.byte	0x04, 0x1c
        /*0176*/ 	.short	(.L_136 - .L_135)


	//   ....[0]....
.L_135:
        /*0178*/ 	.word	0x00000080


	//   ....[1]....
        /*017c*/ 	.word	0x000000c0


	//   ....[2]....
        /*0180*/ 	.word	0x00002510


	//   ....[3]....
        /*0184*/ 	.word	0x00002560


	//----- nvinfo : EIATTR_MAX_THREADS
	.align		4
.L_136:
        /*0188*/ 	.byte	0x04, 0x05
        /*018a*/ 	.short	(.L_138 - .L_137)
.L_137:
        /*018c*/ 	.word	0x00000200
        /*0190*/ 	.word	0x00000001
        /*0194*/ 	.word	0x00000001


	//----- nvinfo : EIATTR_CRS_STACK_SIZE
	.align		4
.L_138:
        /*0198*/ 	.byte	0x04, 0x1e
        /*019a*/ 	.short	(.L_140 - .L_139)
.L_139:
        /*019c*/ 	.word	0x00000000


	//----- nvinfo : EIATTR_CBANK_PARAM_SIZE
	.align		4
.L_140:
        /*01a0*/ 	.byte	0x03, 0x19
        /*01a2*/ 	.short	0x0021


	//----- nvinfo : EIATTR_PARAM_CBANK
	.align		4
        /*01a4*/ 	.byte	0x04, 0x0a
        /*01a6*/ 	.short	(.L_142 - .L_141)
	.align		4
.L_141:
        /*01a8*/ 	.word	index@(.nv.constant0._ZN3cub18CUB_300001_SM_10006detail6reduce28DeviceReduceSingleTileKernelINS2_10policy_hubIdyN4cuda3std3__44plusIdEEE10Policy1000EPdSC_iS9_ddNS7_10__identityEEEvT0_T1_T2_T3_T4_T6_)
        /*01ac*/ 	.short	0x0380
        /*01ae*/ 	.short	0x0021


	//----- nvinfo : EIATTR_SW_WAR
	.align		4
.L_142:
        /*01b0*/ 	.byte	0x04, 0x36
        /*01b2*/ 	.short	(.L_144 - .L_143)
.L_143:
        /*01b4*/ 	.word	0x00000008
.L_144:


//--------------------- .nv.info._ZN3cub18CUB_300001_SM_10006detail6reduce18DeviceReduceKernelINS2_10policy_hubIdyN4cuda3std3__44plusIdEEE10Policy1000EN6thrust24THRUST_300001_SM_1000_NS6detail15normal_iteratorINSD_10device_ptrIdEEEEyS9_dNS7_10__identityEEEvT0_PT3_T1_NS0_13GridEvenShareISN_EET2_T4_ --------------------------
	.section	.nv.info._ZN3cub18CUB_300001_SM_10006detail6reduce18DeviceReduceKernelINS2_10policy_hubIdyN4cuda3std3__44plusIdEEE10Policy1000EN6thrust24THRUST_300001_SM_1000_NS6detail15normal_iteratorINSD_10device_ptrIdEEEEyS9_dNS7_10__identityEEEvT0_PT3_T1_NS0_13GridEvenShareISN_EET2_T4_,"",@"SHT_CUDA_INFO"
	.sectionflags	@""
	.align	4


	//----- nvinfo : EIATTR_CUDA_API_VERSION
	.align		4
        /*0000*/ 	.byte	0x04, 0x37
        /*0002*/ 	.short	(.L_146 - .L_145)
.L_145:
        /*0004*/ 	.word	0x00000082


	//----- nvinfo : EIATTR_KPARAM_INFO
	.align		4
.L_146:
        /*0008*/ 	.byte	0x04, 0x17
        /*000a*/ 	.short	(.L_148 - .L_147)
.L_147:
        /*000c*/ 	.word	0x00000000
        /*0010*/ 	.short	0x0005
        /*0012*/ 	.short	0x0061
        /*0014*/ 	.byte	0x00, 0xf0, 0x05, 0x00


	//----- nvinfo : EIATTR_KPARAM_INFO
	.align		4
.L_148:
        /*0018*/ 	.byte	0x04, 0x17
        /*001a*/ 	.short	(.L_150 - .L_149)
.L_149:
        /*001c*/ 	.word	0x00000000
        /*0020*/ 	.short	0x0004
        /*0022*/ 	.short	0x0060
        /*0024*/ 	.byte	0x00, 0xf0, 0x05, 0x00


	//----- nvinfo : EIATTR_KPARAM_INFO
	.align		4
.L_150:
        /*0028*/ 	.byte	0x04, 0x17
        /*002a*/ 	.short	(.L_152 - .L_151)
.L_151:
        /*002c*/ 	.word	0x00000000
        /*0030*/ 	.short	0x0003
        /*0032*/ 	.short	0x0018
        /*0034*/ 	.byte	0x00, 0xf0, 0x21, 0x01


	//----- nvinfo : EIATTR_KPARAM_INFO
	.align		4
.L_152:
        /*0038*/ 	.byte	0x04, 0x17
        /*003a*/ 	.short	(.L_154 - .L_153)
.L_153:
        /*003c*/ 	.word	0x00000000
        /*0040*/ 	.short	0x0002
        /*0042*/ 	.short	0x0010
        /*0044*/ 	.byte	0x00, 0xf0, 0x21, 0x00


	//----- nvinfo : EIATTR_KPARAM_INFO
	.align		4
.L_154:
        /*0048*/ 	.byte	0x04, 0x17
        /*004a*/ 	.short	(.L_156 - .L_155)
.L_155:
        /*004c*/ 	.word	0x00000000
        /*0050*/ 	.short	0x0001
        /*0052*/ 	.short	0x0008
        /*0054*/ 	.byte	0x00, 0xf5, 0x21, 0x00


	//----- nvinfo : EIATTR_KPARAM_INFO
	.align		4
.L_156:
        /*0058*/ 	.byte	0x04, 0x17
        /*005a*/ 	.short	(.L_158 - .L_157)
.L_157:
        /*005c*/ 	.word	0x00000000
        /*0060*/ 	.short	0x0000
        /*0062*/ 	.short	0x0000
        /*0064*/ 	.byte	0x00, 0xf0, 0x21, 0x00


	//----- nvinfo : EIATTR_SPARSE_MMA_MASK
	.align		4
.L_158:
        /*0068*/ 	.byte	0x03, 0x50
        /*006a*/ 	.short	0x0000


	//----- nvinfo : EIATTR_MAXREG_COUNT
	.align		4
        /*006c*/ 	.byte	0x03, 0x1b
        /*006e*/ 	.short	0x0080


	//----- nvinfo : EIATTR_NUM_BARRIERS
	.align		4
        /*0070*/ 	.byte	0x02, 0x4c
        /*0072*/ 	.byte	0x01
	.zero		1


	//----- nvinfo : EIATTR_MERCURY_ISA_VERSION
	.align		4
        /*0074*/ 	.byte	0x03, 0x5f
        /*0076*/ 	.short	0x0101


	//----- nvinfo : EIATTR_COOP_GROUP_MASK_REGIDS
	.align		4
        /*0078*/ 	.byte	0x04, 0x29
        /*007a*/ 	.short	(.L_160 - .L_159)


	//   ....[0]....
.L_159:
        /*007c*/ 	.word	0xffffffff


	//   ....[1]....
        /*0080*/ 	.word	0xffffffff


	//   ....[2]....
        /*0084*/ 	.word	0xffffffff


	//   ....[3]....
        /*0088*/ 	.word	0xffffffff


	//   ....[4]....
        /*008c*/ 	.word	0xffffffff


	//   ....[5]....
        /*0090*/ 	.word	0xffffffff


	//   ....[6]....
        /*0094*/ 	.word	0xffffffff


	//   ....[7]....
        /*0098*/ 	.word	0xffffffff


	//   ....[8]....
        /*009c*/ 	.word	0xffffffff


	//   ....[9]....
        /*00a0*/ 	.word	0xffffffff


	//   ....[10]....
        /*00a4*/ 	.word	0xffffffff


	//   ....[11]....
        /*00a8*/ 	.word	0xffffffff


	//   ....[12]....
        /*00ac*/ 	.word	0xffffffff


	//   ....[13]....
        /*00b0*/ 	.word	0xffffffff


	//   ....[14]....
        /*00b4*/ 	.word	0xffffffff


	//   ....[15]....
        /*00b8*/ 	.word	0xffffffff


	//   ....[16]....
        /*00bc*/ 	.word	0xffffffff


	//   ....[17]....
        /*00c0*/ 	.word	0xffffffff


	//   ....[18]....
        /*00c4*/ 	.word	0xffffffff


	//   ....[19]....
        /*00c8*/ 	.word	0xffffffff


	//   ....[20]....
        /*00cc*/ 	.word	0xffffffff


	//   ....[21]....
        /*00d0*/ 	.word	0xffffffff


	//   ....[22]....
        /*00d4*/ 	.word	0xffffffff


	//   ....[23]....
        /*00d8*/ 	.word	0xffffffff


	//   ....[24]....
        /*00dc*/ 	.word	0xffffffff


	//   ....[25]....
        /*00e0*/ 	.word	0xffffffff


	//   ....[26]....
        /*00e4*/ 	.word	0xffffffff


	//   ....[27]....
        /*00e8*/ 	.word	0xffffffff


	//   ....[28]....
        /*00ec*/ 	.word	0xffffffff


	//   ....[29]....
        /*00f0*/ 	.word	0xffffffff


	//----- nvinfo : EIATTR_COOP_GROUP_INSTR_OFFSETS
	.align		4
.L_160:
        /*00f4*/ 	.byte	0x04, 0x28
        /*00f6*/ 	.short	(.L_162 - .L_161)


	//   ....[0]....
.L_161:
        /*00f8*/ 	.word	0x000009a0


	//   ....[1]....
        /*00fc*/ 	.word	0x000009b0


	//   ....[2]....
        /*0100*/ 	.word	0x00000a20


	//   ....[3]....
        /*0104*/ 	.word	0x00000a40


	//   ....[4]....
        /*0108*/ 	.word	0x00000ab0


	//   ....[5]....
        /*010c*/ 	.word	0x00000ac0


	//   ....[6]....
        /*0110*/ 	.word	0x00000b10


	//   ....[7]....
        /*0114*/ 	.word	0x00000b30


	//   ....[8]....
        /*0118*/ 	.word	0x00000ba0


	//   ....[9]....
        /*011c*/ 	.word	0x00000bb0


	//   ....[10]....
        /*0120*/ 	.word	0x00000e50


	//   ....[11]....
        /*0124*/ 	.word	0x00000e60


	//   ....[12]....
        /*0128*/ 	.word	0x00000ee0


	//   ....[13]....
        /*012c*/ 	.word	0x00000f00


	//   ....[14]....
        /*0130*/ 	.word	0x00000f50


	//   ....[15]....
        /*0134*/ 	.word	0x00000f80


	//   ....[16]....
        /*0138*/ 	.word	0x00000fd0


	//   ....[17]....
        /*013c*/ 	.word	0x00000ff0


	//   ....[18]....
        /*0140*/ 	.word	0x00001060


	//   ....[19]....
        /*0144*/ 	.word	0x00001090


	//   ....[20]....
        /*0148*/ 	.word	0x00002360


	//   ....[21]....
        /*014c*/ 	.word	0x00002370


	//   ....[22]....
        /*0150*/ 	.word	0x000023f0


	//   ....[23]....
        /*0154*/ 	.word	0x00002400


	//   ....[24]....
        /*0158*/ 	.word	0x00002460


	//   ....[25]....
        /*015c*/ 	.word	0x00002470


	//   ....[26]....
        /*0160*/ 	.word	0x000024c0


	//   ....[27]....
        /*0164*/ 	.word	0x000024f0


	//   ....[28]....
        /*0168*/ 	.word	0x00002570


	//   ....[29]....
        /*016c*/ 	.word	0x00002580


	//----- nvinfo : EIATTR_VRC_CTA_INIT_COUNT
	.align		4
.L_162:
        /*0170*/ 	.byte	0x02, 0x4a
	.zero		1
	.zero		1


	//----- nvinfo : EIATTR_EXIT_INSTR_OFFSETS
	.align		4
        /*0174*/ 	.byte	0x04, 0x1c
        /*0176*/ 	.short	(.L_164 - .L_163)


	//   ....[0]....
.L_163:
        /*0178*/ 	.word	0x000027b0


	//   ....[1]....
        /*017c*/ 	.word	0x00002810


	//----- nvinfo : EIATTR_MAX_THREADS
	.align		4
.L_164:
        /*0180*/ 	.byte	0x04, 0x05
        /*0182*/ 	.short	(.L_166 - .L_165)
.L_165:
        /*0184*/ 	.word	0x00000200
        /*0188*/ 	.word	0x00000001
        /*018c*/ 	.word	0x00000001


	//----- nvinfo : EIATTR_CRS_STACK_SIZE
	.align		4
.L_166:
        /*0190*/ 	.byte	0x04, 0x1e
        /*0192*/ 	.short	(.L_168 - .L_167)
.L_167:
        /*0194*/ 	.word	0x00000000


	//----- nvinfo : EIATTR_CBANK_PARAM_SIZE
	.align		4
.L_168:
        /*0198*/ 	.byte	0x03, 0x19
        /*019a*/ 	.short	0x0062


	//----- nvinfo : EIATTR_PARAM_CBANK
	.align		4
        /*019c*/ 	.byte	0x04, 0x0a
        /*019e*/ 	.short	(.L_170 - .L_169)
	.align		4
.L_169:
        /*01a0*/ 	.word	index@(.nv.constant0._ZN3cub18CUB_300001_SM_10006detail6reduce18DeviceReduceKernelINS2_10policy_hubIdyN4cuda3std3__44plusIdEEE10Policy1000EN6thrust24THRUST_300001_SM_1000_NS6detail15normal_iteratorINSD_10device_ptrIdEEEEyS9_dNS7_10__identityEEEvT0_PT3_T1_NS0_13GridEvenShareISN_EET2_T4_)
        /*01a4*/ 	.short	0x0380
        /*01a6*/ 	.short	0x0062


	//----- nvinfo : EIATTR_SW_WAR
	.align		4
.L_170:
        /*01a8*/ 	.byte	0x04, 0x36
        /*01aa*/ 	.short	(.L_172 - .L_171)
.L_171:
        /*01ac*/ 	.word	0x00000008
.L_172:


//--------------------- .nv.info._ZN3cub18CUB_300001_SM_10006detail6reduce28DeviceReduceSingleTileKernelINS2_10policy_hubIdyN4cuda3std3__44plusIdEEE10Policy1000EN6thrust24THRUST_300001_SM_1000_NS6detail15normal_iteratorINSD_10device_ptrIdEEEEPdyS9_ddNS7_10__identityEEEvT0_T1_T2_T3_T4_T6_ --------------------------
	.section	.nv.info._ZN3cub18CUB_300001_SM_10006detail6reduce28DeviceReduceSingleTileKernelINS2_10policy_hubIdyN4cuda3std3__44plusIdEEE10Policy1000EN6thrust24THRUST_300001_SM_1000_NS6detail15normal_iteratorINSD_10device_ptrIdEEEEPdyS9_ddNS7_10__identityEEEvT0_T1_T2_T3_T4_T6_,"",@"SHT_CUDA_INFO"
	.sectionflags	@""
	.align	4


	//----- nvinfo : EIATTR_CUDA_API_VERSION
	.align		4
        /*0000*/ 	.byte	0x04, 0x37
        /*0002*/ 	.short	(.L_174 - .L_173)
.L_173:
        /*0004*/ 	.word	0x00000082


	//----- nvinfo : EIATTR_KPARAM_INFO
	.align		4
.L_174:
        /*0008*/ 	.byte	0x04, 0x17
        /*000a*/ 	.short	(.L_176 - .L_175)
.L_175:
        /*000c*/ 	.word	0x00000000
        /*0010*/ 	.short	0x0005
        /*0012*/ 	.short	0x0028
        /*0014*/ 	.byte	0x00, 0xf0, 0x05, 0x00


	//----- nvinfo : EIATTR_KPARAM_INFO
	.align		4
.L_176:
        /*0018*/ 	.byte	0x04, 0x17
        /*001a*/ 	.short	(.L_178 - .L_177)
.L_177:
        /*001c*/ 	.word	0x00000000
        /*0020*/ 	.short	0x0004
        /*0022*/ 	.short	0x0020
        /*0024*/ 	.byte	0x00, 0xf0, 0x21, 0x00


	//----- nvinfo : EIATTR_KPARAM_INFO
	.align		4
.L_178:
        /*0028*/ 	.byte	0x04, 0x17
        /*002a*/ 	.short	(.L_180 - .L_179)
.L_179:
        /*002c*/ 	.word	0x00000000
        /*0030*/ 	.short	0x0003
        /*0032*/ 	.short	0x0018
        /*0034*/ 	.byte	0x00, 0xf0, 0x05, 0x00


	//----- nvinfo : EIATTR_KPARAM_INFO
	.align		4
.L_180:
        /*0038*/ 	.byte	0x04, 0x17
        /*003a*/ 	.short	(.L_182 - .L_181)
.L_181:
        /*003c*/ 	.word	0x00000000
        /*0040*/ 	.short	0x0002
        /*0042*/ 	.short	0x0010
        /*0044*/ 	.byte	0x00, 0xf0, 0x21, 0x00


	//----- nvinfo : EIATTR_KPARAM_INFO
	.align		4
.L_182:
        /*0048*/ 	.byte	0x04, 0x17
        /*004a*/ 	.short	(.L_184 - .L_183)
.L_183:
        /*004c*/ 	.word	0x00000000
        /*0050*/ 	.short	0x0001
        /*0052*/ 	.short	0x0008
        /*0054*/ 	.byte	0x00, 0xf5, 0x21, 0x00


	//----- nvinfo : EIATTR_KPARAM_INFO
	.align		4
.L_184:
        /*0058*/ 	.byte	0x04, 0x17
        /*005a*/ 	.short	(.L_186 - .L_185)
.L_185:
        /*005c*/ 	.word	0x00000000
        /*0060*/ 	.short	0x0000
        /*0062*/ 	.short	0x0000
        /*0064*/ 	.byte	0x00, 0xf0, 0x21, 0x00


	//----- nvinfo : EIATTR_SPARSE_MMA_MASK
	.align		4
.L_186:
        /*0068*/ 	.byte	0x03, 0x50
        /*006a*/ 	.short	0x0000


	//----- nvinfo : EIATTR_MAXREG_COUNT
	.align		4
        /*006c*/ 	.byte	0x03, 0x1b
        /*006e*/ 	.short	0x0080


	//----- nvinfo : EIATTR_NUM_BARRIERS
	.align		4
        /*0070*/ 	.byte	0x02, 0x4c
        /*0072*/ 	.byte	0x01
	.zero		1


	//----- nvinfo : EIATTR_MERCURY_ISA_VERSION
	.align		4
        /*0074*/ 	.byte	0x03, 0x5f
        /*0076*/ 	.short	0x0101


	//----- nvinfo : EIATTR_COOP_GROUP_MASK_REGIDS
	.align		4
        /*0078*/ 	.byte	0x04, 0x29
        /*007a*/ 	.short	(.L_188 - .L_187)


	//   ....[0]....
.L_187:
        /*007c*/ 	.word	0xffffffff


	//   ....[1]....
        /*0080*/ 	.word	0xffffffff


	//   ....[2]....
        /*0084*/ 	.word	0xffffffff


	//   ....[3]....
        /*0088*/ 	.word	0xffffffff


	//   ....[4]....
        /*008c*/ 	.word	0xffffffff


	//   ....[5]....
        /*0090*/ 	.word	0xffffffff


	//   ....[6]....
        /*0094*/ 	.word	0xffffffff


	//   ....[7]....
        /*0098*/ 	.word	0xffffffff


	//   ....[8]....
        /*009c*/ 	.word	0xffffffff


	//   ....[9]....
        /*00a0*/ 	.word	0xffffffff


	//   ....[10]....
        /*00a4*/ 	.word	0xffffffff


	//   ....[11]....
        /*00a8*/ 	.word	0xffffffff


	//   ....[12]....
        /*00ac*/ 	.word	0xffffffff


	//   ....[13]....
        /*00b0*/ 	.word	0xffffffff


	//   ....[14]....
        /*00b4*/ 	.word	0xffffffff


	//   ....[15]....
        /*00b8*/ 	.word	0xffffffff


	//   ....[16]....
        /*00bc*/ 	.word	0xffffffff


	//   ....[17]....
        /*00c0*/ 	.word	0xffffffff


	//   ....[18]....
        /*00c4*/ 	.word	0xffffffff


	//   ....[19]....
        /*00c8*/ 	.word	0xffffffff


	//   ....[20]....
        /*00cc*/ 	.word	0xffffffff


	//   ....[21]....
        /*00d0*/ 	.word	0xffffffff


	//   ....[22]....
        /*00d4*/ 	.word	0xffffffff


	//   ....[23]....
        /*00d8*/ 	.word	0xffffffff


	//   ....[24]....
        /*00dc*/ 	.word	0xffffffff


	//   ....[25]....
        /*00e0*/ 	.word	0xffffffff


	//   ....[26]....
        /*00e4*/ 	.word	0xffffffff


	//   ....[27]....
        /*00e8*/ 	.word	0xffffffff


	//   ....[28]....
        /*00ec*/ 	.word	0xffffffff


	//   ....[29]....
        /*00f0*/ 	.word	0xffffffff


	//----- nvinfo : EIATTR_COOP_GROUP_INSTR_OFFSETS
	.align		4
.L_188:
        /*00f4*/ 	.byte	0x04, 0x28
        /*00f6*/ 	.short	(.L_190 - .L_189)


	//   ....[0]....
.L_189:
        /*00f8*/ 	.word	0x00000910


	//   ....[1]....
        /*00fc*/ 	.word	0x00000920


	//   ....[2]....
        /*0100*/ 	.word	0x00000990


	//   ....[3]....
        /*0104*/ 	.word	0x000009a0


	//   ....[4]....
        /*0108*/ 	.word	0x00000a00


	//   ....[5]....
        /*010c*/ 	.word	0x00000a10


	//   ....[6]....
        /*0110*/ 	.word	0x00000a60


	//   ....[7]....
        /*0114*/ 	.word	0x00000a80


	//   ....[8]....
        /*0118*/ 	.word	0x00000ae0


	//   ....[9]....
        /*011c*/ 	.word	0x00000b10


	//   ....[10]....
        /*0120*/ 	.word	0x00000dc0


	//   ....[11]....
        /*0124*/ 	.word	0x00000dd0


	//   ....[12]....
        /*0128*/ 	.word	0x00000e60


	//   ....[13]....
        /*012c*/ 	.word	0x00000e70


	//   ....[14]....
        /*0130*/ 	.word	0x00000ed0


	//   ....[15]....
        /*0134*/ 	.word	0x00000ee0


	//   ....[16]....
        /*0138*/ 	.word	0x00000f30


	//   ....[17]....
        /*013c*/ 	.word	0x00000f50


	//   ....[18]....
        /*0140*/ 	.word	0x00000fc0


	//   ....[19]....
        /*0144*/ 	.word	0x00000ff0


	//   ....[20]....
        /*0148*/ 	.word	0x00002180


	//   ....[21]....
        /*014c*/ 	.word	0x00002190


	//   ....[22]....
        /*0150*/ 	.word	0x00002200


	//   ....[23]....
        /*0154*/ 	.word	0x00002210


	//   ....[24]....
        /*0158*/ 	.word	0x00002270


	//   ....[25]....
        /*015c*/ 	.word	0x00002280


	//   ....[26]....
        /*0160*/ 	.word	0x000022d0


	//   ....[27]....
        /*0164*/ 	.word	0x000022f0


	//   ....[28]....
        /*0168*/ 	.word	0x00002350


	//   ....[29]....
        /*016c*/ 	.word	0x00002380


	//----- nvinfo : EIATTR_VRC_CTA_INIT_COUNT
	.align		4
.L_190:
        /*0170*/ 	.byte	0x02, 0x4a
	.zero		1
	.zero		1


	//----- nvinfo : EIATTR_EXIT_INSTR_OFFSETS
	.align		4
        /*0174*/ 	.byte	0x04, 0x1c
        /*0176*/ 	.short	(.L_192 - .L_191)


	//   ....[0]....
.L_191:
        /*0178*/ 	.word	0x000000a0


	//   ....[1]....
        /*017c*/ 	.word	0x000000e0


	//   ....[2]....
        /*0180*/ 	.word	0x000025e0


	//   ....[3]....
        /*0184*/ 	.word	0x00002630


	//----- nvinfo : EIATTR_MAX_THREADS
	.align		4
.L_192:
        /*0188*/ 	.byte	0x04, 0x05
        /*018a*/ 	.short	(.L_194 - .L_193)
.L_193:
        /*018c*/ 	.word	0x00000200
        /*0190*/ 	.word	0x00000001
        /*0194*/ 	.word	0x00000001


	//----- nvinfo : EIATTR_CRS_STACK_SIZE
	.align		4
.L_194:
        /*0198*/ 	.byte	0x04, 0x1e
        /*019a*/ 	.short	(.L_196 - .L_195)
.L_195:
        /*019c*/ 	.word	0x00000000


	//----- nvinfo : EIATTR_CBANK_PARAM_SIZE
	.align		4
.L_196:
        /*01a0*/ 	.byte	0x03, 0x19
        /*01a2*/ 	.short	0x0029


	//----- nvinfo : EIATTR_PARAM_CBANK
	.align		4
        /*01a4*/ 	.byte	0x04, 0x0a
        /*01a6*/ 	.short	(.L_198 - .L_197)
	.align		4
.L_197:
        /*01a8*/ 	.word	index@(.nv.constant0._ZN3cub18CUB_300001_SM_10006detail6reduce28DeviceReduceSingleTileKernelINS2_10policy_hubIdyN4cuda3std3__44plusIdEEE10Policy1000EN6thrust24THRUST_300001_SM_1000_NS6detail15normal_iteratorINSD_10device_ptrIdEEEEPdyS9_ddNS7_10__identityEEEvT0_T1_T2_T3_T4_T6_)
        /*01ac*/ 	.short	0x0380
        /*01ae*/ 	.short	0x0029


	//----- nvinfo : EIATTR_SW_WAR
	.align		4
.L_198:
        /*01b0*/ 	.byte	0x04, 0x36
        /*01b2*/ 	.short	(.L_200 - .L_199)
.L_199:
        /*01b4*/ 	.word	0x00000008
.L_200:


//--------------------- .nv.info._ZN3cub18CUB_300001_SM_10006detail6reduce28DeviceReduceSingleTileKernelINS2_10policy_hubIdjN4cuda3std3__44plusIdEEE10Policy1000EPdSC_iS9_ddNS7_10__identityEEEvT0_T1_T2_T3_T4_T6_ --------------------------
	.section	.nv.info._ZN3cub18CUB_300001_SM_10006detail6reduce28DeviceReduceSingleTileKernelINS2_10policy_hubIdjN4cuda3std3__44plusIdEEE10Policy1000EPdSC_iS9_ddNS7_10__identityEEEvT0_T1_T2_T3_T4_T6_,"",@"SHT_CUDA_INFO"
	.sectionflags	@""
	.align	4


	//----- nvinfo : EIATTR_CUDA_API_VERSION
	.align		4
        /*0000*/ 	.byte	0x04, 0x37
        /*0002*/ 	.short	(.L_202 - .L_201)
.L_201:
        /*0004*/ 	.word	0x00000082


	//----- nvinfo : EIATTR_KPARAM_INFO
	.align		4
.L_202:
        /*0008*/ 	.byte	0x04, 0x17
        /*000a*/ 	.short	(.L_204 - .L_203)
.L_203:
        /*000c*/ 	.word	0x00000000
        /*0010*/ 	.short	0x0005
        /*0012*/ 	.short	0x0020
        /*0014*/ 	.byte	0x00, 0xf0, 0x05, 0x00


	//----- nvinfo : EIATTR_KPARAM_INFO
	.align		4
.L_204:
        /*0018*/ 	.byte	0x04, 0x17
        /*001a*/ 	.short	(.L_206 - .L_205)
.L_205:
        /*001c*/ 	.word	0x00000000
        /*0020*/ 	.short	0x0004
        /*0022*/ 	.short	0x0018
        /*0024*/ 	.byte	0x00, 0xf0, 0x21, 0x00


	//----- nvinfo : EIATTR_KPARAM_INFO
	.align		4
.L_206:
        /*0028*/ 	.byte	0x04, 0x17
        /*002a*/ 	.short	(.L_208 - .L_207)
.L_207:
        /*002c*/ 	.word	0x00000000
        /*0030*/ 	.short	0x0003
        /*0032*/ 	.short	0x0014
        /*0034*/ 	.byte	0x00, 0xf0, 0x05, 0x00


	//----- nvinfo : EIATTR_KPARAM_INFO
	.align		4
.L_208:
        /*0038*/ 	.byte	0x04, 0x17
        /*003a*/ 	.short	(.L_210 - .L_209)
.L_209:
        /*003c*/ 	.word	0x00000000
        /*0040*/ 	.short	0x0002
        /*0042*/ 	.short	0x0010
        /*0044*/ 	.byte	0x00, 0xf0, 0x11, 0x00


	//----- nvinfo : EIATTR_KPARAM_INFO
	.align		4
.L_210:
        /*0048*/ 	.byte	0x04, 0x17
        /*004a*/ 	.short	(.L_212 - .L_211)
.L_211:
        /*004c*/ 	.word	0x00000000
        /*0050*/ 	.short	0x0001
        /*0052*/ 	.short	0x0008
        /*0054*/ 	.byte	0x00, 0xf5, 0x21, 0x00


	//----- nvinfo : EIATTR_KPARAM_INFO
	.align		4
.L_212:
        /*0058*/ 	.byte	0x04, 0x17
        /*005a*/ 	.short	(.L_214 - .L_213)
.L_213:
        /*005c*/ 	.word	0x00000000
        /*0060*/ 	.short	0x0000
        /*0062*/ 	.short	0x0000
        /*0064*/ 	.byte	0x00, 0xf5, 0x21, 0x00


	//----- nvinfo : EIATTR_SPARSE_MMA_MASK
	.align		4
.L_214:
        /*0068*/ 	.byte	0x03, 0x50
        /*006a*/ 	.short	0x0000


	//----- nvinfo : EIATTR_MAXREG_COUNT
	.align		4
        /*006c*/ 	.byte	0x03, 0x1b
        /*006e*/ 	.short	0x0060


	//----- nvinfo : EIATTR_NUM_BARRIERS
	.align		4
        /*0070*/ 	.byte	0x02, 0x4c
        /*0072*/ 	.byte	0x01
	.zero		1


	//----- nvinfo : EIATTR_MERCURY_ISA_VERSION
	.align		4
        /*0074*/ 	.byte	0x03, 0x5f
        /*0076*/ 	.short	0x0101


	//----- nvinfo : EIATTR_COOP_GROUP_MASK_REGIDS
	.align		4
        /*0078*/ 	.byte	0x04, 0x29
        /*007a*/ 	.short	(.L_216 - .L_215)


	//   ....[0]....
.L_215:
        /*007c*/ 	.word	0xffffffff


	//   ....[1]....
        /*0080*/ 	.word	0xffffffff


	//   ....[2]....
        /*0084*/ 	.word	0xffffffff


	//   ....[3]....
        /*0088*/ 	.word	0xffffffff


	//   ....[4]....
        /*008c*/ 	.word	0xffffffff


	//   ....[5]....
        /*0090*/ 	.word	0xffffffff


	//   ....[6]....
        /*0094*/ 	.word	0xffffffff


	//   ....[7]....
        /*0098*/ 	.word	0xffffffff


	//   ....[8]....
        /*009c*/ 	.word	0xffffffff


	//   ....[9]....
        /*00a0*/ 	.word	0xffffffff


	//   ....[10]....
        /*00a4*/ 	.word	0xffffffff


	//   ....[11]....
        /*00a8*/ 	.word	0xffffffff


	//   ....[12]....
        /*00ac*/ 	.word	0xffffffff


	//   ....[13]....
        /*00b0*/ 	.word	0xffffffff


	//   ....[14]....
        /*00b4*/ 	.word	0xffffffff


	//   ....[15]....
        /*00b8*/ 	.word	0xffffffff


	//   ....[16]....
        /*00bc*/ 	.word	0xffffffff


	//   ....[17]....
        /*00c0*/ 	.word	0xffffffff


	//   ....[18]....
        /*00c4*/ 	.word	0xffffffff


	//   ....[19]....
        /*00c8*/ 	.word	0xffffffff


	//   ....[20]....
        /*00cc*/ 	.word	0xffffffff


	//   ....[21]....
        /*00d0*/ 	.word	0xffffffff


	//   ....[22]....
        /*00d4*/ 	.word	0xffffffff


	//   ....[23]....
        /*00d8*/ 	.word	0xffffffff


	//   ....[24]....
        /*00dc*/ 	.word	0xffffffff


	//   ....[25]....
        /*00e0*/ 	.word	0xffffffff


	//   ....[26]....
        /*00e4*/ 	.word	0xffffffff


	//   ....[27]....
        /*00e8*/ 	.word	0xffffffff


	//   ....[28]....
        /*00ec*/ 	.word	0xffffffff


	//   ....[29]....
        /*00f0*/ 	.word	0xffffffff


	//----- nvinfo : EIATTR_COOP_GROUP_INSTR_OFFSETS
	.align		4
.L_216:
        /*00f4*/ 	.byte	0x04, 0x28
        /*00f6*/ 	.short	(.L_218 - .L_217)


	//   ....[0]....
.L_217:
        /*00f8*/ 	.word	0x00000980


	//   ....[1]....
        /*00fc*/ 	.word	0x00000990


	//   ....[2]....
        /*0100*/ 	.word	0x00000a00


	//   ....[3]....
        /*0104*/ 	.word	0x00000a30


	//   ....[4]....
        /*0108*/ 	.word	0x00000aa0


	//   ....[5]....
        /*010c*/ 	.word	0x00000ab0


	//   ....[6]....
        /*0110*/ 	.word	0x00000b00


	//   ....[7]....
        /*0114*/ 	.word	0x00000b10


	//   ....[8]....
        /*0118*/ 	.word	0x00000b60


	//   ....[9]....
        /*011c*/ 	.word	0x00000b80


	//   ....[10]....
        /*0120*/ 	.word	0x00000e90


	//   ....[11]....
        /*0124*/ 	.word	0x00000ea0


	//   ....[12]....
        /*0128*/ 	.word	0x00000f30


	//   ....[13]....
        /*012c*/ 	.word	0x00000f50


	//   ....[14]....
        /*0130*/ 	.word	0x00000fa0


	//   ....[15]....
        /*0134*/ 	.word	0x00000fc0


	//   ....[16]....
        /*0138*/ 	.word	0x00001010


	//   ....[17]....
        /*013c*/ 	.word	0x00001040


	//   ....[18]....
        /*0140*/ 	.word	0x000010a0


	//   ....[19]....
        /*0144*/ 	.word	0x000010d0


	//   ....[20]....
        /*0148*/ 	.word	0x000022b0


	//   ....[21]....
        /*014c*/ 	.word	0x000022c0


	//   ....[22]....
        /*0150*/ 	.word	0x00002330


	//   ....[23]....
        /*0154*/ 	.word	0x00002340


	//   ....[24]....
        /*0158*/ 	.word	0x000023a0


	//   ....[25]....
        /*015c*/ 	.word	0x000023d0


	//   ....[26]....
        /*0160*/ 	.word	0x00002450


	//   ....[27]....
        /*0164*/ 	.word	0x00002460


	//   ....[28]....
        /*0168*/ 	.word	0x000024b0


	//   ....[29]....
        /*016c*/ 	.word	0x000024c0


	//----- nvinfo : EIATTR_VRC_CTA_INIT_COUNT
	.align		4
.L_218:
        /*0170*/ 	.byte	0x02, 0x4a
	.zero		1
	.zero		1


	//----- nvinfo : EIATTR_EXIT_INSTR_OFFSETS
	.align		4
        /*0174*/ 	.byte	0x04, 0x1c
        /*0176*/ 	.short	(.L_220 - .L_219)


	//   ....[0]....
.L_219:
        /*0178*/ 	.word	0x00000080


	//   ....[1]....
        /*017c*/ 	.word	0x000000c0


	//   ....[2]....
        /*0180*/ 	.word	0x00002750


	//   ....[3]....
        /*0184*/ 	.word	0x000027a0


	//----- nvinfo : EIATTR_MAX_THREADS
	.align		4
.L_220:
        /*0188*/ 	.byte	0x04, 0x05
        /*018a*/ 	.short	(.L_222 - .L_221)
.L_221:
        /*018c*/ 	.word	0x00000280
        /*0190*/ 	.word	0x00000001
        /*0194*/ 	.word	0x00000001


	//----- nvinfo : EIATTR_CRS_STACK_SIZE
	.align		4
.L_222:
        /*0198*/ 	.byte	0x04, 0x1e
        /*019a*/ 	.short	(.L_224 - .L_223)
.L_223:
        /*019c*/ 	.word	0x00000000


	//----- nvinfo : EIATTR_CBANK_PARAM_SIZE
	.align		4
.L_224:
        /*01a0*/ 	.byte	0x03, 0x19
        /*01a2*/ 	.short	0x0021


	//----- nvinfo : EIATTR_PARAM_CBANK
	.align		4
        /*01a4*/ 	.byte	0x04, 0x0a
        /*01a6*/ 	.short	(.L_226 - .L_225)
	.align		4
.L_225:
        /*01a8*/ 	.word	index@(.nv.constant0._ZN3cub18CUB_300001_SM_10006detail6reduce28DeviceReduceSingleTileKernelINS2_10policy_hubIdjN4cuda3std3__44plusIdEEE10Policy1000EPdSC_iS9_ddNS7_10__identityEEEvT0_T1_T2_T3_T4_T6_)
        /*01ac*/ 	.short	0x0380
        /*01ae*/ 	.short	0x0021


	//----- nvinfo : EIATTR_SW_WAR
	.align		4
.L_226:
        /*01b0*/ 	.byte	0x04, 0x36
        /*01b2*/ 	.short	(.L_228 - .L_227)
.L_227:
        /*01b4*/ 	.word	0x00000008
.L_228:


//--------------------- .nv.info._ZN3cub18CUB_300001_SM_10006detail6reduce18DeviceReduceKernelINS2_10policy_hubIdjN4cuda3std3__44plusIdEEE10Policy1000EN6thrust24THRUST_300001_SM_1000_NS6detail15normal_iteratorINSD_10device_ptrIdEEEEjS9_dNS7_10__identityEEEvT0_PT3_T1_NS0_13GridEvenShareISN_EET2_T4_ --------------------------
	.section	.nv.info._ZN3cub18CUB_300001_SM_10006detail6reduce18DeviceReduceKernelINS2_10policy_hubIdjN4cuda3std3__44plusIdEEE10Policy1000EN6thrust24THRUST_300001_SM_1000_NS6detail15normal_iteratorINSD_10device_ptrIdEEEEjS9_dNS7_10__identityEEEvT0_PT3_T1_NS0_13GridEvenShareISN_EET2_T4_,"",@"SHT_CUDA_INFO"
	.sectionflags	@""
	.align	4


	//----- nvinfo : EIATTR_CUDA_API_VERSION
	.align		4
        /*0000*/ 	.byte	0x04, 0x37
        /*0002*/ 	.short	(.L_230 - .L_229)
.L_229:
        /*0004*/ 	.word	0x00000082


	//----- nvinfo : EIATTR_KPARAM_INFO
	.align		4
.L_230:
        /*0008*/ 	.byte	0x04, 0x17
        /*000a*/ 	.short	(.L_232 - .L_231)
.L_231:
        /*000c*/ 	.word	0x00000000
        /*0010*/ 	.short	0x0005
        /*0012*/ 	.short	0x003d
        /*0014*/ 	.byte	0x00, 0xf0, 0x05, 0x00


	//----- nvinfo : EIATTR_KPARAM_INFO
	.align		4
.L_232:
        /*0018*/ 	.byte	0x04, 0x17
        /*001a*/ 	.short	(.L_234 - .L_233)
.L_233:
        /*001c*/ 	.word	0x00000000
        /*0020*/ 	.short	0x0004
        /*0022*/ 	.short	0x003c
        /*0024*/ 	.byte	0x00, 0xf0, 0x05, 0x00


	//----- nvinfo : EIATTR_KPARAM_INFO
	.align		4
.L_234:
        /*0028*/ 	.byte	0x04, 0x17
        /*002a*/ 	.short	(.L_236 - .L_235)
.L_235:
        /*002c*/ 	.word	0x00000000
        /*0030*/ 	.short	0x0003
        /*0032*/ 	.short	0x0014
        /*0034*/ 	.byte	0x00, 0xf0, 0xa1, 0x00


	//----- nvinfo : EIATTR_KPARAM_INFO
	.align		4
.L_236:
        /*0038*/ 	.byte	0x04, 0x17
        /*003a*/ 	.short	(.L_238 - .L_237)
.L_237:
        /*003c*/ 	.word	0x00000000
        /*0040*/ 	.short	0x0002
        /*0042*/ 	.short	0x0010
        /*0044*/ 	.byte	0x00, 0xf0, 0x11, 0x00


	//----- nvinfo : EIATTR_KPARAM_INFO
	.align		4
.L_238:
        /*0048*/ 	.byte	0x04, 0x17
        /*004a*/ 	.short	(.L_240 - .L_239)
.L_239:
        /*004c*/ 	.word	0x00000000
        /*0050*/ 	.short	0x0001
        /*0052*/ 	.short	0x0008
        /*0054*/ 	.byte	0x00, 0xf5, 0x21, 0x00


	//----- nvinfo : EIATTR_KPARAM_INFO
	.align		4
.L_240:
        /*0058*/ 	.byte	0x04, 0x17
        /*005a*/ 	.short	(.L_242 - .L_241)
.L_241:
        /*005c*/ 	.word	0x00000000
        /*0060*/ 	.short	0x0000
        /*0062*/ 	.short	0x0000
        /*0064*/ 	.byte	0x00, 0xf0, 0x21, 0x00


	//----- nvinfo : EIATTR_SPARSE_MMA_MASK
	.align		4
.L_242:
        /*0068*/ 	.byte	0x03, 0x50
        /*006a*/ 	.short	0x0000


	//----- nvinfo : EIATTR_MAXREG_COUNT
	.align		4
        /*006c*/ 	.byte	0x03, 0x1b
        /*006e*/ 	.short	0x0060


	//----- nvinfo : EIATTR_NUM_BARRIERS
	.align		4
        /*0070*/ 	.byte	0x02, 0x4c
        /*0072*/ 	.byte	0x01
	.zero		1


	//----- nvinfo : EIATTR_MERCURY_ISA_VERSION
	.align		4
        /*0074*/ 	.byte	0x03, 0x5f
        /*0076*/ 	.short	0x0101


	//----- nvinfo : EIATTR_COOP_GROUP_MASK_REGIDS
	.align		4
        /*0078*/ 	.byte	0x04, 0x29
        /*007a*/ 	.short	(.L_244 - .L_243)


	//   ....[0]....
.L_243:
        /*007c*/ 	.word	0xffffffff


	//   ....[1]....
        /*0080*/ 	.word	0xffffffff


	//   ....[2]....
        /*0084*/ 	.word	0xffffffff


	//   ....[3]....
        /*0088*/ 	.word	0xffffffff


	//   ....[4]....
        /*008c*/ 	.word	0xffffffff


	//   ....[5]....
        /*0090*/ 	.word	0xffffffff


	//   ....[6]....
        /*0094*/ 	.word	0xffffffff


	//   ....[7]....
        /*0098*/ 	.word	0xffffffff


	//   ....[8]....
        /*009c*/ 	.word	0xffffffff


	//   ....[9]....
        /*00a0*/ 	.word	0xffffffff


	//   ....[10]....
        /*00a4*/ 	.word	0xffffffff


	//   ....[11]....
        /*00a8*/ 	.word	0xffffffff


	//   ....[12]....
        /*00ac*/ 	.word	0xffffffff


	//   ....[13]....
        /*00b0*/ 	.word	0xffffffff


	//   ....[14]....
        /*00b4*/ 	.word	0xffffffff


	//   ....[15]....
        /*00b8*/ 	.word	0xffffffff


	//   ....[16]....
        /*00bc*/ 	.word	0xffffffff


	//   ....[17]....
        /*00c0*/ 	.word	0xffffffff


	//   ....[18]....
        /*00c4*/ 	.word	0xffffffff


	//   ....[19]....
        /*00c8*/ 	.word	0xffffffff


	//   ....[20]....
        /*00cc*/ 	.word	0xffffffff


	//   ....[21]....
        /*00d0*/ 	.word	0xffffffff


	//   ....[22]....
        /*00d4*/ 	.word	0xffffffff


	//   ....[23]....
        /*00d8*/ 	.word	0xffffffff


	//   ....[24]....
        /*00dc*/ 	.word	0xffffffff


	//   ....[25]....
        /*00e0*/ 	.word	0xffffffff


	//   ....[26]....
        /*00e4*/ 	.word	0xffffffff


	//   ....[27]....
        /*00e8*/ 	.word	0xffffffff


	//   ....[28]....
        /*00ec*/ 	.word	0xffffffff


	//   ....[29]....
        /*00f0*/ 	.word	0xffffffff


	//----- nvinfo : EIATTR_COOP_GROUP_INSTR_OFFSETS
	.align		4
.L_244:
        /*00f4*/ 	.byte	0x04, 0x28
        /*00f6*/ 	.short	(.L_246 - .L_245)


	//   ....[0]....
.L_245:
        /*00f8*/ 	.word	0x00000c10


	//   ....[1]....
        /*00fc*/ 	.word	0x00000c20


	//   ....[2]....
        /*0100*/ 	.word	0x00000c90


	//   ....[3]....
        /*0104*/ 	.word	0x00000cb0


	//   ....[4]....
        /*0108*/ 	.word	0x00000d20


	//   ....[5]....
        /*010c*/ 	.word	0x00000d30


	//   ....[6]....
        /*0110*/ 	.word	0x00000d80


	//   ....[7]....
        /*0114*/ 	.word	0x00000da0


	//   ....[8]....
        /*0118*/ 	.word	0x00000df0


	//   ....[9]....
        /*011c*/ 	.word	0x00000e10


	//   ....[10]....
        /*0120*/ 	.word	0x00001120


	//   ....[11]....
        /*0124*/ 	.word	0x00001130


	//   ....[12]....
        /*0128*/ 	.word	0x000011a0


	//   ....[13]....
        /*012c*/ 	.word	0x000011c0


	//   ....[14]....
        /*0130*/ 	.word	0x00001210


	//   ....[15]....
        /*0134*/ 	.word	0x00001230


	//   ....[16]....
        /*0138*/ 	.word	0x00001290


	//   ....[17]....
        /*013c*/ 	.word	0x000012b0


	//   ....[18]....
        /*0140*/ 	.word	0x00001330


	//   ....[19]....
        /*0144*/ 	.word	0x00001360


	//   ....[20]....
        /*0148*/ 	.word	0x000028d0


	//   ....[21]....
        /*014c*/ 	.word	0x000028e0


	//   ....[22]....
        /*0150*/ 	.word	0x00002960


	//   ....[23]....
        /*0154*/ 	.word	0x00002970


	//   ....[24]....
        /*0158*/ 	.word	0x000029d0


	//   ....[25]....
        /*015c*/ 	.word	0x000029e0


	//   ....[26]....
        /*0160*/ 	.word	0x00002a30


	//   ....[27]....
        /*0164*/ 	.word	0x00002a60


	//   ....[28]....
        /*0168*/ 	.word	0x00002ae0


	//   ....[29]....
        /*016c*/ 	.word	0x00002af0


	//----- nvinfo : EIATTR_VRC_CTA_INIT_COUNT
	.align		4
.L_246:
        /*0170*/ 	.byte	0x02, 0x4a
	.zero		1
	.zero		1


	//----- nvinfo : EIATTR_EXIT_INSTR_OFFSETS
	.align		4
        /*0174*/ 	.byte	0x04, 0x1c
        /*0176*/ 	.short	(.L_248 - .L_247)


	//   ....[0]....
.L_247:
        /*0178*/ 	.word	0x00002d80


	//   ....[1]....
        /*017c*/ 	.word	0x00002de0


	//----- nvinfo : EIATTR_MAX_THREADS
	.align		4
.L_248:
        /*0180*/ 	.byte	0x04, 0x05
        /*0182*/ 	.short	(.L_250 - .L_249)
.L_249:
        /*0184*/ 	.word	0x00000280
        /*0188*/ 	.word	0x00000001
        /*018c*/ 	.word	0x00000001


	//----- nvinfo : EIATTR_CRS_STACK_SIZE
	.align		4
.L_250:
        /*0190*/ 	.byte	0x04, 0x1e
        /*0192*/ 	.short	(.L_252 - .L_251)
.L_251:
        /*0194*/ 	.word	0x00000000


	//----- nvinfo : EIATTR_CBANK_PARAM_SIZE
	.align		4
.L_252:
        /*0198*/ 	.byte	0x03, 0x19
        /*019a*/ 	.short	0x003e


	//----- nvinfo : EIATTR_PARAM_CBANK
	.align		4
        /*019c*/ 	.byte	0x04, 0x0a
        /*019e*/ 	.short	(.L_254 - .L_253)
	.align		4
.L_253:
        /*01a0*/ 	.word	index@(.nv.constant0._ZN3cub18CUB_300001_SM_10006detail6reduce18DeviceReduceKernelINS2_10policy_hubIdjN4cuda3std3__44plusIdEEE10Policy1000EN6thrust24THRUST_300001_SM_1000_NS6detail15normal_iteratorINSD_10device_ptrIdEEEEjS9_dNS7_10__identityEEEvT0_PT3_T1_NS0_13GridEvenShareISN_EET2_T4_)
        /*01a4*/ 	.short	0x0380
        /*01a6*/ 	.short	0x003e


	//----- nvinfo : EIATTR_SW_WAR
	.align		4
.L_254:
        /*01a8*/ 	.byte	0x04, 0x36
        /*01aa*/ 	.short	(.L_256 - .L_255)
.L_255:
        /*01ac*/ 	.word	0x00000008
.L_256:


//--------------------- .nv.info._ZN3cub18CUB_300001_SM_10006detail6reduce28DeviceReduceSingleTileKernelINS2_10policy_hubIdjN4cuda3std3__44plusIdEEE10Policy1000EN6thrust24THRUST_300001_SM_1000_NS6detail15normal_iteratorINSD_10device_ptrIdEEEEPdjS9_ddNS7_10__identityEEEvT0_T1_T2_T3_T4_T6_ --------------------------
	.section	.nv.info._ZN3cub18CUB_300001_SM_10006detail6reduce28DeviceReduceSingleTileKernelINS2_10policy_hubIdjN4cuda3std3__44plusIdEEE10Policy1000EN6thrust24THRUST_300001_SM_1000_NS6detail15normal_iteratorINSD_10device_ptrIdEEEEPdjS9_ddNS7_10__identityEEEvT0_T1_T2_T3_T4_T6_,"",@"SHT_CUDA_INFO"
	.sectionflags	@""
	.align	4


	//----- nvinfo : EIATTR_CUDA_API_VERSION
	.align		4
        /*0000*/ 	.byte	0x04, 0x37
        /*0002*/ 	.short	(.L_258 - .L_257)
.L_257:
        /*0004*/ 	.word	0x00000082


	//----- nvinfo : EIATTR_KPARAM_INFO
	.align		4
.L_258:
        /*0008*/ 	.byte	0x04, 0x17
        /*000a*/ 	.short	(.L_260 - .L_259)
.L_259:
        /*000c*/ 	.word	0x00000000
        /*0010*/ 	.short	0x0005
        /*0012*/ 	.short	0x0020
        /*0014*/ 	.byte	0x00, 0xf0, 0x05, 0x00


	//----- nvinfo : EIATTR_KPARAM_INFO
	.align		4
.L_260:
        /*0018*/ 	.byte	0x04, 0x17
        /*001a*/ 	.short	(.L_262 - .L_261)
.L_261:
        /*001c*/ 	.word	0x00000000
        /*0020*/ 	.short	0x0004
        /*0022*/ 	.short	0x0018
        /*0024*/ 	.byte	0x00, 0xf0, 0x21, 0x00


	//----- nvinfo : EIATTR_KPARAM_INFO
	.align		4
.L_262:
        /*0028*/ 	.byte	0x04, 0x17
        /*002a*/ 	.short	(.L_264 - .L_263)
.L_263:
        /*002c*/ 	.word	0x00000000
        /*0030*/ 	.short	0x0003
        /*0032*/ 	.short	0x0014
        /*0034*/ 	.byte	0x00, 0xf0, 0x05, 0x00


	//----- nvinfo : EIATTR_KPARAM_INFO
	.align		4
.L_264:
        /*0038*/ 	.byte	0x04, 0x17
        /*003a*/ 	.short	(.L_266 - .L_265)
.L_265:
        /*003c*/ 	.word	0x00000000
        /*0040*/ 	.short	0x0002
        /*0042*/ 	.short	0x0010
        /*0044*/ 	.byte	0x00, 0xf0, 0x11, 0x00


	//----- nvinfo : EIATTR_KPARAM_INFO
	.align		4
.L_266:
        /*0048*/ 	.byte	0x04, 0x17
        /*004a*/ 	.short	(.L_268 - .L_267)
.L_267:
        /*004c*/ 	.word	0x00000000
        /*0050*/ 	.short	0x0001
        /*0052*/ 	.short	0x0008
        /*0054*/ 	.byte	0x00, 0xf5, 0x21, 0x00


	//----- nvinfo : EIATTR_KPARAM_INFO
	.align		4
.L_268:
        /*0058*/ 	.byte	0x04, 0x17
        /*005a*/ 	.short	(.L_270 - .L_269)
.L_269:
        /*005c*/ 	.word	0x00000000
        /*0060*/ 	.short	0x0000
        /*0062*/ 	.short	0x0000
        /*0064*/ 	.byte	0x00, 0xf0, 0x21, 0x00


	//----- nvinfo : EIATTR_SPARSE_MMA_MASK
	.align		4
.L_270:
        /*0068*/ 	.byte	0x03, 0x50
        /*006a*/ 	.short	0x0000


	//----- nvinfo : EIATTR_MAXREG_COUNT
	.align		4
        /*006c*/ 	.byte	0x03, 0x1b
        /*006e*/ 	.short	0x0060


	//----- nvinfo : EIATTR_NUM_BARRIERS
	.align		4
        /*0070*/ 	.byte	0x02, 0x4c
        /*0072*/ 	.byte	0x01
	.zero		1


	//----- nvinfo : EIATTR_MERCURY_ISA_VERSION
	.align		4
        /*0074*/ 	.byte	0x03, 0x5f
        /*0076*/ 	.short	0x0101


	//----- nvinfo : EIATTR_COOP_GROUP_MASK_REGIDS
	.align		4
        /*0078*/ 	.byte	0x04, 0x29
        /*007a*/ 	.short	(.L_272 - .L_271)


	//   ....[0]....
.L_271:
        /*007c*/ 	.word	0xffffffff


	//   ....[1]....
        /*0080*/ 	.word	0xffffffff


	//   ....[2]....
        /*0084*/ 	.word	0xffffffff


	//   ....[3]....
        /*0088*/ 	.word	0xffffffff


	//   ....[4]....
        /*008c*/ 	.word	0xffffffff


	//   ....[5]....
        /*0090*/ 	.word	0xffffffff


	//   ....[6]....
        /*0094*/ 	.word	0xffffffff


	//   ....[7]....
        /*0098*/ 	.word	0xffffffff


	//   ....[8]....
        /*009c*/ 	.word	0xffffffff


	//   ....[9]....
        /*00a0*/ 	.word	0xffffffff


	//   ....[10]....
        /*00a4*/ 	.word	0xffffffff


	//   ....[11]....
        /*00a8*/ 	.word	0xffffffff


	//   ....[12]....
        /*00ac*/ 	.word	0xffffffff


	//   ....[13]....
        /*00b0*/ 	.word	0xffffffff


	//   ....[14]....
        /*00b4*/ 	.word	0xffffffff


	//   ....[15]....
        /*00b8*/ 	.word	0xffffffff


	//   ....[16]....
        /*00bc*/ 	.word	0xffffffff


	//   ....[17]....
        /*00c0*/ 	.word	0xffffffff


	//   ....[18]....
        /*00c4*/ 	.word	0xffffffff


	//   ....[19]....
        /*00c8*/ 	.word	0xffffffff


	//   ....[20]....
        /*00cc*/ 	.word	0xffffffff


	//   ....[21]....
        /*00d0*/ 	.word	0xffffffff


	//   ....[22]....
        /*00d4*/ 	.word	0xffffffff


	//   ....[23]....
        /*00d8*/ 	.word	0xffffffff


	//   ....[24]....
        /*00dc*/ 	.word	0xffffffff


	//   ....[25]....
        /*00e0*/ 	.word	0xffffffff


	//   ....[26]....
        /*00e4*/ 	.word	0xffffffff


	//   ....[27]....
        /*00e8*/ 	.word	0xffffffff


	//   ....[28]....
        /*00ec*/ 	.word	0xffffffff


	//   ....[29]....
        /*00f0*/ 	.word	0xffffffff


	//----- nvinfo : EIATTR_COOP_GROUP_INSTR_OFFSETS
	.align		4
.L_272:
        /*00f4*/ 	.byte	0x04, 0x28
        /*00f6*/ 	.short	(.L_274 - .L_273)


	//   ....[0]....
.L_273:
        /*00f8*/ 	.word	0x00000930


	//   ....[1]....
        /*00fc*/ 	.word	0x00000940


	//   ....[2]....
        /*0100*/ 	.word	0x000009b0


	//   ....[3]....
        /*0104*/ 	.word	0x000009e0


	//   ....[4]....
        /*0108*/ 	.word	0x00000a50


	//   ....[5]....
        /*010c*/ 	.word	0x00000a60


	//   ....[6]....
        /*0110*/ 	.word	0x00000ab0


	//   ....[7]....
        /*0114*/ 	.word	0x00000ad0


	//   ....[8]....
        /*0118*/ 	.word	0x00000b30


	//   ....[9]....
        /*011c*/ 	.word	0x00000b40


	//   ....[10]....
        /*0120*/ 	.word	0x00000e40


	//   ....[11]....
        /*0124*/ 	.word	0x00000e50


	//   ....[12]....
        /*0128*/ 	.word	0x00000ed0


	//   ....[13]....
        /*012c*/ 	.word	0x00000ef0


	//   ....[14]....
        /*0130*/ 	.word	0x00000f40


	//   ....[15]....
        /*0134*/ 	.word	0x00000f60


	//   ....[16]....
        /*0138*/ 	.word	0x00000fd0


	//   ....[17]....
        /*013c*/ 	.word	0x00000fe0


	//   ....[18]....
        /*0140*/ 	.word	0x00001030


	//   ....[19]....
        /*0144*/ 	.word	0x00001060


	//   ....[20]....
        /*0148*/ 	.word	0x00002450


	//   ....[21]....
        /*014c*/ 	.word	0x00002460


	//   ....[22]....
        /*0150*/ 	.word	0x000024d0


	//   ....[23]....
        /*0154*/ 	.word	0x000024e0


	//   ....[24]....
        /*0158*/ 	.word	0x00002540


	//   ....[25]....
        /*015c*/ 	.word	0x00002550


	//   ....[26]....
        /*0160*/ 	.word	0x000025a0


	//   ....[27]....
        /*0164*/ 	.word	0x000025d0


	//   ....[28]....
        /*0168*/ 	.word	0x00002650


	//   ....[29]....
        /*016c*/ 	.word	0x00002660


	//----- nvinfo : EIATTR_VRC_CTA_INIT_COUNT
	.align		4
.L_274:
        /*0170*/ 	.byte	0x02, 0x4a
	.zero		1
	.zero		1


	//----- nvinfo : EIATTR_EXIT_INSTR_OFFSETS
	.align		4
        /*0174*/ 	.byte	0x04, 0x1c
        /*0176*/ 	.short	(.L_276 - .L_275)


	//   ....[0]....
.L_275:
        /*0178*/ 	.word	0x00000080


	//   ....[1]....
        /*017c*/ 	.word	0x000000c0


	//   ....[2]....
        /*0180*/ 	.word	0x000028f0


	//   ....[3]....
        /*0184*/ 	.word	0x00002940


	//----- nvinfo : EIATTR_MAX_THREADS
	.align		4
.L_276:
        /*0188*/ 	.byte	0x04, 0x05
        /*018a*/ 	.short	(.L_278 - .L_277)
.L_277:
        /*018c*/ 	.word	0x00000280
        /*0190*/ 	.word	0x00000001
        /*0194*/ 	.word	0x00000001


	//----- nvinfo : EIATTR_CRS_STACK_SIZE
	.align		4
.L_278:
        /*0198*/ 	.byte	0x04, 0x1e
        /*019a*/ 	.short	(.L_280 - .L_279)
.L_279:
        /*019c*/ 	.word	0x00000000


	//----- nvinfo : EIATTR_CBANK_PARAM_SIZE
	.align		4
.L_280:
        /*01a0*/ 	.byte	0x03, 0x19
        /*01a2*/ 	.short	0x0021


	//----- nvinfo : EIATTR_PARAM_CBANK
	.align		4
        /*01a4*/ 	.byte	0x04, 0x0a
        /*01a6*/ 	.short	(.L_282 - .L_281)
	.align		4
.L_281:
        /*01a8*/ 	.word	index@(.nv.constant0._ZN3cub18CUB_300001_SM_10006detail6reduce28DeviceReduceSingleTileKernelINS2_10policy_hubIdjN4cuda3std3__44plusIdEEE10Policy1000EN6thrust24THRUST_300001_SM_1000_NS6detail15normal_iteratorINSD_10device_ptrIdEEEEPdjS9_ddNS7_10__identityEEEvT0_T1_T2_T3_T4_T6_)
        /*01ac*/ 	.short	0x0380
        /*01ae*/ 	.short	0x0021


	//----- nvinfo : EIATTR_SW_WAR
	.align		4
.L_282:
        /*01b0*/ 	.byte	0x04, 0x36
        /*01b2*/ 	.short	(.L_284 - .L_283)
.L_283:
        /*01b4*/ 	.word	0x00000008
.L_284:


//--------------------- .nv.info._ZN3cub18CUB_300001_SM_10006detail8for_each13static_kernelINS2_12policy_hub_t12policy_500_tEmN6thrust24THRUST_300001_SM_1000_NS8cuda_cub20__uninitialized_fill7functorINS7_10device_ptrIdEEdEEEEvT0_T1_ --------------------------
	.section	.nv.info._ZN3cub18CUB_300001_SM_10006detail8for_each13static_kernelINS2_12policy_hub_t12policy_500_tEmN6thrust24THRUST_300001_SM_1000_NS8cuda_cub20__uninitialized_fill7functorINS7_10device_ptrIdEEdEEEEvT0_T1_,"",@"SHT_CUDA_INFO"
	.sectionflags	@""
	.align	4


	//----- nvinfo : EIATTR_CUDA_API_VERSION
	.align		4
        /*0000*/ 	.byte	0x04, 0x37
        /*0002*/ 	.short	(.L_286 - .L_285)
.L_285:
        /*0004*/ 	.word	0x00000082


	//----- nvinfo : EIATTR_KPARAM_INFO
	.align		4
.L_286:
        /*0008*/ 	.byte	0x04, 0x17
        /*000a*/ 	.short	(.L_288 - .L_287)
.L_287:
        /*000c*/ 	.word	0x00000000
        /*0010*/ 	.short	0x0001
        /*0012*/ 	.short	0x0008
        /*0014*/ 	.byte	0x00, 0xf0, 0x41, 0x00


	//----- nvinfo : EIATTR_KPARAM_INFO
	.align		4
.L_288:
        /*0018*/ 	.byte	0x04, 0x17
        /*001a*/ 	.short	(.L_290 - .L_289)
.L_289:
        /*001c*/ 	.word	0x00000000
        /*0020*/ 	.short	0x0000
        /*0022*/ 	.short	0x0000
        /*0024*/ 	.byte	0x00, 0xf0, 0x21, 0x00


	//----- nvinfo : EIATTR_SPARSE_MMA_MASK
	.align		4
.L_290:
        /*0028*/ 	.byte	0x03, 0x50
        /*002a*/ 	.short	0x0000


	//----- nvinfo : EIATTR_MAXREG_COUNT
	.align		4
        /*002c*/ 	.byte	0x03, 0x1b
        /*002e*/ 	.short	0x00ff


	//----- nvinfo : EIATTR_MERCURY_ISA_VERSION
	.align		4
        /*0030*/ 	.byte	0x03, 0x5f
        /*0032*/ 	.short	0x0101


	//----- nvinfo : EIATTR_VRC_CTA_INIT_COUNT
	.align		4
        /*0034*/ 	.byte	0x02, 0x4a
	.zero		1
	.zero		1


	//----- nvinfo : EIATTR_EXIT_INSTR_OFFSETS
	.align		4
        /*0038*/ 	.byte	0x04, 0x1c
        /*003a*/ 	.short	(.L_292 - .L_291)


	//   ....[0]....
.L_291:
        /*003c*/ 	.word	0x00000130


	//   ....[1]....
        /*0040*/ 	.word	0x00000230


	//   ....[2]....
        /*0044*/ 	.word	0x00000260


	//----- nvinfo : EIATTR_MAX_THREADS
	.align		4
.L_292:
        /*0048*/ 	.byte	0x04, 0x05
        /*004a*/ 	.short	(.L_294 - .L_293)
.L_293:
        /*004c*/ 	.word	0x00000100
        /*0050*/ 	.word	0x00000001
        /*0054*/ 	.word	0x00000001


	//----- nvinfo : EIATTR_CBANK_PARAM_SIZE
	.align		4
.L_294:
        /*0058*/ 	.byte	0x03, 0x19
        /*005a*/ 	.short	0x0018


	//----- nvinfo : EIATTR_PARAM_CBANK
	.align		4
        /*005c*/ 	.byte	0x04, 0x0a
        /*005e*/ 	.short	(.L_296 - .L_295)
	.align		4
.L_295:
        /*0060*/ 	.word	index@(.nv.constant0._ZN3cub18CUB_300001_SM_10006detail8for_each13static_kernelINS2_12policy_hub_t12policy_500_tEmN6thrust24THRUST_300001_SM_1000_NS8cuda_cub20__uninitialized_fill7functorINS7_10device_ptrIdEEdEEEEvT0_T1_)
        /*0064*/ 	.short	0x0380
        /*0066*/ 	.short	0x0018


	//----- nvinfo : EIATTR_SW_WAR
	.align		4
.L_296:
        /*0068*/ 	.byte	0x04, 0x36
        /*006a*/ 	.short	(.L_298 - .L_297)
.L_297:
        /*006c*/ 	.word	0x00000008
.L_298:


//--------------------- .nv.info._ZN3cub18CUB_300001_SM_10006detail11EmptyKernelIvEEvv --------------------------
	.section	.nv.info._ZN3cub18CUB_300001_SM_10006detail11EmptyKernelIvEEvv,"",@"SHT_CUDA_INFO"
	.sectionflags	@""
	.align	4


	//----- nvinfo : EIATTR_CUDA_API_VERSION
	.align		4
        /*0000*/ 	.byte	0x04, 0x37
        /*0002*/ 	.short	(.L_300 - .L_299)
.L_299:
        /*0004*/ 	.word	0x00000082


	//----- nvinfo : EIATTR_SPARSE_MMA_MASK
	.align		4
.L_300:
        /*0008*/ 	.byte	0x03, 0x50
        /*000a*/ 	.short	0x0000


	//----- nvinfo : EIATTR_MAXREG_COUNT
	.align		4
        /*000c*/ 	.byte	0x03, 0x1b
        /*000e*/ 	.short	0x00ff


	//----- nvinfo : EIATTR_MERCURY_ISA_VERSION
	.align		4
        /*0010*/ 	.byte	0x03, 0x5f
        /*0012*/ 	.short	0x0101


	//----- nvinfo : EIATTR_VRC_CTA_INIT_COUNT
	.align		4
        /*0014*/ 	.byte	0x02, 0x4a
	.zero		1
	.zero		1


	//----- nvinfo : EIATTR_EXIT_INSTR_OFFSETS
	.align		4
        /*0018*/ 	.byte	0x04, 0x1c
        /*001a*/ 	.short	(.L_302 - .L_301)


	//   ....[0]....
.L_301:
        /*001c*/ 	.word	0x00000010


	//----- nvinfo : EIATTR_SW_WAR
	.align		4
.L_302:
        /*0020*/ 	.byte	0x04, 0x36
        /*0022*/ 	.short	(.L_304 - .L_303)
.L_303:
        /*0024*/ 	.word	0x00000008
.L_304:


//--------------------- .nv.info._Z12Get_ResidualPdS_S_ --------------------------
	.section	.nv.info._Z12Get_ResidualPdS_S_,"",@"SHT_CUDA_INFO"
	.sectionflags	@""
	.align	4


	//----- nvinfo : EIATTR_CUDA_API_VERSION
	.align		4
        /*0000*/ 	.byte	0x04, 0x37
        /*0002*/ 	.short	(.L_306 - .L_305)
.L_305:
        /*0004*/ 	.word	0x00000082


	//----- nvinfo : EIATTR_KPARAM_INFO
	.align		4
.L_306:
        /*0008*/ 	.byte	0x04, 0x17
        /*000a*/ 	.short	(.L_308 - .L_307)
.L_307:
        /*000c*/ 	.word	0x00000000
        /*0010*/ 	.short	0x0002
        /*0012*/ 	.short	0x0010
        /*0014*/ 	.byte	0x00, 0xf5, 0x21, 0x00


	//----- nvinfo : EIATTR_KPARAM_INFO
	.align		4
.L_308:
        /*0018*/ 	.byte	0x04, 0x17
        /*001a*/ 	.short	(.L_310 - .L_309)
.L_309:
        /*001c*/ 	.word	0x00000000
        /*0020*/ 	.short	0x0001
        /*0022*/ 	.short	0x0008
        /*0024*/ 	.byte	0x00, 0xf5, 0x21, 0x00


	//----- nvinfo : EIATTR_KPARAM_INFO
	.align		4
.L_310:
        /*0028*/ 	.byte	0x04, 0x17
        /*002a*/ 	.short	(.L_312 - .L_311)
.L_311:
        /*002c*/ 	.word	0x00000000
        /*0030*/ 	.short	0x0000
        /*0032*/ 	.short	0x0000
        /*0034*/ 	.byte	0x00, 0xf5, 0x21, 0x00


	//----- nvinfo : EIATTR_SPARSE_MMA_MASK
	.align		4
.L_312:
        /*0038*/ 	.byte	0x03, 0x50
        /*003a*/ 	.short	0x0000


	//----- nvinfo : EIATTR_MAXREG_COUNT
	.align		4
        /*003c*/ 	.byte	0x03, 0x1b
        /*003e*/ 	.short	0x00ff


	//----- nvinfo : EIATTR_NUM_BARRIERS
	.align		4
        /*0040*/ 	.byte	0x02, 0x4c
        /*0042*/ 	.byte	0x01
	.zero		1


	//----- nvinfo : EIATTR_MERCURY_ISA_VERSION
	.align		4
        /*0044*/ 	.byte	0x03, 0x5f
        /*0046*/ 	.short	0x0101


	//----- nvinfo : EIATTR_VRC_CTA_INIT_COUNT
	.align		4
        /*0048*/ 	.byte	0x02, 0x4a
	.zero		1
	.zero		1


	//----- nvinfo : EIATTR_EXIT_INSTR_OFFSETS
	.align		4
        /*004c*/ 	.byte	0x04, 0x1c
        /*004e*/ 	.short	(.L_314 - .L_313)


	//   ....[0]....
.L_313:
        /*0050*/ 	.word	0x00000480


	//----- nvinfo : EIATTR_CRS_STACK_SIZE
	.align		4
.L_314:
        /*0054*/ 	.byte	0x04, 0x1e
        /*0056*/ 	.short	(.L_316 - .L_315)
.L_315:
        /*0058*/ 	.word	0x00000000


	//----- nvinfo : EIATTR_CBANK_PARAM_SIZE
	.align		4
.L_316:
        /*005c*/ 	.byte	0x03, 0x19
        /*005e*/ 	.short	0x0018


	//----- nvinfo : EIATTR_PARAM_CBANK
	.align		4
        /*0060*/ 	.byte	0x04, 0x0a
        /*0062*/ 	.short	(.L_318 - .L_317)
	.align		4
.L_317:
        /*0064*/ 	.word	index@(.nv.constant0._Z12Get_ResidualPdS_S_)
        /*0068*/ 	.short	0x0380
        /*006a*/ 	.short	0x0018


	//----- nvinfo : EIATTR_SW_WAR
	.align		4
.L_318:
        /*006c*/ 	.byte	0x04, 0x36
        /*006e*/ 	.short	(.L_320 - .L_319)
.L_319:
        /*0070*/ 	.word	0x00000008
.L_320:


//--------------------- .nv.info._Z25Gauss_Seidel_GPU_shared_BPdS_ --------------------------
	.section	.nv.info._Z25Gauss_Seidel_GPU_shared_BPdS_,"",@"SHT_CUDA_INFO"
	.sectionflags	@""
	.align	4


	//----- nvinfo : EIATTR_CUDA_API_VERSION
	.align		4
        /*0000*/ 	.byte	0x04, 0x37
        /*0002*/ 	.short	(.L_322 - .L_321)
.L_321:
        /*0004*/ 	.word	0x00000082


	//----- nvinfo : EIATTR_KPARAM_INFO
	.align		4
.L_322:
        /*0008*/ 	.byte	0x04, 0x17
        /*000a*/ 	.short	(.L_324 - .L_323)
.L_323:
        /*000c*/ 	.word	0x00000000
        /*0010*/ 	.short	0x0001
        /*0012*/ 	.short	0x0008
        /*0014*/ 	.byte	0x00, 0xf5, 0x21, 0x00


	//----- nvinfo : EIATTR_KPARAM_INFO
	.align		4
.L_324:
        /*0018*/ 	.byte	0x04, 0x17
        /*001a*/ 	.short	(.L_326 - .L_325)
.L_325:
        /*001c*/ 	.word	0x00000000
        /*0020*/ 	.short	0x0000
        /*0022*/ 	.short	0x0000
        /*0024*/ 	.byte	0x00, 0xf5, 0x21, 0x00


	//----- nvinfo : EIATTR_SPARSE_MMA_MASK
	.align		4
.L_326:
        /*0028*/ 	.byte	0x03, 0x50
        /*002a*/ 	.short	0x0000


	//----- nvinfo : EIATTR_MAXREG_COUNT
	.align		4
        /*002c*/ 	.byte	0x03, 0x1b
        /*002e*/ 	.short	0x00ff


	//----- nvinfo : EIATTR_NUM_BARRIERS
	.align		4
        /*0030*/ 	.byte	0x02, 0x4c
        /*0032*/ 	.byte	0x01
	.zero		1


	//----- nvinfo : EIATTR_MERCURY_ISA_VERSION
	.align		4
        /*0034*/ 	.byte	0x03, 0x5f
        /*0036*/ 	.short	0x0101


	//----- nvinfo : EIATTR_VRC_CTA_INIT_COUNT
	.align		4
        /*0038*/ 	.byte	0x02, 0x4a
	.zero		1
	.zero		1


	//----- nvinfo : EIATTR_EXIT_INSTR_OFFSETS
	.align		4
        /*003c*/ 	.byte	0x04, 0x1c
        /*003e*/ 	.short	(.L_328 - .L_327)


	//   ....[0]....
.L_327:
        /*0040*/ 	.word	0x000001f0


	//   ....[1]....
        /*0044*/ 	.word	0x000002c0


	//----- nvinfo : EIATTR_CBANK_PARAM_SIZE
	.align		4
.L_328:
        /*0048*/ 	.byte	0x03, 0x19
        /*004a*/ 	.short	0x0010


	//----- nvinfo : EIATTR_PARAM_CBANK
	.align		4
        /*004c*/ 	.byte	0x04, 0x0a
        /*004e*/ 	.short	(.L_330 - .L_329)
	.align		4
.L_329:
        /*0050*/ 	.word	index@(.nv.constant0._Z25Gauss_Seidel_GPU_shared_BPdS_)
        /*0054*/ 	.short	0x0380
        /*0056*/ 	.short	0x0010


	//----- nvinfo : EIATTR_SW_WAR
	.align		4
.L_330:
        /*0058*/ 	.byte	0x04, 0x36
        /*005a*/ 	.short	(.L_332 - .L_331)
.L_331:
        /*005c*/ 	.word	0x00000008
.L_332:


//--------------------- .nv.info._Z25Gauss_Seidel_GPU_shared_RPdS_ --------------------------
	.section	.nv.info._Z25Gauss_Seidel_GPU_shared_RPdS_,"",@"SHT_CUDA_INFO"
	.sectionflags	@""
	.align	4


	//----- nvinfo : EIATTR_CUDA_API_VERSION
	.align		4
        /*0000*/ 	.byte	0x04, 0x37
        /*0002*/ 	.short	(.L_334 - .L_333)
.L_333:
        /*0004*/ 	.word	0x00000082


	//----- nvinfo : EIATTR_KPARAM_INFO
	.align		4
.L_334:
        /*0008*/ 	.byte	0x04, 0x17
        /*000a*/ 	.short	(.L_336 - .L_335)
.L_335:
        /*000c*/ 	.word	0x00000000
        /*0010*/ 	.short	0x0001
        /*0012*/ 	.short	0x0008
        /*0014*/ 	.byte	0x00, 0xf5, 0x21, 0x00


	//----- nvinfo : EIATTR_KPARAM_INFO
	.align		4
.L_336:
        /*0018*/ 	.byte	0x04, 0x17
        /*001a*/ 	.short	(.L_338 - .L_337)
.L_337:
        /*001c*/ 	.word	0x00000000
        /*0020*/ 	.short	0x0000
        /*0022*/ 	.short	0x0000
        /*0024*/ 	.byte	0x00, 0xf5, 0x21, 0x00


	//----- nvinfo : EIATTR_SPARSE_MMA_MASK
	.align		4
.L_338:
        /*0028*/ 	.byte	0x03, 0x50
        /*002a*/ 	.short	0x0000


	//----- nvinfo : EIATTR_MAXREG_COUNT
	.align		4
        /*002c*/ 	.byte	0x03, 0x1b
        /*002e*/ 	.short	0x00ff


	//----- nvinfo : EIATTR_NUM_BARRIERS
	.align		4
        /*0030*/ 	.byte	0x02, 0x4c
        /*0032*/ 	.byte	0x01
	.zero		1


	//----- nvinfo : EIATTR_MERCURY_ISA_VERSION
	.align		4
        /*0034*/ 	.byte	0x03, 0x5f
        /*0036*/ 	.short	0x0101


	//----- nvinfo : EIATTR_VRC_CTA_INIT_COUNT
	.align		4
        /*0038*/ 	.byte	0x02, 0x4a
	.zero		1
	.zero		1


	//----- nvinfo : EIATTR_EXIT_INSTR_OFFSETS
	.align		4
        /*003c*/ 	.byte	0x04, 0x1c
        /*003e*/ 	.short	(.L_340 - .L_339)


	//   ....[0]....
.L_339:
        /*0040*/ 	.word	0x000001e0


	//   ....[1]....
        /*0044*/ 	.word	0x000002b0


	//----- nvinfo : EIATTR_CBANK_PARAM_SIZE
	.align		4
.L_340:
        /*0048*/ 	.byte	0x03, 0x19
        /*004a*/ 	.short	0x0010


	//----- nvinfo : EIATTR_PARAM_CBANK
	.align		4
        /*004c*/ 	.byte	0x04, 0x0a
        /*004e*/ 	.short	(.L_342 - .L_341)
	.align		4
.L_341:
        /*0050*/ 	.word	index@(.nv.constant0._Z25Gauss_Seidel_GPU_shared_RPdS_)
        /*0054*/ 	.short	0x0380
        /*0056*/ 	.short	0x0010


	//----- nvinfo : EIATTR_SW_WAR
	.align		4
.L_342:
        /*0058*/ 	.byte	0x04, 0x36
        /*005a*/ 	.short	(.L_344 - .L_343)
.L_343:
        /*005c*/ 	.word	0x00000008
.L_344:


//--------------------- .nv.info._Z16Gauss_Seidel_GPUPdS_ --------------------------
	.section	.nv.info._Z16Gauss_Seidel_GPUPdS_,"",@"SHT_CUDA_INFO"
	.sectionflags	@""
	.align	4


	//----- nvinfo : EIATTR_CUDA_API_VERSION
	.align		4
        /*0000*/ 	.byte	0x04, 0x37
        /*0002*/ 	.short	(.L_346 - .L_345)
.L_345:
        /*0004*/ 	.word	0x00000082


	//----- nvinfo : EIATTR_KPARAM_INFO
	.align		4
.L_346:
        /*0008*/ 	.byte	0x04, 0x17
        /*000a*/ 	.short	(.L_348 - .L_347)
.L_347:
        /*000c*/ 	.word	0x00000000
        /*0010*/ 	.short	0x0001
        /*0012*/ 	.short	0x0008
        /*0014*/ 	.byte	0x00, 0xf5, 0x21, 0x00


	//----- nvinfo : EIATTR_KPARAM_INFO
	.align		4
.L_348:
        /*0018*/ 	.byte	0x04, 0x17
        /*001a*/ 	.short	(.L_350 - .L_349)
.L_349:
        /*001c*/ 	.word	0x00000000
        /*0020*/ 	.short	0x0000
        /*0022*/ 	.short	0x0000
        /*0024*/ 	.byte	0x00, 0xf5, 0x21, 0x00


	//----- nvinfo : EIATTR_SPARSE_MMA_MASK
	.align		4
.L_350:
        /*0028*/ 	.byte	0x03, 0x50
        /*002a*/ 	.short	0x0000


	//----- nvinfo : EIATTR_MAXREG_COUNT
	.align		4
        /*002c*/ 	.byte	0x03, 0x1b
        /*002e*/ 	.short	0x00ff


	//----- nvinfo : EIATTR_NUM_BARRIERS
	.align		4
        /*0030*/ 	.byte	0x02, 0x4c
        /*0032*/ 	.byte	0x01
	.zero		1


	//----- nvinfo : EIATTR_MERCURY_ISA_VERSION
	.align		4
        /*0034*/ 	.byte	0x03, 0x5f
        /*0036*/ 	.short	0x0101


	//----- nvinfo : EIATTR_VRC_CTA_INIT_COUNT
	.align		4
        /*0038*/ 	.byte	0x02, 0x4a
	.zero		1
	.zero		1


	//----- nvinfo : EIATTR_EXIT_INSTR_OFFSETS
	.align		4
        /*003c*/ 	.byte	0x04, 0x1c
        /*003e*/ 	.short	(.L_352 - .L_351)


	//   ....[0]....
.L_351:
        /*0040*/ 	.word	0x00000440


	//----- nvinfo : EIATTR_CRS_STACK_SIZE
	.align		4
.L_352:
        /*0044*/ 	.byte	0x04, 0x1e
        /*0046*/ 	.short	(.L_354 - .L_353)
.L_353:
        /*0048*/ 	.word	0x00000000


	//----- nvinfo : EIATTR_CBANK_PARAM_SIZE
	.align		4
.L_354:
        /*004c*/ 	.byte	0x03, 0x19
        /*004e*/ 	.short	0x0010


	//----- nvinfo : EIATTR_PARAM_CBANK
	.align		4
        /*0050*/ 	.byte	0x04, 0x0a
        /*0052*/ 	.short	(.L_356 - .L_355)
	.align		4
.L_355:
        /*0054*/ 	.word	index@(.nv.constant0._Z16Gauss_Seidel_GPUPdS_)
        /*0058*/ 	.short	0x0380
        /*005a*/ 	.short	0x0010


	//----- nvinfo : EIATTR_SW_WAR
	.align		4
.L_356:
        /*005c*/ 	.byte	0x04, 0x36
        /*005e*/ 	.short	(.L_358 - .L_357)
.L_357:
        /*0060*/ 	.word	0x00000008
.L_358:


//--------------------- .nv.callgraph             --------------------------
	.section	.nv.callgraph,"",@"SHT_CUDA_CALLGRAPH"
	.align	4
	.sectionentsize	8
	.align		4
        /*0000*/ 	.word	0x00000000
	.align		4
        /*0004*/ 	.word	0xffffffff
	.align		4
        /*0008*/ 	.word	0x00000000
	.align		4
        /*000c*/ 	.word	0xfffffffe
	.align		4
        /*0010*/ 	.word	0x00000000
	.align		4
        /*0014*/ 	.word	0xfffffffd
	.align		4
        /*0018*/ 	.word	0x00000000
	.align		4
        /*001c*/ 	.word	0xfffffffc


//--------------------- .nv.constant4             --------------------------
	.section	.nv.constant4,"a",@progbits
	.align	8
	.align		8
.nv.constant4:
        /*0000*/ 	.dword	_ZN34_INTERNAL_5a839740_4_k_cu_c4f779e04cuda3std3__45__cpo5beginE
	.align		8
        /*0008*/ 	.dword	_ZN34_INTERNAL_5a839740_4_k_cu_c4f779e04cuda3std3__45__cpo3endE
	.align		8
        /*0010*/ 	.dword	_ZN34_INTERNAL_5a839740_4_k_cu_c4f779e04cuda3std3__45__cpo6cbeginE
	.align		8
        /*0018*/ 	.dword	_ZN34_INTERNAL_5a839740_4_k_cu_c4f779e04cuda3std3__45__cpo4cendE
	.align		8
        /*0020*/ 	.dword	_ZN34_INTERNAL_5a839740_4_k_cu_c4f779e04cuda3std3__45__cpo6rbeginE
	.align		8
        /*0028*/ 	.dword	_ZN34_INTERNAL_5a839740_4_k_cu_c4f779e04cuda3std3__45__cpo4rendE
	.align		8
        /*0030*/ 	.dword	_ZN34_INTERNAL_5a839740_4_k_cu_c4f779e04cuda3std3__45__cpo7crbeginE
	.align		8
        /*0038*/ 	.dword	_ZN34_INTERNAL_5a839740_4_k_cu_c4f779e04cuda3std3__45__cpo5crendE
	.align		8
        /*0040*/ 	.dword	_ZN34_INTERNAL_5a839740_4_k_cu_c4f779e04cuda3std3__436_GLOBAL__N__5a839740_4_k_cu_c4f779e06ignoreE
	.align		8
        /*0048*/ 	.dword	_ZN34_INTERNAL_5a839740_4_k_cu_c4f779e04cuda3std3__419piecewise_constructE
	.align		8
        /*0050*/ 	.dword	_ZN34_INTERNAL_5a839740_4_k_cu_c4f779e04cuda3std3__48in_placeE
	.align		8
        /*0058*/ 	.dword	_ZN34_INTERNAL_5a839740_4_k_cu_c4f779e04cuda3std3__420unreachable_sentinelE
	.align		8
        /*0060*/ 	.dword	_ZN34_INTERNAL_5a839740_4_k_cu_c4f779e04cuda3std3__47nulloptE
	.align		8
        /*0068*/ 	.dword	_ZN34_INTERNAL_5a839740_4_k_cu_c4f779e04cuda3std3__48unexpectE
	.align		8
        /*0070*/ 	.dword	_ZN34_INTERNAL_5a839740_4_k_cu_c4f779e04cuda3std6ranges3__45__cpo4swapE
	.align		8
        /*0078*/ 	.dword	_ZN34_INTERNAL_5a839740_4_k_cu_c4f779e04cuda3std6ranges3__45__cpo9iter_moveE
	.align		8
        /*0080*/ 	.dword	_ZN34_INTERNAL_5a839740_4_k_cu_c4f779e04cuda3std6ranges3__45__cpo5beginE
	.align		8
        /*0088*/ 	.dword	_ZN34_INTERNAL_5a839740_4_k_cu_c4f779e04cuda3std6ranges3__45__cpo3endE
	.align		8
        /*0090*/ 	.dword	_ZN34_INTERNAL_5a839740_4_k_cu_c4f779e04cuda3std6ranges3__45__cpo6cbeginE
	.align		8
        /*0098*/ 	.dword	_ZN34_INTERNAL_5a839740_4_k_cu_c4f779e04cuda3std6ranges3__45__cpo4cendE
	.align		8
        /*00a0*/ 	.dword	_ZN34_INTERNAL_5a839740_4_k_cu_c4f779e04cuda3std6ranges3__45__cpo7advanceE
	.align		8
        /*00a8*/ 	.dword	_ZN34_INTERNAL_5a839740_4_k_cu_c4f779e04cuda3std6ranges3__45__cpo9iter_swapE
	.align		8
        /*00b0*/ 	.dword	_ZN34_INTERNAL_5a839740_4_k_cu_c4f779e04cuda3std6ranges3__45__cpo4nextE
	.align		8
        /*00b8*/ 	.dword	_ZN34_INTERNAL_5a839740_4_k_cu_c4f779e04cuda3std6ranges3__45__cpo4prevE
	.align		8
        /*00c0*/ 	.dword	_ZN34_INTERNAL_5a839740_4_k_cu_c4f779e04cuda3std6ranges3__45__cpo4dataE
	.align		8
        /*00c8*/ 	.dword	_ZN34_INTERNAL_5a839740_4_k_cu_c4f779e04cuda3std6ranges3__45__cpo5cdataE
	.align		8
        /*00d0*/ 	.dword	_ZN34_INTERNAL_5a839740_4_k_cu_c4f779e04cuda3std6ranges3__45__cpo4sizeE
	.align		8
        /*00d8*/ 	.dword	_ZN34_INTERNAL_5a839740_4_k_cu_c4f779e04cuda3std6ranges3__45__cpo5ssizeE
	.align		8
        /*00e0*/ 	.dword	_ZN34_INTERNAL_5a839740_4_k_cu_c4f779e04cuda3std6ranges3__45__cpo8distanceE
	.align		8
        /*00e8*/ 	.dword	_ZN34_INTERNAL_5a839740_4_k_cu_c4f779e06thrust24THRUST_300001_SM_1000_NS8cuda_cub3parE
	.align		8
        /*00f0*/ 	.dword	_ZN34_INTERNAL_5a839740_4_k_cu_c4f779e06thrust24THRUST_300001_SM_1000_NS8cuda_cub10par_nosyncE
	.align		8
        /*00f8*/ 	.dword	_ZN34_INTERNAL_5a839740_4_k_cu_c4f779e06thrust24THRUST_300001_SM_1000_NS6system6detail10sequential3seqE
	.align		8
        /*0100*/ 	.dword	_ZN34_INTERNAL_5a839740_4_k_cu_c4f779e06thrust24THRUST_300001_SM_1000_NS12placeholders2_1E
	.align		8
        /*0108*/ 	.dword	_ZN34_INTERNAL_5a839740_4_k_cu_c4f779e06thrust24THRUST_300001_SM_1000_NS12placeholders2_2E
	.align		8
        /*0110*/ 	.dword	_ZN34_INTERNAL_5a839740_4_k_cu_c4f779e06thrust24THRUST_300001_SM_1000_NS12placeholders2_3E
	.align		8
        /*0118*/ 	.dword	_ZN34_INTERNAL_5a839740_4_k_cu_c4f779e06thrust24THRUST_300001_SM_1000_NS12placeholders2_4E
	.align		8
        /*0120*/ 	.dword	_ZN34_INTERNAL_5a839740_4_k_cu_c4f779e06thrust24THRUST_300001_SM_1000_NS12placeholders2_5E
	.align		8
        /*0128*/ 	.dword	_ZN34_INTERNAL_5a839740_4_k_cu_c4f779e06thrust24THRUST_300001_SM_1000_NS12placeholders2_6E
	.align		8
        /*0130*/ 	.dword	_ZN34_INTERNAL_5a839740_4_k_cu_c4f779e06thrust24THRUST_300001_SM_1000_NS12placeholders2_7E
	.align		8
        /*0138*/ 	.dword	_ZN34_INTERNAL_5a839740_4_k_cu_c4f779e06thrust24THRUST_300001_SM_1000_NS12placeholders2_8E
	.align		8
        /*0140*/ 	.dword	_ZN34_INTERNAL_5a839740_4_k_cu_c4f779e06thrust24THRUST_300001_SM_1000_NS12placeholders2_9E
	.align		8
        /*0148*/ 	.dword	_ZN34_INTERNAL_5a839740_4_k_cu_c4f779e06thrust24THRUST_300001_SM_1000_NS12placeholders3_10E
	.align		8
        /*0150*/ 	.dword	_ZN34_INTERNAL_5a839740_4_k_cu_c4f779e06thrust24THRUST_300001_SM_1000_NS3seqE


//--------------------- .text._ZN3cub18CUB_300001_SM_10006detail6reduce28DeviceReduceSingleTileKernelINS2_10policy_hubIdyN4cuda3std3__44plusIdEEE10Policy1000EPdSC_iS9_ddNS7_10__identityEEEvT0_T1_T2_T3_T4_T6_ --------------------------
	.section	.text._ZN3cub18CUB_300001_SM_10006detail6reduce28DeviceReduceSingleTileKernelINS2_10policy_hubIdyN4cuda3std3__44plusIdEEE10Policy1000EPdSC_iS9_ddNS7_10__identityEEEvT0_T1_T2_T3_T4_T6_,"ax",@progbits
	.align	128
        .global         _ZN3cub18CUB_300001_SM_10006detail6reduce28DeviceReduceSingleTileKernelINS2_10policy_hubIdyN4cuda3std3__44plusIdEEE10Policy1000EPdSC_iS9_ddNS7_10__identityEEEvT0_T1_T2_T3_T4_T6_
        .type           _ZN3cub18CUB_300001_SM_10006detail6reduce28DeviceReduceSingleTileKernelINS2_10policy_hubIdyN4cuda3std3__44plusIdEEE10Policy1000EPdSC_iS9_ddNS7_10__identityEEEvT0_T1_T2_T3_T4_T6_,@function
        .size           _ZN3cub18CUB_300001_SM_10006detail6reduce28DeviceReduceSingleTileKernelINS2_10policy_hubIdyN4cuda3std3__44plusIdEEE10Policy1000EPdSC_iS9_ddNS7_10__identityEEEvT0_T1_T2_T3_T4_T6_,(.L_x_199 - _ZN3cub18CUB_300001_SM_10006detail6reduce28DeviceReduceSingleTileKernelINS2_10policy_hubIdyN4cuda3std3__44plusIdEEE10Policy1000EPdSC_iS9_ddNS7_10__identityEEEvT0_T1_T2_T3_T4_T6_)
        .other          _ZN3cub18CUB_300001_SM_10006detail6reduce28DeviceReduceSingleTileKernelINS2_10policy_hubIdyN4cuda3std3__44plusIdEEE10Policy1000EPdSC_iS9_ddNS7_10__identityEEEvT0_T1_T2_T3_T4_T6_,@"STO_CUDA_ENTRY STV_DEFAULT"
_ZN3cub18CUB_300001_SM_10006detail6reduce28DeviceReduceSingleTileKernelINS2_10policy_hubIdyN4cuda3std3__44plusIdEEE10Policy1000EPdSC_iS9_ddNS7_10__identityEEEvT0_T1_T2_T3_T4_T6_:
.text._ZN3cub18CUB_300001_SM_10006detail6reduce28DeviceReduceSingleTileKernelINS2_10policy_hubIdyN4cuda3std3__44plusIdEEE10Policy1000EPdSC_iS9_ddNS7_10__identityEEEvT0_T1_T2_T3_T4_T6_:
[----:B------:R-:W-:Y:S01]  /*0000*/  LDC R1, c[0x0][0x37c] ;  /* 0x0000df00ff017b82 */ /* 0x000fe20000000800 */
[----:B------:R-:W0:Y:S01]  /*0010*/  LDCU UR4, c[0x0][0x390] ;  /* 0x00007200ff0477ac */ /* 0x000e220008000800 */
[----:B------:R-:W1:Y:S01]  /*0020*/  LDCU.64 UR6, c[0x0][0x358] ;  /* 0x00006b00ff0677ac */ /* 0x000e620008000a00 */
[----:B0-----:R-:W-:-:S05]  /*0030*/  IMAD.U32 R4, RZ, RZ, UR4 ;  /* 0x00000004ff047e24 */ /* 0x001fca000f8e00ff */
[----:B------:R-:W-:-:S13]  /*0040*/  ISETP.NE.AND P0, PT, R4, RZ, PT ;  /* 0x000000ff0400720c */ /* 0x000fda0003f05270 */
[----:B-1----:R-:W-:Y:S05]  /*0050*/  @P0 BRA `(.L_x_0) ;  /* 0x00000000001c0947 */ /* 0x002fea0003800000 */
[----:B------:R-:W0:Y:S02]  /*0060*/  S2R R0, SR_TID.X ;  /* 0x0000000000007919 */ /* 0x000e240000002100 */
[----:B0-----:R-:W-:-:S13]  /*0070*/  ISETP.NE.AND P0, PT, R0, RZ, PT ;  /* 0x000000ff0000720c */ /* 0x001fda0003f05270 */
[----:B------:R-:W-:Y:S05]  /*0080*/  @P0 EXIT ;  /* 0x000000000000094d */ /* 0x000fea0003800000 */
[----:B------:R-:W0:Y:S08]  /*0090*/  LDC.64 R2, c[0x0][0x388] ;  /* 0x0000e200ff027b82 */ /* 0x000e300000000a00 */
[----:B------:R-:W0:Y:S02]  /*00a0*/  LDC.64 R4, c[0x0][0x398] ;  /* 0x0000e600ff047b82 */ /* 0x000e240000000a00 */
[----:B0-----:R-:W-:Y:S01]  /*00b0*/  STG.E.64 desc[UR6][R2.64], R4 ;  /* 0x0000000402007986 */ /* 0x001fe2000c101b06 */
[----:B------:R-:W-:Y:S05]  /*00c0*/  EXIT ;  /* 0x000000000000794d */ /* 0x000fea0003800000 */
.L_x_0:
[----:B------:R-:W-:Y:S01]  /*00d0*/  ISETP.GT.AND P0, PT, R4, 0xdff, PT ;  /* 0x00000dff0400780c */ /* 0x000fe20003f04270 */
[----:B------:R-:W-:-:S12]  /*00e0*/  BSSY.RECONVERGENT B0, `(.L_x_1) ;  /* 0x0000242000007945 */ /* 0x000fd80003800200 */
[----:B------:R-:W-:Y:S05]  /*00f0*/  @P0 BRA `(.L_x_2) ;  /* 0x0000001400180947 */ /* 0x000fea0003800000 */
[----:B------:R-:W0:Y:S01]  /*0100*/  S2R R5, SR_TID.X ;  /* 0x0000000000057919 */ /* 0x000e220000002100 */
[----:B------:R-:W-:Y:S01]  /*0110*/  BSSY.RECONVERGENT B1, `(.L_x_3) ;  /* 0x0000009000017945 */ /* 0x000fe20003800200 */
[----:B------:R-:W-:Y:S02]  /*0120*/  CS2R R2, SRZ ;  /* 0x0000000000027805 */ /* 0x000fe4000001ff00 */
[----:B0-----:R-:W-:Y:S01]  /*0130*/  ISETP.GE.AND P0, PT, R5, R4, PT ;  /* 0x000000040500720c */ /* 0x001fe20003f06270 */
[----:B------:R-:W-:-:S12]  /*0140*/  IMAD.MOV.U32 R7, RZ, RZ, R5 ;  /* 0x000000ffff077224 */ /* 0x000fd800078e0005 */
[----:B------:R-:W-:Y:S05]  /*0150*/  @P0 BRA `(.L_x_4) ;  /* 0x0000000000100947 */ /* 0x000fea0003800000 */
[----:B------:R-:W0:Y:S02]  /*0160*/  LDC.64 R2, c[0x0][0x380] ;  /* 0x0000e000ff027b82 */ /* 0x000e240000000a00 */
[----:B0-----:R-:W-:-:S06]  /*0170*/  IMAD.WIDE.U32 R2, R5, 0x8, R2 ;  /* 0x0000000805027825 */ /* 0x001fcc00078e0002 */
[----:B------:R-:W5:Y:S01]  /*0180*/  LDG.E.64.CONSTANT R2, desc[UR6][R2.64] ;  /* 0x0000000602027981 */ /* 0x000f62000c1e9b00 */
[----:B------:R-:W-:-:S07]  /*0190*/  VIADD R7, R5, 0x200 ;  /* 0x0000020005077836 */ /* 0x000fce0000000000 */
.L_x_4:
[----:B------:R-:W-:Y:S05]  /*01a0*/  BSYNC.RECONVERGENT B1 ;  /* 0x0000000000017941 */ /* 0x000fea0003800200 */
.L_x_3:
[----:B------:R-:W-:Y:S01]  /*01b0*/  ISETP.GE.AND P0, PT, R7, R4, PT ;  /* 0x000000040700720c */ /* 0x000fe20003f06270 */
[----:B------:R-:W-:-:S12]  /*01c0*/  BSSY.RECONVERGENT B1, `(.L_x_5) ;  /* 0x0000076000017945 */ /* 0x000fd80003800200 */
[----:B------:R-:W-:Y:S05]  /*01d0*/  @P0 BRA `(.L_x_6) ;  /* 0x0000000400d00947 */ /* 0x000fea0003800000 */
[----:B------:R-:W-:Y:S01]  /*01e0*/  LOP3.LUT R9, RZ, R7, RZ, 0x33, !PT ;  /* 0x00000007ff097212 */ /* 0x000fe200078e33ff */
[----:B------:R-:W-:Y:S04]  /*01f0*/  BSSY.RECONVERGENT B2, `(.L_x_7) ;  /* 0x0000017000027945 */ /* 0x000fe80003800200 */
[----:B------:R-:W-:-:S05]  /*0200*/  IMAD.IADD R0, R9, 0x1, R4 ;  /* 0x0000000109007824 */ /* 0x000fca00078e0204 */
[C---:B------:R-:W-:Y:S02]  /*0210*/  LOP3.LUT R6, R0.reuse, 0x600, RZ, 0xc0, !PT ;  /* 0x0000060000067812 */ /* 0x040fe400078ec0ff */
[----:B------:R-:W-:Y:S02]  /*0220*/  ISETP.GE.U32.AND P0, PT, R0, 0x600, PT ;  /* 0x000006000000780c */ /* 0x000fe40003f06070 */
[----:B------:R-:W-:-:S13]  /*0230*/  ISETP.NE.AND P1, PT, R6, 0x600, PT ;  /* 0x000006000600780c */ /* 0x000fda0003f25270 */
[----:B------:R-:W-:Y:S05]  /*0240*/  @!P1 BRA `(.L_x_8) ;  /* 0x0000000000449947 */ /* 0x000fea0003800000 */
[----:B------:R-:W0:Y:S01]  /*0250*/  LDC.64 R8, c[0x0][0x380] ;  /* 0x0000e000ff087b82 */ /* 0x000e220000000a00 */
[----:B------:R-:W-:-:S04]  /*0260*/  LEA.HI R0, R0, 0x1, RZ, 0x17 ;  /* 0x0000000100007811 */ /* 0x000fc800078fb8ff */
[----:B------:R-:W-:-:S05]  /*0270*/  LOP3.LUT R0, R0, 0x3, RZ, 0xc0, !PT ;  /* 0x0000000300007812 */ /* 0x000fca00078ec0ff */
[----:B------:R-:W-:Y:S02]  /*0280*/  IMAD.MOV R0, RZ, RZ, -R0 ;  /* 0x000000ffff007224 */ /* 0x000fe400078e0a00 */
[----:B0-----:R-:W-:-:S04]  /*0290*/  IMAD.WIDE.U32 R8, R7, 0x8, R8 ;  /* 0x0000000807087825 */ /* 0x001fc800078e0008 */
[----:B------:R-:W-:Y:S02]  /*02a0*/  IMAD.MOV.U32 R6, RZ, RZ, R8 ;  /* 0x000000ffff067224 */ /* 0x000fe400078e0008 */
[----:B------:R-:W-:-:S07]  /*02b0*/  IMAD.MOV.U32 R11, RZ, RZ, R9 ;  /* 0x000000ffff0b7224 */ /* 0x000fce00078e0009 */
.L_x_9:
[----:B------:R-:W-:Y:S02]  /*02c0*/  IMAD.MOV.U32 R8, RZ, RZ, R6 ;  /* 0x000000ffff087224 */ /* 0x000fe400078e0006 */
[----:B------:R-:W-:-:S06]  /*02d0*/  IMAD.MOV.U32 R9, RZ, RZ, R11 ;  /* 0x000000ffff097224 */ /* 0x000fcc00078e000b */
[----:B------:R-:W2:Y:S01]  /*02e0*/  LDG.E.64.CONSTANT R8, desc[UR6][R8.64] ;  /* 0x0000000608087981 */ /* 0x000ea2000c1e9b00 */
[----:B------:R-:W-:Y:S01]  /*02f0*/  VIADD R0, R0, 0x1 ;  /* 0x0000000100007836 */ /* 0x000fe20000000000 */
[----:B------:R-:W-:Y:S01]  /*0300*/  IADD3 R6, P2, PT, R6, 0x1000, RZ ;  /* 0x0000100006067810 */ /* 0x000fe20007f5e0ff */
[----:B------:R-:W-:-:S03]  /*0310*/  VIADD R7, R7, 0x200 ;  /* 0x0000020007077836 */ /* 0x000fc60000000000 */
[----:B------:R-:W-:Y:S01]  /*0320*/  ISETP.NE.AND P1, PT, R0, RZ, PT ;  /* 0x000000ff0000720c */ /* 0x000fe20003f25270 */
[----:B------:R-:W-:Y:S01]  /*0330*/  IMAD.X R11, RZ, RZ, R11, P2 ;  /* 0x000000ffff0b7224 */ /* 0x000fe200010e060b */
[----:B--2--5:R-:W-:-:S11]  /*0340*/  DADD R2, R8, R2 ;  /* 0x0000000008027229 */ /* 0x024fd60000000002 */
[----:B------:R-:W-:Y:S05]  /*0350*/  @P1 BRA `(.L_x_9) ;  /* 0xfffffffc00d81947 */ /* 0x000fea000383ffff */
.L_x_8:
[----:B------:R-:W-:Y:S05]  /*0360*/  BSYNC.RECONVERGENT B2 ;  /* 0x0000000000027941 */ /* 0x000fea0003800200 */
.L_x_7:
[----:B------:R-:W-:Y:S05]  /*0370*/  @!P0 BRA `(.L_x_6) ;  /* 0x0000000400688947 */ /* 0x000fea0003800000 */
[----:B------:R-:W-:Y:S01]  /*0380*/  IMAD.IADD R0, R4, 0x1, -R7 ;  /* 0x0000000104007824 */ /* 0x000fe200078e0a07 */
[----:B------:R-:W-:Y:S01]  /*0390*/  BSSY.RECONVERGENT B2, `(.L_x_10) ;  /* 0x0000031000027945 */ /* 0x000fe20003800200 */
[----:B------:R-:W-:-:S03]  /*03a0*/  PLOP3.LUT P0, PT, PT, PT, PT, 0x80, 0x8 ;  /* 0x000000000008781c */ /* 0x000fc60003f0f070 */
[----:B------:R-:W-:-:S13]  /*03b0*/  ISETP.GT.AND P1, PT, R0, 0x1800, PT ;  /* 0x000018000000780c */ /* 0x000fda0003f24270 */
[----:B------:R-:W-:Y:S05]  /*03c0*/  @!P1 BRA `(.L_x_11) ;  /* 0x0000000000b49947 */ /* 0x000fea0003800000 */
[----:B------:R-:W-:Y:S01]  /*03d0*/  PLOP3.LUT P0, PT, PT, PT, PT, 0x8, 0x80 ;  /* 0x000000000080781c */ /* 0x000fe20003f0e170 */
[----:B------:R-:W-:-:S12]  /*03e0*/  VIADD R0, R4, 0xffffe800 ;  /* 0xffffe80004007836 */ /* 0x000fd80000000000 */
.L_x_12:
[----:B------:R-:W0:Y:S02]  /*03f0*/  LDC.64 R32, c[0x0][0x380] ;  /* 0x0000e000ff207b82 */ /* 0x000e240000000a00 */
[----:B0-----:R-:W-:-:S05]  /*0400*/  IMAD.WIDE R14, R7, 0x8, R32 ;  /* 0x00000008070e7825 */ /* 0x001fca00078e0220 */
[----:B------:R-:W2:Y:S04]  /*0410*/  LDG.E.64.CONSTANT R8, desc[UR6][R14.64] ;  /* 0x000000060e087981 */ /* 0x000ea8000c1e9b00 */
[----:B------:R-:W3:Y:S04]  /*0420*/  LDG.E.64.CONSTANT R10, desc[UR6][R14.64+0x1000] ;  /* 0x001000060e0a7981 */ /* 0x000ee8000c1e9b00 */
[----:B------:R-:W4:Y:S01]  /*0430*/  LDG.E.64.CONSTANT R12, desc[UR6][R14.64+0x2000] ;  /* 0x002000060e0c7981 */ /* 0x000f22000c1e9b00 */
[----:B------:R-:W-:-:S03]  /*0440*/  VIADD R41, R7, 0x800 ;  /* 0x0000080007297836 */ /* 0x000fc60000000000 */
[----:B------:R-:W4:Y:S01]  /*0450*/  LDG.E.64.CONSTANT R30, desc[UR6][R14.64+0x3000] ;  /* 0x003000060e1e7981 */ /* 0x000f22000c1e9b00 */
[----:B------:R-:W-:-:S05]  /*0460*/  IMAD.WIDE R40, R41, 0x8, R32 ;  /* 0x0000000829287825 */ /* 0x000fca00078e0220 */
[----:B------:R-:W4:Y:S04]  /*0470*/  LDG.E.64.CONSTANT R28, desc[UR6][R40.64] ;  /* 0x00000006281c7981 */ /* 0x000f28000c1e9b00 */
[----:B------:R-:W4:Y:S04]  /*0480*/  LDG.E.64.CONSTANT R26, desc[UR6][R40.64+0x1000] ;  /* 0x00100006281a7981 */ /* 0x000f28000c1e9b00 */
        /* <DEDUP_REMOVED lines=12> */
[----:B------:R-:W4:Y:S04]  /*0550*/  LDG.E.64.CONSTANT R34, desc[UR6][R44.64+0x2000] ;  /* 0x002000062c227981 */ /* 0x000f28000c1e9b00 */
[----:B------:R-:W4:Y:S01]  /*0560*/  LDG.E.64.CONSTANT R32, desc[UR6][R44.64+0x3000] ;  /* 0x003000062c207981 */ /* 0x000f22000c1e9b00 */
[----:B------:R-:W-:-:S05]  /*0570*/  VIADD R7, R7, 0x2000 ;  /* 0x0000200007077836 */ /* 0x000fca0000000000 */
[----:B------:R-:W-:Y:S01]  /*0580*/  ISETP.GE.AND P1, PT, R7, R0, PT ;  /* 0x000000000700720c */ /* 0x000fe20003f26270 */
[----:B--2--5:R-:W-:-:S08]  /*0590*/  DADD R8, R8, R2 ;  /* 0x0000000008087229 */ /* 0x024fd00000000002 */
[----:B---3--:R-:W-:-:S08]  /*05a0*/  DADD R8, R8, R10 ;  /* 0x0000000008087229 */ /* 0x008fd0000000000a */
[----:B----4-:R-:W-:-:S08]  /*05b0*/  DADD R8, R8, R12 ;  /* 0x0000000008087229 */ /* 0x010fd0000000000c */
[----:B------:R-:W-:-:S08]  /*05c0*/  DADD R8, R8, R30 ;  /* 0x0000000008087229 */ /* 0x000fd0000000001e */
        /* <DEDUP_REMOVED lines=11> */
[----:B------:R-:W-:Y:S01]  /*0680*/  DADD R2, R8, R32 ;  /* 0x0000000008027229 */ /* 0x000fe20000000020 */
[----:B------:R-:W-:Y:S10]  /*0690*/  @!P1 BRA `(.L_x_12) ;  /* 0xfffffffc00549947 */ /* 0x000ff4000383ffff */
.L_x_11:
[----:B------:R-:W-:Y:S05]  /*06a0*/  BSYNC.RECONVERGENT B2 ;  /* 0x0000000000027941 */ /* 0x000fea0003800200 */
.L_x_10:
[----:B------:R-:W-:Y:S01]  /*06b0*/  IMAD.IADD R0, R4, 0x1, -R7 ;  /* 0x0000000104007824 */ /* 0x000fe200078e0a07 */
[----:B------:R-:W-:Y:S04]  /*06c0*/  BSSY.RECONVERGENT B2, `(.L_x_13) ;  /* 0x0000019000027945 */ /* 0x000fe80003800200 */
[----:B------:R-:W-:-:S13]  /*06d0*/  ISETP.GT.AND P1, PT, R0, 0x800, PT ;  /* 0x000008000000780c */ /* 0x000fda0003f24270 */
[----:B------:R-:W-:Y:S05]  /*06e0*/  @!P1 BRA `(.L_x_14) ;  /* 0x0000000000589947 */ /* 0x000fea0003800000 */
        /* <DEDUP_REMOVED lines=12> */
[----:B------:R-:W-:Y:S01]  /*07b0*/  PLOP3.LUT P0, PT, PT, PT, PT, 0x8, 0x80 ;  /* 0x000000000080781c */ /* 0x000fe20003f0e170 */
[----:B------:R-:W-:Y:S01]  /*07c0*/  VIADD R7, R7, 0x1000 ;  /* 0x0000100007077836 */ /* 0x000fe20000000000 */
[----:B--2--5:R-:W-:-:S08]  /*07d0*/  DADD R10, R2, R10 ;  /* 0x00000000020a7229 */ /* 0x024fd0000000000a */
[----:B---3--:R-:W-:-:S08]  /*07e0*/  DADD R10, R10, R12 ;  /* 0x000000000a0a7229 */ /* 0x008fd0000000000c */
[----:B----4-:R-:W-:-:S08]  /*07f0*/  DADD R10, R10, R14 ;  /* 0x000000000a0a7229 */ /* 0x010fd0000000000e */
[----:B------:R-:W-:-:S08]  /*0800*/  DADD R10, R10, R16 ;  /* 0x000000000a0a7229 */ /* 0x000fd00000000010 */
[----:B------:R-:W-:-:S08]  /*0810*/  DADD R10, R10, R20 ;  /* 0x000000000a0a7229 */ /* 0x000fd00000000014 */
[----:B------:R-:W-:-:S08]  /*0820*/  DADD R10, R10, R22 ;  /* 0x000000000a0a7229 */ /* 0x000fd00000000016 */
[----:B------:R-:W-:-:S08]  /*0830*/  DADD R10, R10, R24 ;  /* 0x000000000a0a7229 */ /* 0x000fd00000000018 */
[----:B------:R-:W-:-:S11]  /*0840*/  DADD R2, R10, R26 ;  /* 0x000000000a027229 */ /* 0x000fd6000000001a */
.L_x_14:
[----:B------:R-:W-:Y:S05]  /*0850*/  BSYNC.RECONVERGENT B2 ;  /* 0x0000000000027941 */ /* 0x000fea0003800200 */
.L_x_13:
[----:B------:R-:W-:-:S13]  /*0860*/  ISETP.LT.OR P0, PT, R7, R4, P0 ;  /* 0x000000040700720c */ /* 0x000fda0000701670 */
[----:B------:R-:W-:Y:S05]  /*0870*/  @!P0 BRA `(.L_x_6) ;  /* 0x0000000000288947 */ /* 0x000fea0003800000 */
[----:B------:R-:W0:Y:S02]  /*0880*/  LDC.64 R8, c[0x0][0x380] ;  /* 0x0000e000ff087b82 */ /* 0x000e240000000a00 */
[----:B0-----:R-:W-:-:S05]  /*0890*/  IMAD.WIDE R6, R7, 0x8, R8 ;  /* 0x0000000807067825 */ /* 0x001fca00078e0208 */
[----:B------:R-:W2:Y:S04]  /*08a0*/  LDG.E.64.CONSTANT R8, desc[UR6][R6.64] ;  /* 0x0000000606087981 */ /* 0x000ea8000c1e9b00 */
[----:B------:R-:W3:Y:S04]  /*08b0*/  LDG.E.64.CONSTANT R10, desc[UR6][R6.64+0x1000] ;  /* 0x00100006060a7981 */ /* 0x000ee8000c1e9b00 */
[----:B------:R-:W4:Y:S04]  /*08c0*/  LDG.E.64.CONSTANT R12, desc[UR6][R6.64+0x2000] ;  /* 0x00200006060c7981 */ /* 0x000f28000c1e9b00 */
[----:B------:R-:W4:Y:S01]  /*08d0*/  LDG.E.64.CONSTANT R14, desc[UR6][R6.64+0x3000] ;  /* 0x00300006060e7981 */ /* 0x000f22000c1e9b00 */
[----:B--2--5:R-:W-:-:S08]  /*08e0*/  DADD R8, R2, R8 ;  /* 0x0000000002087229 */ /* 0x024fd00000000008 */
[----:B---3--:R-:W-:-:S08]  /*08f0*/  DADD R8, R8, R10 ;  /* 0x0000000008087229 */ /* 0x008fd0000000000a */
[----:B----4-:R-:W-:-:S08]  /*0900*/  DADD R8, R8, R12 ;  /* 0x0000000008087229 */ /* 0x010fd0000000000c */
[----:B------:R-:W-:-:S11]  /*0910*/  DADD R2, R8, R14 ;  /* 0x0000000008027229 */ /* 0x000fd6000000000e */
.L_x_6:
[----:B------:R-:W-:Y:S05]  /*0920*/  BSYNC.RECONVERGENT B1 ;  /* 0x0000000000017941 */ /* 0x000fea0003800200 */
.L_x_5:
[----:B------:R-:W-:-:S13]  /*0930*/  ISETP.GE.AND P0, PT, R4, 0x200, PT ;  /* 0x000002000400780c */ /* 0x000fda0003f06270 */
[----:B------:R-:W-:Y:S05]  /*0940*/  @!P0 BRA `(.L_x_15) ;  /* 0x0000000400148947 */ /* 0x000fea0003800000 */
[----:B------:R-:W0:Y:S01]  /*0950*/  S2R R12, SR_LANEID ;  /* 0x00000000000c7919 */ /* 0x000e220000000000 */
[----:B-----5:R-:W-:Y:S04]  /*0960*/  SHFL.DOWN PT, R6, R2, 0x1, 0x1f ;  /* 0x08201f0002067f89 */ /* 0x020fe800000e0000 */
[----:B------:R-:W1:Y:S02]  /*0970*/  SHFL.DOWN PT, R7, R3, 0x1, 0x1f ;  /* 0x08201f0003077f89 */ /* 0x000e6400000e0000 */
[----:B-1----:R-:W-:Y:S01]  /*0980*/  DADD R6, R6, R2 ;  /* 0x0000000006067229 */ /* 0x002fe20000000002 */
[C---:B0-----:R-:W-:Y:S02]  /*0990*/  ISETP.GT.AND P0, PT, R12.reuse, 0x1e, PT ;  /* 0x0000001e0c00780c */ /* 0x041fe40003f04270 */
[----:B------:R-:W-:-:S07]  /*09a0*/  ISETP.NE.AND P1, PT, R12, RZ, PT ;  /* 0x000000ff0c00720c */ /* 0x000fce0003f25270 */
[----:B------:R-:W-:Y:S02]  /*09b0*/  FSEL R8, R2, R6, P0 ;  /* 0x0000000602087208 */ /* 0x000fe40000000000 */
[----:B------:R-:W-:Y:S02]  /*09c0*/  FSEL R9, R3, R7, P0 ;  /* 0x0000000703097208 */ /* 0x000fe40000000000 */
[----:B------:R-:W-:Y:S01]  /*09d0*/  ISETP.GT.AND P0, PT, R12, 0x1d, PT ;  /* 0x0000001d0c00780c */ /* 0x000fe20003f04270 */
[----:B------:R-:W-:Y:S01]  /*09e0*/  SHFL.DOWN PT, R6, R8, 0x2, 0x1f ;  /* 0x08401f0008067f89 */ /* 0x000fe200000e0000 */
[----:B------:R-:W-:Y:S02]  /*09f0*/  @!P1 MOV R4, 0x400 ;  /* 0x0000040000049802 */ /* 0x000fe40000000f00 */
[----:B------:R-:W-:Y:S01]  /*0a00*/  @!P1 SHF.R.U32.HI R0, RZ, 0x2, R5 ;  /* 0x00000002ff009819 */ /* 0x000fe20000011605 */
[----:B------:R-:W0:Y:S03]  /*0a10*/  SHFL.DOWN PT, R7, R9, 0x2, 0x1f ;  /* 0x08401f0009077f89 */ /* 0x000e2600000e0000 */
[----:B------:R-:W-:Y:S01]  /*0a20*/  @!P1 LOP3.LUT R0, R0, 0xf8, RZ, 0xc0, !PT ;  /* 0x000000f800009812 */ /* 0x000fe200078ec0ff */
[----:B0-----:R-:W-:-:S10]  /*0a30*/  DADD R6, R6, R8 ;  /* 0x0000000006067229 */ /* 0x001fd40000000008 */
[----:B------:R-:W-:Y:S02]  /*0a40*/  FSEL R6, R8, R6, P0 ;  /* 0x0000000608067208 */ /* 0x000fe40000000000 */
[----:B------:R-:W-:Y:S02]  /*0a50*/  FSEL R7, R9, R7, P0 ;  /* 0x0000000709077208 */ /* 0x000fe40000000000 */
[----:B------:R-:W-:Y:S01]  /*0a60*/  ISETP.GT.AND P0, PT, R12, 0x1b, PT ;  /* 0x0000001b0c00780c */ /* 0x000fe20003f04270 */
[----:B------:R-:W-:Y:S04]  /*0a70*/  SHFL.DOWN PT, R2, R6, 0x4, 0x1f ;  /* 0x08801f0006027f89 */ /* 0x000fe800000e0000 */
[----:B------:R-:W0:Y:S01]  /*0a80*/  SHFL.DOWN PT, R3, R7, 0x4, 0x1f ;  /* 0x08801f0007037f89 */ /* 0x000e2200000e0000 */
[----:B------:R-:W1:Y:S01]  /*0a90*/  @!P1 S2R R9, SR_CgaCtaId ;  /* 0x0000000000099919 */ /* 0x000e620000008800 */
[----:B0-----:R-:W-:-:S10]  /*0aa0*/  DADD R2, R2, R6 ;  /* 0x0000000002027229 */ /* 0x001fd40000000006 */
[----:B------:R-:W-:Y:S02]  /*0ab0*/  FSEL R10, R6, R2, P0 ;  /* 0x00000002060a7208 */ /* 0x000fe40000000000 */
[----:B------:R-:W-:Y:S02]  /*0ac0*/  FSEL R11, R7, R3, P0 ;  /* 0x00000003070b7208 */ /* 0x000fe40000000000 */
[----:B------:R-:W-:Y:S01]  /*0ad0*/  ISETP.GT.AND P0, PT, R12, 0x17, PT ;  /* 0x000000170c00780c */ /* 0x000fe20003f04270 */
[----:B------:R-:W-:Y:S04]  /*0ae0*/  SHFL.DOWN PT, R2, R10, 0x8, 0x1f ;  /* 0x09001f000a027f89 */ /* 0x000fe800000e0000 */
[----:B------:R-:W0:Y:S02]  /*0af0*/  SHFL.DOWN PT, R3, R11, 0x8, 0x1f ;  /* 0x09001f000b037f89 */ /* 0x000e2400000e0000 */
[----:B0-----:R-:W-:-:S10]  /*0b00*/  DADD R2, R2, R10 ;  /* 0x0000000002027229 */ /* 0x001fd4000000000a */
[----:B------:R-:W-:Y:S02]  /*0b10*/  FSEL R6, R10, R2, P0 ;  /* 0x000000020a067208 */ /* 0x000fe40000000000 */
[----:B------:R-:W-:Y:S02]  /*0b20*/  FSEL R7, R11, R3, P0 ;  /* 0x000000030b077208 */ /* 0x000fe40000000000 */
[----:B-1----:R-:W-:Y:S01]  /*0b30*/  @!P1 LEA R11, R9, R4, 0x18 ;  /* 0x00000004090b9211 */ /* 0x002fe200078ec0ff */
[----:B------:R-:W-:Y:S01]  /*0b40*/  SHFL.DOWN PT, R2, R6, 0x10, 0x1f ;  /* 0x0a001f0006027f89 */ /* 0x000fe200000e0000 */
[----:B------:R-:W-:-:S03]  /*0b50*/  ISETP.NE.AND P0, PT, R5, RZ, PT ;  /* 0x000000ff0500720c */ /* 0x000fc60003f05270 */
[----:B------:R-:W0:Y:S01]  /*0b60*/  SHFL.DOWN PT, R3, R7, 0x10, 0x1f ;  /* 0x0a001f0007037f89 */ /* 0x000e2200000e0000 */
[----:B------:R-:W-:Y:S01]  /*0b70*/  @!P1 IMAD.IADD R11, R0, 0x1, R11 ;  /* 0x00000001000b9824 */ /* 0x000fe200078e020b */
[----:B0-----:R-:W-:-:S07]  /*0b80*/  DADD R8, R2, R6 ;  /* 0x0000000002087229 */ /* 0x001fce0000000006 */
[----:B------:R1:W-:Y:S01]  /*0b90*/  @!P1 STS.64 [R11+0x10], R8 ;  /* 0x000010080b009388 */ /* 0x0003e20000000a00 */
[----:B------:R-:W-:Y:S01]  /*0ba0*/  BAR.SYNC.DEFER_BLOCKING 0x0 ;  /* 0x0000000000007b1d */ /* 0x000fe20000010000 */
[----:B------:R-:W-:-:S04]  /*0bb0*/  ISETP.GT.AND P1, PT, R12, 0xf, PT ;  /* 0x0000000f0c00780c */ /* 0x000fc80003f24270 */
[----:B------:R-:W-:Y:S02]  /*0bc0*/  FSEL R2, R6, R8, P1 ;  /* 0x0000000806027208 */ /* 0x000fe40000800000 */
[----:B------:R-:W-:Y:S01]  /*0bd0*/  FSEL R3, R7, R9, P1 ;  /* 0x0000000907037208 */ /* 0x000fe20000800000 */
[----:B------:R-:W-:Y:S06]  /*0be0*/  @P0 BRA `(.L_x_16) ;  /* 0x0000001800440947 */ /* 0x000fec0003800000 */
[----:B------:R-:W0:Y:S01]  /*0bf0*/  S2UR UR5, SR_CgaCtaId ;  /* 0x00000000000579c3 */ /* 0x000e220000008800 */
[----:B------:R-:W-:Y:S02]  /*0c00*/  UMOV UR4, 0x400 ;  /* 0x0000040000047882 */ /* 0x000fe40000000000 */
[----:B0-----:R-:W-:-:S09]  /*0c10*/  ULEA UR4, UR5, UR4, 0x18 ;  /* 0x0000000405047291 */ /* 0x001fd2000f8ec0ff */
[----:B------:R-:W0:Y:S04]  /*0c20*/  LDS.64 R4, [UR4+0x18] ;  /* 0x00001804ff047984 */ /* 0x000e280008000a00 */
[----:B-1----:R-:W1:Y:S04]  /*0c30*/  LDS.128 R8, [UR4+0x20] ;  /* 0x00002004ff087984 */ /* 0x002e680008000c00 */
[----:B------:R-:W2:Y:S01]  /*0c40*/  LDS.128 R12, [UR4+0x30] ;  /* 0x00003004ff0c7984 */ /* 0x000ea20008000c00 */
[----:B0-----:R-:W-:-:S03]  /*0c50*/  DADD R2, R2, R4 ;  /* 0x0000000002027229 */ /* 0x001fc60000000004 */
[----:B------:R-:W0:Y:S05]  /*0c60*/  LDS.128 R4, [UR4+0x40] ;  /* 0x00004004ff047984 */ /* 0x000e2a0008000c00 */
[----:B-1----:R-:W-:-:S08]  /*0c70*/  DADD R2, R2, R8 ;  /* 0x0000000002027229 */ /* 0x002fd00000000008 */
[----:B------:R-:W-:Y:S01]  /*0c80*/  DADD R2, R2, R10 ;  /* 0x0000000002027229 */ /* 0x000fe2000000000a */
[----:B------:R-:W1:Y:S07]  /*0c90*/  LDS.128 R8, [UR4+0x50] ;  /* 0x00005004ff087984 */ /* 0x000e6e0008000c00 */
[----:B--2---:R-:W-:-:S08]  /*0ca0*/  DADD R2, R2, R12 ;  /* 0x0000000002027229 */ /* 0x004fd0000000000c */
[----:B------:R-:W-:Y:S01]  /*0cb0*/  DADD R2, R2, R14 ;  /* 0x0000000002027229 */ /* 0x000fe2000000000e */
[----:B------:R-:W2:Y:S07]  /*0cc0*/  LDS.128 R12, [UR4+0x60] ;  /* 0x00006004ff0c7984 */ /* 0x000eae0008000c00 */
[----:B0-----:R-:W-:-:S08]  /*0cd0*/  DADD R2, R2, R4 ;  /* 0x0000000002027229 */ /* 0x001fd00000000004 */
[----:B------:R-:W-:Y:S01]  /*0ce0*/  DADD R2, R2, R6 ;  /* 0x0000000002027229 */ /* 0x000fe20000000006 */
[----:B------:R-:W0:Y:S07]  /*0cf0*/  LDS.128 R4, [UR4+0x70] ;  /* 0x00007004ff047984 */ /* 0x000e2e0008000c00 */
[----:B-1----:R-:W-:-:S08]  /*0d00*/  DADD R2, R2, R8 ;  /* 0x0000000002027229 */ /* 0x002fd00000000008 */
[----:B------:R-:W-:Y:S01]  /*0d10*/  DADD R2, R2, R10 ;  /* 0x0000000002027229 */ /* 0x000fe2000000000a */
[----:B------:R-:W1:Y:S07]  /*0d20*/  LDS.128 R8, [UR4+0x80] ;  /* 0x00008004ff087984 */ /* 0x000e6e0008000c00 */
[----:B--2---:R-:W-:-:S08]  /*0d30*/  DADD R2, R2, R12 ;  /* 0x0000000002027229 */ /* 0x004fd0000000000c */
[----:B------:R-:W-:-:S08]  /*0d40*/  DADD R2, R2, R14 ;  /* 0x0000000002027229 */ /* 0x000fd0000000000e */
[----:B0-----:R-:W-:-:S08]  /*0d50*/  DADD R2, R2, R4 ;  /* 0x0000000002027229 */ /* 0x001fd00000000004 */
[----:B------:R-:W-:-:S08]  /*0d60*/  DADD R2, R2, R6 ;  /* 0x0000000002027229 */ /* 0x000fd00000000006 */
[----:B-1----:R-:W-:-:S08]  /*0d70*/  DADD R2, R2, R8 ;  /* 0x0000000002027229 */ /* 0x002fd00000000008 */
[----:B------:R-:W-:Y:S01]  /*0d80*/  DADD R2, R2, R10 ;  /* 0x0000000002027229 */ /* 0x000fe2000000000a */
[----:B------:R-:W-:Y:S10]  /*0d90*/  BRA `(.L_x_16) ;  /* 0x0000001400d87947 */ /* 0x000ff40003800000 */
.L_x_15:
[----:B------:R-:W-:Y:S01]  /*0da0*/  LOP3.LUT R0, R5, 0x3e0, RZ, 0xc0, !PT ;  /* 0x000003e005007812 */ /* 0x000fe200078ec0ff */
[----:B------:R-:W0:Y:S03]  /*0db0*/  S2R R10, SR_LANEID ;  /* 0x00000000000a7919 */ /* 0x000e260000000000 */
[----:B------:R-:W-:Y:S01]  /*0dc0*/  LOP3.LUT R9, RZ, R0, RZ, 0x33, !PT ;  /* 0x00000000ff097212 */ /* 0x000fe200078e33ff */
[----:B------:R-:W-:-:S04]  /*0dd0*/  VIADD R7, R0, 0x20 ;  /* 0x0000002000077836 */ /* 0x000fc80000000000 */
[----:B------:R-:W-:Y:S01]  /*0de0*/  IMAD.IADD R9, R9, 0x1, R4 ;  /* 0x0000000109097824 */ /* 0x000fe200078e0204 */
[----:B------:R-:W-:-:S04]  /*0df0*/  ISETP.GT.AND P0, PT, R7, R4, PT ;  /* 0x000000040700720c */ /* 0x000fc80003f04270 */
[----:B------:R-:W-:-:S05]  /*0e00*/  SEL R11, R9, 0x1f, P0 ;  /* 0x0000001f090b7807 */ /* 0x000fca0000000000 */
[----:B-----5:R-:W-:Y:S04]  /*0e10*/  SHFL.DOWN PT, R6, R2, 0x1, R11 ;  /* 0x0820000002067989 */ /* 0x020fe800000e000b */
[----:B------:R-:W1:Y:S01]  /*0e20*/  SHFL.DOWN PT, R7, R3, 0x1, R11 ;  /* 0x0820000003077989 */ /* 0x000e6200000e000b */
[C---:B0-----:R-:W-:Y:S01]  /*0e30*/  ISETP.GE.AND P0, PT, R10.reuse, R11, PT ;  /* 0x0000000b0a00720c */ /* 0x041fe20003f06270 */
[C---:B------:R-:W-:Y:S01]  /*0e40*/  VIADD R0, R10.reuse, 0x2 ;  /* 0x000000020a007836 */ /* 0x040fe20000000000 */
[----:B------:R-:W-:Y:S01]  /*0e50*/  ISETP.NE.AND P1, PT, R10, RZ, PT ;  /* 0x000000ff0a00720c */ /* 0x000fe20003f25270 */
[----:B-1----:R-:W-:-:S12]  /*0e60*/  DADD R6, R6, R2 ;  /* 0x0000000006067229 */ /* 0x002fd80000000002 */
[----:B------:R-:W0:Y:S01]  /*0e70*/  @!P1 S2R R12, SR_CgaCtaId ;  /* 0x00000000000c9919 */ /* 0x000e220000008800 */
[----:B------:R-:W-:Y:S02]  /*0e80*/  FSEL R8, R6, R2, !P0 ;  /* 0x0000000206087208 */ /* 0x000fe40004000000 */
[----:B------:R-:W-:Y:S02]  /*0e90*/  FSEL R9, R7, R3, !P0 ;  /* 0x0000000307097208 */ /* 0x000fe40004000000 */
[----:B------:R-:W-:Y:S01]  /*0ea0*/  ISETP.GT.AND P0, PT, R0, R11, PT ;  /* 0x0000000b0000720c */ /* 0x000fe20003f04270 */
[----:B------:R-:W-:Y:S01]  /*0eb0*/  SHFL.DOWN PT, R6, R8, 0x2, R11 ;  /* 0x0840000008067989 */ /* 0x000fe200000e000b */
[----:B------:R-:W-:-:S03]  /*0ec0*/  VIADD R0, R10, 0x4 ;  /* 0x000000040a007836 */ /* 0x000fc60000000000 */
[----:B------:R-:W1:Y:S02]  /*0ed0*/  SHFL.DOWN PT, R7, R9, 0x2, R11 ;  /* 0x0840000009077989 */ /* 0x000e6400000e000b */
[----:B-1----:R-:W-:-:S10]  /*0ee0*/  DADD R6, R6, R8 ;  /* 0x0000000006067229 */ /* 0x002fd40000000008 */
[----:B------:R-:W-:Y:S02]  /*0ef0*/  FSEL R6, R8, R6, P0 ;  /* 0x0000000608067208 */ /* 0x000fe40000000000 */
[----:B------:R-:W-:Y:S02]  /*0f00*/  FSEL R7, R9, R7, P0 ;  /* 0x0000000709077208 */ /* 0x000fe40000000000 */
        /* <DEDUP_REMOVED lines=16> */
[----:B------:R-:W-:Y:S02]  /*1010*/  @!P1 MOV R9, 0x400 ;  /* 0x0000040000099802 */ /* 0x000fe40000000f00 */
[----:B------:R-:W-:Y:S01]  /*1020*/  @!P1 SHF.R.U32.HI R8, RZ, 0x2, R5 ;  /* 0x00000002ff089819 */ /* 0x000fe20000011605 */
[----:B------:R-:W1:Y:S01]  /*1030*/  SHFL.DOWN PT, R3, R7, 0x10, R11 ;  /* 0x0a00000007037989 */ /* 0x000e6200000e000b */
[----:B0-----:R-:W-:-:S02]  /*1040*/  @!P1 LEA R9, R12, R9, 0x18 ;  /* 0x000000090c099211 */ /* 0x001fc400078ec0ff */
[----:B------:R-:W-:-:S05]  /*1050*/  @!P1 LOP3.LUT R8, R8, 0xf8, RZ, 0xc0, !PT ;  /* 0x000000f808089812 */ /* 0x000fca00078ec0ff */
[----:B------:R-:W-:Y:S01]  /*1060*/  @!P1 IMAD.IADD R9, R8, 0x1, R9 ;  /* 0x0000000108099824 */ /* 0x000fe200078e0209 */
[----:B-1----:R-:W-:-:S10]  /*1070*/  DADD R2, R2, R6 ;  /* 0x0000000002027229 */ /* 0x002fd40000000006 */
[----:B------:R-:W-:Y:S02]  /*1080*/  FSEL R2, R6, R2, P0 ;  /* 0x0000000206027208 */ /* 0x000fe40000000000 */
[----:B------:R-:W-:Y:S02]  /*1090*/  FSEL R3, R7, R3, P0 ;  /* 0x0000000307037208 */ /* 0x000fe40000000000 */
[----:B------:R-:W-:-:S03]  /*10a0*/  ISETP.NE.AND P0, PT, R5, RZ, PT ;  /* 0x000000ff0500720c */ /* 0x000fc60003f05270 */
[----:B------:R0:W-:Y:S01]  /*10b0*/  @!P1 STS.64 [R9+0x10], R2 ;  /* 0x0000100209009388 */ /* 0x0001e20000000a00 */
[----:B------:R-:W-:Y:S09]  /*10c0*/  BAR.SYNC.DEFER_BLOCKING 0x0 ;  /* 0x0000000000007b1d */ /* 0x000ff20000010000 */
[----:B------:R-:W-:Y:S05]  /*10d0*/  @P0 BRA `(.L_x_16) ;  /* 0x0000001400080947 */ /* 0x000fea0003800000 */
[----:B------:R-:W1:Y:S01]  /*10e0*/  S2UR UR5, SR_CgaCtaId ;  /* 0x00000000000579c3 */ /* 0x000e620000008800 */
[----:B------:R-:W-:Y:S01]  /*10f0*/  UMOV UR4, 0x400 ;  /* 0x0000040000047882 */ /* 0x000fe20000000000 */
[----:B------:R-:W-:Y:S01]  /*1100*/  ISETP.GT.AND P1, PT, R4, 0x20, PT ;  /* 0x000000200400780c */ /* 0x000fe20003f24270 */
[----:B-1----:R-:W-:-:S09]  /*1110*/  ULEA UR4, UR5, UR4, 0x18 ;  /* 0x0000000405047291 */ /* 0x002fd2000f8ec0ff */
[----:B------:R-:W1:Y:S04]  /*1120*/  LDS.64 R6, [UR4+0x18] ;  /* 0x00001804ff067984 */ /* 0x000e680008000a00 */
[----:B------:R-:W2:Y:S04]  /*1130*/  LDS.128 R12, [UR4+0x20] ;  /* 0x00002004ff0c7984 */ /* 0x000ea80008000c00 */
[----:B0-----:R-:W0:Y:S01]  /*1140*/  LDS.128 R8, [UR4+0x30] ;  /* 0x00003004ff087984 */ /* 0x001e220008000c00 */
[----:B-1----:R-:W-:-:S10]  /*1150*/  DADD R6, R2, R6 ;  /* 0x0000000002067229 */ /* 0x002fd40000000006 */
[----:B------:R-:W-:Y:S02]  /*1160*/  FSEL R2, R6, R2, P1 ;  /* 0x0000000206027208 */ /* 0x000fe40000800000 */
[----:B------:R-:W-:Y:S02]  /*1170*/  FSEL R3, R7, R3, P1 ;  /* 0x0000000307037208 */ /* 0x000fe40000800000 */
[----:B------:R-:W-:-:S04]  /*1180*/  ISETP.GT.AND P1, PT, R4, 0x40, PT ;  /* 0x000000400400780c */ /* 0x000fc80003f24270 */
[----:B--2---:R-:W-:-:S10]  /*1190*/  DADD R12, R12, R2 ;  /* 0x000000000c0c7229 */ /* 0x004fd40000000002 */
[----:B------:R-:W-:Y:S02]  /*11a0*/  FSEL R2, R12, R2, P1 ;  /* 0x000000020c027208 */ /* 0x000fe40000800000 */
[----:B------:R-:W-:Y:S02]  /*11b0*/  FSEL R3, R13, R3, P1 ;  /* 0x000000030d037208 */ /* 0x000fe40000800000 */
[----:B------:R-:W-:-:S04]  /*11c0*/  ISETP.GT.AND P1, PT, R4, 0x60, PT ;  /* 0x000000600400780c */ /* 0x000fc80003f24270 */
[----:B------:R-:W-:-:S10]  /*11d0*/  DADD R14, R2, R14 ;  /* 0x00000000020e7229 */ /* 0x000fd4000000000e */
[----:B------:R-:W-:Y:S02]  /*11e0*/  FSEL R2, R14, R2, P1 ;  /* 0x000000020e027208 */ /* 0x000fe40000800000 */
[----:B------:R-:W-:Y:S02]  /*11f0*/  FSEL R3, R15, R3, P1 ;  /* 0x000000030f037208 */ /* 0x000fe40000800000 */
[----:B------:R-:W1:Y:S01]  /*1200*/  LDS.128 R12, [UR4+0x40] ;  /* 0x00004004ff0c7984 */ /* 0x000e620008000c00 */
[----:B------:R-:W-:-:S03]  /*1210*/  ISETP.GT.AND P1, PT, R4, 0x80, PT ;  /* 0x000000800400780c */ /* 0x000fc60003f24270 */
[----:B0-----:R-:W-:-:S10]  /*1220*/  DADD R8, R8, R2 ;  /* 0x0000000008087229 */ /* 0x001fd40000000002 */
[----:B------:R-:W-:Y:S02]  /*1230*/  FSEL R2, R8, R2, P1 ;  /* 0x0000000208027208 */ /* 0x000fe40000800000 */
[----:B------:R-:W-:Y:S02]  /*1240*/  FSEL R3, R9, R3, P1 ;  /* 0x0000000309037208 */ /* 0x000fe40000800000 */
[----:B------:R-:W-:-:S04]  /*1250*/  ISETP.GT.AND P1, PT, R4, 0xa0, PT ;  /* 0x000000a00400780c */ /* 0x000fc80003f24270 */
[----:B------:R-:W-:-:S10]  /*1260*/  DADD R10, R2, R10 ;  /* 0x00000000020a7229 */ /* 0x000fd4000000000a */
[----:B------:R-:W-:Y:S02]  /*1270*/  FSEL R2, R10, R2, P1 ;  /* 0x000000020a027208 */ /* 0x000fe40000800000 */
[----:B------:R-:W-:Y:S02]  /*1280*/  FSEL R3, R11, R3, P1 ;  /* 0x000000030b037208 */ /* 0x000fe40000800000 */
[----:B------:R-:W0:Y:S01]  /*1290*/  LDS.128 R8, [UR4+0x50] ;  /* 0x00005004ff087984 */ /* 0x000e220008000c00 */
[----:B------:R-:W-:-:S03]  /*12a0*/  ISETP.GT.AND P1, PT, R4, 0xc0, PT ;  /* 0x000000c00400780c */ /* 0x000fc60003f24270 */
[----:B-1----:R-:W-:-:S10]  /*12b0*/  DADD R12, R12, R2 ;  /* 0x000000000c0c7229 */ /* 0x002fd40000000002 */
        /* <DEDUP_REMOVED lines=33> */
[----:B------:R-:W-:-:S04]  /*14d0*/  ISETP.GT.AND P1, PT, R4, 0x1c0, PT ;  /* 0x000001c00400780c */ /* 0x000fc80003f24270 */
[----:B-1----:R-:W-:-:S10]  /*14e0*/  DADD R12, R12, R2 ;  /* 0x000000000c0c7229 */ /* 0x002fd40000000002 */
[----:B------:R-:W-:Y:S02]  /*14f0*/  FSEL R2, R12, R2, P1 ;  /* 0x000000020c027208 */ /* 0x000fe40000800000 */
[----:B------:R-:W-:Y:S02]  /*1500*/  FSEL R3, R13, R3, P1 ;  /* 0x000000030d037208 */ /* 0x000fe40000800000 */
[----:B------:R-:W-:-:S04]  /*1510*/  ISETP.GT.AND P1, PT, R4, 0x1e0, PT ;  /* 0x000001e00400780c */ /* 0x000fc80003f24270 */
[----:B------:R-:W-:-:S10]  /*1520*/  DADD R14, R2, R14 ;  /* 0x00000000020e7229 */ /* 0x000fd4000000000e */
[----:B------:R-:W-:Y:S02]  /*1530*/  FSEL R2, R14, R2, P1 ;  /* 0x000000020e027208 */ /* 0x000fe40000800000 */
[----:B------:R-:W-:Y:S01]  /*1540*/  FSEL R3, R15, R3, P1 ;  /* 0x000000030f037208 */ /* 0x000fe20000800000 */
[----:B------:R-:W-:Y:S06]  /*1550*/  BRA `(.L_x_16) ;  /* 0x0000000c00e87947 */ /* 0x000fec0003800000 */
.L_x_2:
[----:B------:R-:W0:Y:S01]  /*1560*/  S2R R41, SR_TID.X ;  /* 0x0000000000297919 */ /* 0x000e220000002100 */
[----:B------:R-:W1:Y:S02]  /*1570*/  LDCU.64 UR4, c[0x0][0x380] ;  /* 0x00007000ff0477ac */ /* 0x000e640008000a00 */
[----:B-1----:R-:W-:Y:S02]  /*1580*/  IMAD.U32 R2, RZ, RZ, UR4 ;  /* 0x00000004ff027e24 */ /* 0x002fe4000f8e00ff */
[----:B------:R-:W-:Y:S02]  /*1590*/  IMAD.U32 R3, RZ, RZ, UR5 ;  /* 0x00000005ff037e24 */ /* 0x000fe4000f8e00ff */
[----:B0-----:R-:W-:-:S05]  /*15a0*/  IMAD.WIDE.U32 R18, R41, 0x8, R2 ;  /* 0x0000000829127825 */ /* 0x001fca00078e0002 */
[----:B------:R-:W2:Y:S04]  /*15b0*/  LDG.E.64.CONSTANT R20, desc[UR6][R18.64] ;  /* 0x0000000612147981 */ /* 0x000ea8000c1e9b00 */
[----:B------:R-:W2:Y:S04]  /*15c0*/  LDG.E.64.CONSTANT R6, desc[UR6][R18.64+0x1000] ;  /* 0x0010000612067981 */ /* 0x000ea8000c1e9b00 */
[----:B------:R-:W3:Y:S04]  /*15d0*/  LDG.E.64.CONSTANT R8, desc[UR6][R18.64+0x2000] ;  /* 0x0020000612087981 */ /* 0x000ee8000c1e9b00 */
[----:B------:R-:W4:Y:S04]  /*15e0*/  LDG.E.64.CONSTANT R10, desc[UR6][R18.64+0x3000] ;  /* 0x00300006120a7981 */ /* 0x000f28000c1e9b00 */
[----:B------:R-:W5:Y:S04]  /*15f0*/  LDG.E.64.CONSTANT R12, desc[UR6][R18.64+0x4000] ;  /* 0x00400006120c7981 */ /* 0x000f68000c1e9b00 */
[----:B------:R-:W5:Y:S04]  /*1600*/  LDG.E.64.CONSTANT R14, desc[UR6][R18.64+0x5000] ;  /* 0x00500006120e7981 */ /* 0x000f68000c1e9b00 */
[----:B------:R-:W5:Y:S01]  /*1610*/  LDG.E.64.CONSTANT R16, desc[UR6][R18.64+0x6000] ;  /* 0x0060000612107981 */ /* 0x000f62000c1e9b00 */
[----:B------:R-:W-:Y:S01]  /*1620*/  ISETP.GE.U32.AND P0, PT, R4, 0x1c00, PT ;  /* 0x00001c000400780c */ /* 0x000fe20003f06070 */
[----:B------:R-:W-:Y:S01]  /*1630*/  UMOV UR4, 0xe00 ;  /* 0x00000e0000047882 */ /* 0x000fe20000000000 */
[----:B--2---:R-:W-:-:S08]  /*1640*/  DADD R6, R20, R6 ;  /* 0x0000000014067229 */ /* 0x004fd00000000006 */
[----:B---3--:R-:W-:-:S08]  /*1650*/  DADD R6, R8, R6 ;  /* 0x0000000008067229 */ /* 0x008fd00000000006 */
[----:B----4-:R-:W-:-:S08]  /*1660*/  DADD R6, R10, R6 ;  /* 0x000000000a067229 */ /* 0x010fd00000000006 */
[----:B-----5:R-:W-:-:S08]  /*1670*/  DADD R6, R12, R6 ;  /* 0x000000000c067229 */ /* 0x020fd00000000006 */
[----:B------:R-:W-:-:S08]  /*1680*/  DADD R6, R14, R6 ;  /* 0x000000000e067229 */ /* 0x000fd00000000006 */
[----:B------:R-:W-:Y:S01]  /*1690*/  DADD R6, R16, R6 ;  /* 0x0000000010067229 */ /* 0x000fe20000000006 */
[----:B------:R-:W-:Y:S10]  /*16a0*/  @!P0 BRA `(.L_x_17) ;  /* 0x00000000006c8947 */ /* 0x000ff40003800000 */
[----:B------:R-:W0:Y:S01]  /*16b0*/  LDC R22, c[0x0][0x390] ;  /* 0x0000e400ff167b82 */ /* 0x000e220000000800 */
[----:B------:R-:W-:Y:S01]  /*16c0*/  VIADD R23, R4, 0xfffff200 ;  /* 0xfffff20004177836 */ /* 0x000fe20000000000 */
[----:B------:R-:W-:-:S06]  /*16d0*/  UMOV UR4, 0xe00 ;  /* 0x00000e0000047882 */ /* 0x000fcc0000000000 */
[----:B------:R-:W1:Y:S02]  /*16e0*/  LDC.64 R2, c[0x0][0x380] ;  /* 0x0000e000ff027b82 */ /* 0x000e640000000a00 */
.L_x_19:
[----:B------:R-:W-:-:S04]  /*16f0*/  VIADD R9, R41, UR4 ;  /* 0x0000000429097c36 */ /* 0x000fc80008000000 */
[----:B-1----:R-:W-:-:S05]  /*1700*/  IMAD.WIDE.U32 R8, R9, 0x8, R2 ;  /* 0x0000000809087825 */ /* 0x002fca00078e0002 */
[----:B------:R-:W2:Y:S04]  /*1710*/  LDG.E.64.CONSTANT R4, desc[UR6][R8.64] ;  /* 0x0000000608047981 */ /* 0x000ea8000c1e9b00 */
[----:B------:R-:W3:Y:S04]  /*1720*/  LDG.E.64.CONSTANT R10, desc[UR6][R8.64+0x1000] ;  /* 0x00100006080a7981 */ /* 0x000ee8000c1e9b00 */
[----:B------:R-:W4:Y:S04]  /*1730*/  LDG.E.64.CONSTANT R12, desc[UR6][R8.64+0x2000] ;  /* 0x00200006080c7981 */ /* 0x000f28000c1e9b00 */
[----:B------:R-:W5:Y:S04]  /*1740*/  LDG.E.64.CONSTANT R14, desc[UR6][R8.64+0x3000] ;  /* 0x00300006080e7981 */ /* 0x000f68000c1e9b00 */
[----:B------:R-:W5:Y:S04]  /*1750*/  LDG.E.64.CONSTANT R16, desc[UR6][R8.64+0x4000] ;  /* 0x0040000608107981 */ /* 0x000f68000c1e9b00 */
[----:B------:R-:W5:Y:S04]  /*1760*/  LDG.E.64.CONSTANT R18, desc[UR6][R8.64+0x5000] ;  /* 0x0050000608127981 */ /* 0x000f68000c1e9b00 */
[----:B------:R-:W5:Y:S01]  /*1770*/  LDG.E.64.CONSTANT R20, desc[UR6][R8.64+0x6000] ;  /* 0x0060000608147981 */ /* 0x000f62000c1e9b00 */
[----:B--2---:R-:W-:-:S08]  /*1780*/  DADD R4, R4, R6 ;  /* 0x0000000004047229 */ /* 0x004fd00000000006 */
[----:B---3--:R-:W-:-:S08]  /*1790*/  DADD R4, R10, R4 ;  /* 0x000000000a047229 */ /* 0x008fd00000000004 */
[----:B----4-:R-:W-:-:S08]  /*17a0*/  DADD R4, R12, R4 ;  /* 0x000000000c047229 */ /* 0x010fd00000000004 */
[----:B-----5:R-:W-:-:S08]  /*17b0*/  DADD R4, R14, R4 ;  /* 0x000000000e047229 */ /* 0x020fd00000000004 */
[----:B------:R-:W-:Y:S01]  /*17c0*/  DADD R16, R16, R4 ;  /* 0x0000000010107229 */ /* 0x000fe20000000004 */
[----:B0-----:R-:W-:-:S04]  /*17d0*/  IMAD.MOV.U32 R4, RZ, RZ, R22 ;  /* 0x000000ffff047224 */ /* 0x001fc800078e0016 */
[----:B------:R-:W-:-:S03]  /*17e0*/  VIADD R0, R4, -UR4 ;  /* 0x8000000404007c36 */ /* 0x000fc60008000000 */
[----:B------:R-:W-:Y:S02]  /*17f0*/  DADD R16, R18, R16 ;  /* 0x0000000012107229 */ /* 0x000fe40000000010 */
[----:B------:R-:W-:-:S06]  /*1800*/  ISETP.GE.AND P0, PT, R0, 0xe00, PT ;  /* 0x00000e000000780c */ /* 0x000fcc0003f06270 */
[----:B------:R-:W-:-:S07]  /*1810*/  DADD R6, R20, R16 ;  /* 0x0000000014067229 */ /* 0x000fce0000000010 */
[----:B------:R-:W-:Y:S05]  /*1820*/  @!P0 BRA `(.L_x_18) ;  /* 0x00000008001c8947 */ /* 0x000fea0003800000 */
[----:B------:R-:W-:-:S06]  /*1830*/  UIADD3 UR4, UPT, UPT, UR4, 0xe00, URZ ;  /* 0x00000e0004047890 */ /* 0x000fcc000fffe0ff */
[----:B------:R-:W-:-:S13]  /*1840*/  ISETP.LT.AND P0, PT, R23, UR4, PT ;  /* 0x0000000417007c0c */ /* 0x000fda000bf01270 */
[----:B------:R-:W-:Y:S05]  /*1850*/  @!P0 BRA `(.L_x_19) ;  /* 0xfffffffc00a48947 */ /* 0x000fea000383ffff */
.L_x_17:
[----:B------:R-:W-:-:S13]  /*1860*/  ISETP.LE.AND P0, PT, R4, UR4, PT ;  /* 0x0000000404007c0c */ /* 0x000fda000bf03270 */
[----:B------:R-:W-:Y:S05]  /*1870*/  @P0 BRA `(.L_x_18) ;  /* 0x0000000800080947 */ /* 0x000fea0003800000 */
[----:B------:R-:W-:Y:S01]  /*1880*/  VIADD R0, R4, -UR4 ;  /* 0x8000000404007c36 */ /* 0x000fe20008000000 */
[----:B------:R-:W-:Y:S04]  /*1890*/  BSSY.RECONVERGENT B1, `(.L_x_18) ;  /* 0x0000080000017945 */ /* 0x000fe80003800200 */
[----:B------:R-:W-:-:S13]  /*18a0*/  ISETP.GE.AND P0, PT, R41, R0, PT ;  /* 0x000000002900720c */ /* 0x000fda0003f06270 */
[----:B------:R-:W-:Y:S05]  /*18b0*/  @P0 BRA `(.L_x_20) ;  /* 0x0000000400f40947 */ /* 0x000fea0003800000 */
[----:B------:R-:W-:Y:S01]  /*18c0*/  LOP3.LUT R5, RZ, R41, RZ, 0x33, !PT ;  /* 0x00000029ff057212 */ /* 0x000fe200078e33ff */
[----:B------:R-:W-:Y:S01]  /*18d0*/  BSSY.RECONVERGENT B2, `(.L_x_21) ;  /* 0x0000014000027945 */ /* 0x000fe20003800200 */
[----:B------:R-:W-:Y:S02]  /*18e0*/  IMAD.MOV.U32 R45, RZ, RZ, R41 ;  /* 0x000000ffff2d7224 */ /* 0x000fe400078e0029 */
[----:B------:R-:W-:-:S04]  /*18f0*/  IADD3 R4, PT, PT, R4, -UR4, R5 ;  /* 0x8000000404047c10 */ /* 0x000fc8000fffe005 */
[C---:B------:R-:W-:Y:S02]  /*1900*/  LOP3.LUT R5, R4.reuse, 0x600, RZ, 0xc0, !PT ;  /* 0x0000060004057812 */ /* 0x040fe400078ec0ff */
[----:B------:R-:W-:Y:S02]  /*1910*/  ISETP.GE.U32.AND P1, PT, R4, 0x600, PT ;  /* 0x000006000400780c */ /* 0x000fe40003f26070 */
[----:B------:R-:W-:-:S13]  /*1920*/  ISETP.NE.AND P0, PT, R5, 0x600, PT ;  /* 0x000006000500780c */ /* 0x000fda0003f05270 */
[----:B------:R-:W-:Y:S05]  /*1930*/  @!P0 BRA `(.L_x_22) ;  /* 0x0000000000348947 */ /* 0x000fea0003800000 */
[----:B------:R-:W-:Y:S01]  /*1940*/  LEA.HI R4, R4, 0x1, RZ, 0x17 ;  /* 0x0000000104047811 */ /* 0x000fe200078fb8ff */
[----:B------:R-:W-:Y:S02]  /*1950*/  VIADD R9, R41, UR4 ;  /* 0x0000000429097c36 */ /* 0x000fe40008000000 */
[----:B------:R-:W-:Y:S01]  /*1960*/  IMAD.MOV.U32 R45, RZ, RZ, R41 ;  /* 0x000000ffff2d7224 */ /* 0x000fe200078e0029 */
[----:B------:R-:W-:-:S05]  /*1970*/  LOP3.LUT R4, R4, 0x3, RZ, 0xc0, !PT ;  /* 0x0000000304047812 */ /* 0x000fca00078ec0ff */
[----:B------:R-:W-:-:S07]  /*1980*/  IMAD.MOV R8, RZ, RZ, -R4 ;  /* 0x000000ffff087224 */ /* 0x000fce00078e0a04 */
.L_x_23:
[----:B------:R-:W-:-:S06]  /*1990*/  IMAD.WIDE.U32 R4, R9, 0x8, R2 ;  /* 0x0000000809047825 */ /* 0x000fcc00078e0002 */
[----:B------:R-:W2:Y:S01]  /*19a0*/  LDG.E.64.CONSTANT R4, desc[UR6][R4.64] ;  /* 0x0000000604047981 */ /* 0x000ea2000c1e9b00 */
[----:B------:R-:W-:Y:S02]  /*19b0*/  VIADD R8, R8, 0x1 ;  /* 0x0000000108087836 */ /* 0x000fe40000000000 */
[----:B------:R-:W-:Y:S02]  /*19c0*/  VIADD R45, R45, 0x200 ;  /* 0x000002002d2d7836 */ /* 0x000fe40000000000 */
[----:B------:R-:W-:Y:S01]  /*19d0*/  VIADD R9, R9, 0x200 ;  /* 0x0000020009097836 */ /* 0x000fe20000000000 */
[----:B------:R-:W-:Y:S01]  /*19e0*/  ISETP.NE.AND P0, PT, R8, RZ, PT ;  /* 0x000000ff0800720c */ /* 0x000fe20003f05270 */
[----:B--2---:R-:W-:-:S12]  /*19f0*/  DADD R6, R4, R6 ;  /* 0x0000000004067229 */ /* 0x004fd80000000006 */
[----:B------:R-:W-:Y:S05]  /*1a00*/  @P0 BRA `(.L_x_23) ;  /* 0xfffffffc00e00947 */ /* 0x000fea000383ffff */
.L_x_22:
[----:B------:R-:W-:Y:S05]  /*1a10*/  BSYNC.RECONVERGENT B2 ;  /* 0x0000000000027941 */ /* 0x000fea0003800200 */
.L_x_21:
[----:B------:R-:W-:Y:S05]  /*1a20*/  @!P1 BRA `(.L_x_20) ;  /* 0x0000000400989947 */ /* 0x000fea0003800000 */
[----:B------:R-:W0:Y:S01]  /*1a30*/  LDCU.64 UR8, c[0x0][0x380] ;  /* 0x00007000ff0877ac */ /* 0x000e220008000a00 */
[----:B------:R-:W-:Y:S01]  /*1a40*/  IMAD.IADD R9, R0, 0x1, -R45 ;  /* 0x0000000100097824 */ /* 0x000fe200078e0a2d */
[C---:B------:R-:W-:Y:S01]  /*1a50*/  IADD3 R5, P0, PT, R45.reuse, UR4, RZ ;  /* 0x000000042d057c10 */ /* 0x040fe2000ff1e0ff */
[----:B------:R-:W-:Y:S01]  /*1a60*/  BSSY.RECONVERGENT B2, `(.L_x_24) ;  /* 0x0000039000027945 */ /* 0x000fe20003800200 */
[----:B------:R-:W-:Y:S02]  /*1a70*/  VIADD R43, R45, UR4 ;  /* 0x000000042d2b7c36 */ /* 0x000fe40008000000 */
[----:B------:R-:W-:Y:S01]  /*1a80*/  ISETP.GT.AND P1, PT, R9, 0x1800, PT ;  /* 0x000018000900780c */ /* 0x000fe20003f24270 */
[----:B------:R-:W-:Y:S01]  /*1a90*/  IMAD.X R8, RZ, RZ, RZ, P0 ;  /* 0x000000ffff087224 */ /* 0x000fe200000e06ff */
[----:B0-----:R-:W-:-:S04]  /*1aa0*/  LEA R4, P0, R5, UR8, 0x3 ;  /* 0x0000000805047c11 */ /* 0x001fc8000f8018ff */
[----:B------:R-:W-:Y:S02]  /*1ab0*/  LEA.HI.X R5, R5, UR9, R8, 0x3, P0 ;  /* 0x0000000905057c11 */ /* 0x000fe400080f1c08 */
[----:B------:R-:W-:-:S05]  /*1ac0*/  IADD3 R4, P0, PT, R4, 0x2000, RZ ;  /* 0x0000200004047810 */ /* 0x000fca0007f1e0ff */
[----:B------:R-:W-:Y:S01]  /*1ad0*/  IMAD.X R5, RZ, RZ, R5, P0 ;  /* 0x000000ffff057224 */ /* 0x000fe200000e0605 */
[----:B------:R-:W-:Y:S01]  /*1ae0*/  PLOP3.LUT P0, PT, PT, PT, PT, 0x80, 0x8 ;  /* 0x000000000008781c */ /* 0x000fe20003f0f070 */
[----:B------:R-:W-:-:S12]  /*1af0*/  @!P1 BRA `(.L_x_25) ;  /* 0x0000000000bc9947 */ /* 0x000fd80003800000 */
[----:B------:R-:W-:Y:S01]  /*1b00*/  PLOP3.LUT P0, PT, PT, PT, PT, 0x8, 0x80 ;  /* 0x000000000080781c */ /* 0x000fe20003f0e170 */
[----:B------:R-:W-:-:S12]  /*1b10*/  VIADD R40, R0, 0xffffe800 ;  /* 0xffffe80000287836 */ /* 0x000fd80000000000 */
.L_x_26:
[C---:B------:R-:W-:Y:S01]  /*1b20*/  IMAD.WIDE.U32 R38, R43.reuse, 0x8, R2 ;  /* 0x000000082b267825 */ /* 0x040fe200078e0002 */
[----:B------:R-:W2:Y:S04]  /*1b30*/  LDG.E.64.CONSTANT R8, desc[UR6][R4.64+-0x1000] ;  /* 0xfff0000604087981 */ /* 0x000ea8000c1e9b00 */
[----:B------:R-:W3:Y:S04]  /*1b40*/  LDG.E.64.CONSTANT R10, desc[UR6][R4.64] ;  /* 0x00000006040a7981 */ /* 0x000ee8000c1e9b00 */
[----:B------:R-:W4:Y:S01]  /*1b50*/  LDG.E.64.CONSTANT R38, desc[UR6][R38.64] ;  /* 0x0000000626267981 */ /* 0x000f22000c1e9b00 */
[----:B------:R-:W-:-:S03]  /*1b60*/  VIADD R15, R43, 0x800 ;  /* 0x000008002b0f7836 */ /* 0x000fc60000000000 */
[----:B------:R-:W5:Y:S01]  /*1b70*/  LDG.E.64.CONSTANT R12, desc[UR6][R4.64+0x1000] ;  /* 0x00100006040c7981 */ /* 0x000f62000c1e9b00 */
[----:B------:R-:W-:-:S03]  /*1b80*/  IMAD.WIDE.U32 R14, R15, 0x8, R2 ;  /* 0x000000080f0e7825 */ /* 0x000fc600078e0002 */
[----:B------:R-:W5:Y:S04]  /*1b90*/  LDG.E.64.CONSTANT R16, desc[UR6][R4.64+0x3000] ;  /* 0x0030000604107981 */ /* 0x000f68000c1e9b00 */
[----:B------:R-:W5:Y:S04]  /*1ba0*/  LDG.E.64.CONSTANT R14, desc[UR6][R14.64] ;  /* 0x000000060e0e7981 */ /* 0x000f68000c1e9b00 */
[----:B------:R-:W5:Y:S01]  /*1bb0*/  LDG.E.64.CONSTANT R18, desc[UR6][R4.64+0x4000] ;  /* 0x0040000604127981 */ /* 0x000f62000c1e9b00 */
        /* <DEDUP_REMOVED lines=11> */
[----:B------:R-:W5:Y:S04]  /*1c70*/  LDG.E.64.CONSTANT R34, desc[UR6][R4.64+0xc000] ;  /* 0x00c0000604227981 */ /* 0x000f68000c1e9b00 */
[----:B------:R0:W5:Y:S01]  /*1c80*/  LDG.E.64.CONSTANT R36, desc[UR6][R4.64+0xd000] ;  /* 0x00d0000604247981 */ /* 0x000162000c1e9b00 */
[----:B------:R-:W-:-:S05]  /*1c90*/  VIADD R45, R45, 0x2000 ;  /* 0x000020002d2d7836 */ /* 0x000fca0000000000 */
[----:B------:R-:W-:Y:S02]  /*1ca0*/  ISETP.GE.AND P1, PT, R45, R40, PT ;  /* 0x000000282d00720c */ /* 0x000fe40003f26270 */
[----:B0-----:R-:W-:Y:S01]  /*1cb0*/  IADD3 R4, P2, PT, R4, 0x10000, RZ ;  /* 0x0001000004047810 */ /* 0x001fe20007f5e0ff */
[----:B------:R-:W-:-:S04]  /*1cc0*/  VIADD R43, R43, 0x2000 ;  /* 0x000020002b2b7836 */ /* 0x000fc80000000000 */
[----:B------:R-:W-:Y:S01]  /*1cd0*/  IMAD.X R5, RZ, RZ, R5, P2 ;  /* 0x000000ffff057224 */ /* 0x000fe200010e0605 */
[----:B----4-:R-:W-:-:S08]  /*1ce0*/  DADD R38, R38, R6 ;  /* 0x0000000026267229 */ /* 0x010fd00000000006 */
[----:B--2---:R-:W-:-:S08]  /*1cf0*/  DADD R8, R38, R8 ;  /* 0x0000000026087229 */ /* 0x004fd00000000008 */
[----:B---3--:R-:W-:-:S08]  /*1d00*/  DADD R8, R8, R10 ;  /* 0x0000000008087229 */ /* 0x008fd0000000000a */
[----:B-----5:R-:W-:-:S08]  /*1d10*/  DADD R8, R8, R12 ;  /* 0x0000000008087229 */ /* 0x020fd0000000000c */
        /* <DEDUP_REMOVED lines=13> */
.L_x_25:
[----:B------:R-:W-:Y:S05]  /*1df0*/  BSYNC.RECONVERGENT B2 ;  /* 0x0000000000027941 */ /* 0x000fea0003800200 */
.L_x_24:
[----:B------:R-:W-:Y:S01]  /*1e00*/  IMAD.IADD R8, R0, 0x1, -R45 ;  /* 0x0000000100087824 */ /* 0x000fe200078e0a2d */
[----:B------:R-:W-:Y:S04]  /*1e10*/  BSSY.RECONVERGENT B2, `(.L_x_27) ;  /* 0x000001c000027945 */ /* 0x000fe80003800200 */
[----:B------:R-:W-:-:S13]  /*1e20*/  ISETP.GT.AND P1, PT, R8, 0x800, PT ;  /* 0x000008000800780c */ /* 0x000fda0003f24270 */
[----:B------:R-:W-:Y:S05]  /*1e30*/  @!P1 BRA `(.L_x_28) ;  /* 0x0000000000649947 */ /* 0x000fea0003800000 */
        /* <DEDUP_REMOVED lines=9> */
[----:B------:R-:W5:Y:S04]  /*1ed0*/  LDG.E.64.CONSTANT R22, desc[UR6][R4.64+0x4000] ;  /* 0x0040000604167981 */ /* 0x000f68000c1e9b00 */
[----:B------:R0:W5:Y:S01]  /*1ee0*/  LDG.E.64.CONSTANT R8, desc[UR6][R4.64+0x5000] ;  /* 0x0050000604087981 */ /* 0x000162000c1e9b00 */
[----:B------:R-:W-:Y:S01]  /*1ef0*/  PLOP3.LUT P0, PT, PT, PT, PT, 0x8, 0x80 ;  /* 0x000000000080781c */ /* 0x000fe20003f0e170 */
[----:B------:R-:W-:-:S02]  /*1f00*/  VIADD R45, R45, 0x1000 ;  /* 0x000010002d2d7836 */ /* 0x000fc40000000000 */
[----:B------:R-:W-:Y:S01]  /*1f10*/  VIADD R43, R43, 0x1000 ;  /* 0x000010002b2b7836 */ /* 0x000fe20000000000 */
[----:B----4-:R-:W-:-:S08]  /*1f20*/  DADD R6, R6, R10 ;  /* 0x0000000006067229 */ /* 0x010fd0000000000a */
[----:B--2---:R-:W-:-:S08]  /*1f30*/  DADD R6, R6, R12 ;  /* 0x0000000006067229 */ /* 0x004fd0000000000c */
[----:B---3--:R-:W-:-:S08]  /*1f40*/  DADD R6, R6, R14 ;  /* 0x0000000006067229 */ /* 0x008fd0000000000e */
[----:B-----5:R-:W-:-:S08]  /*1f50*/  DADD R6, R6, R16 ;  /* 0x0000000006067229 */ /* 0x020fd00000000010 */
[----:B------:R-:W-:-:S08]  /*1f60*/  DADD R6, R6, R18 ;  /* 0x0000000006067229 */ /* 0x000fd00000000012 */
[----:B------:R-:W-:Y:S01]  /*1f70*/  DADD R6, R6, R20 ;  /* 0x0000000006067229 */ /* 0x000fe20000000014 */
[----:B------:R-:W-:-:S07]  /*1f80*/  IADD3 R10, P1, PT, R4, 0x8000, RZ ;  /* 0x00008000040a7810 */ /* 0x000fce0007f3e0ff */
[----:B------:R-:W-:Y:S01]  /*1f90*/  DADD R6, R6, R22 ;  /* 0x0000000006067229 */ /* 0x000fe20000000016 */
[----:B0-----:R-:W-:Y:S02]  /*1fa0*/  IMAD.X R5, RZ, RZ, R5, P1 ;  /* 0x000000ffff057224 */ /* 0x001fe400008e0605 */
[----:B------:R-:W-:-:S05]  /*1fb0*/  IMAD.MOV.U32 R4, RZ, RZ, R10 ;  /* 0x000000ffff047224 */ /* 0x000fca00078e000a */
[----:B------:R-:W-:-:S11]  /*1fc0*/  DADD R6, R6, R8 ;  /* 0x0000000006067229 */ /* 0x000fd60000000008 */
.L_x_28:
[----:B------:R-:W-:Y:S05]  /*1fd0*/  BSYNC.RECONVERGENT B2 ;  /* 0x0000000000027941 */ /* 0x000fea0003800200 */
.L_x_27:
[----:B------:R-:W-:-:S13]  /*1fe0*/  ISETP.LT.OR P0, PT, R45, R0, P0 ;  /* 0x000000002d00720c */ /* 0x000fda0000701670 */
[----:B------:R-:W-:Y:S05]  /*1ff0*/  @!P0 BRA `(.L_x_20) ;  /* 0x0000000000248947 */ /* 0x000fea0003800000 */
[----:B------:R-:W-:Y:S01]  /*2000*/  IMAD.WIDE.U32 R2, R43, 0x8, R2 ;  /* 0x000000082b027825 */ /* 0x000fe200078e0002 */
[----:B------:R-:W2:Y:S04]  /*2010*/  LDG.E.64.CONSTANT R8, desc[UR6][R4.64+-0x1000] ;  /* 0xfff0000604087981 */ /* 0x000ea8000c1e9b00 */
[----:B------:R-:W3:Y:S04]  /*2020*/  LDG.E.64.CONSTANT R10, desc[UR6][R4.64] ;  /* 0x00000006040a7981 */ /* 0x000ee8000c1e9b00 */
[----:B------:R-:W4:Y:S04]  /*2030*/  LDG.E.64.CONSTANT R2, desc[UR6][R2.64] ;  /* 0x0000000602027981 */ /* 0x000f28000c1e9b00 */
[----:B------:R-:W5:Y:S01]  /*2040*/  LDG.E.64.CONSTANT R12, desc[UR6][R4.64+0x1000] ;  /* 0x00100006040c7981 */ /* 0x000f62000c1e9b00 */
[----:B----4-:R-:W-:-:S08]  /*2050*/  DADD R6, R6, R2 ;  /* 0x0000000006067229 */ /* 0x010fd00000000002 */
[----:B--2---:R-:W-:-:S08]  /*2060*/  DADD R6, R6, R8 ;  /* 0x0000000006067229 */ /* 0x004fd00000000008 */
[----:B---3--:R-:W-:-:S08]  /*2070*/  DADD R6, R6, R10 ;  /* 0x0000000006067229 */ /* 0x008fd0000000000a */
[----:B-----5:R-:W-:-:S11]  /*2080*/  DADD R6, R6, R12 ;  /* 0x0000000006067229 */ /* 0x020fd6000000000c */
.L_x_20:
[----:B------:R-:W-:Y:S05]  /*2090*/  BSYNC.RECONVERGENT B1 ;  /* 0x0000000000017941 */ /* 0x000fea0003800200 */
.L_x_18:
[----:B------:R-:W0:Y:S01]  /*20a0*/  S2R R0, SR_LANEID ;  /* 0x0000000000007919 */ /* 0x000e220000000000 */
[----:B------:R-:W-:Y:S04]  /*20b0*/  SHFL.DOWN PT, R2, R6, 0x1, 0x1f ;  /* 0x08201f0006027f89 */ /* 0x000fe800000e0000 */
[----:B------:R-:W1:Y:S02]  /*20c0*/  SHFL.DOWN PT, R3, R7, 0x1, 0x1f ;  /* 0x08201f0007037f89 */ /* 0x000e6400000e0000 */
[----:B-1----:R-:W-:Y:S01]  /*20d0*/  DADD R2, R2, R6 ;  /* 0x0000000002027229 */ /* 0x002fe20000000006 */
[C---:B0-----:R-:W-:Y:S02]  /*20e0*/  ISETP.GT.AND P0, PT, R0.reuse, 0x1e, PT ;  /* 0x0000001e0000780c */ /* 0x041fe40003f04270 */
[----:B------:R-:W-:-:S07]  /*20f0*/  ISETP.NE.AND P1, PT, R0, RZ, PT ;  /* 0x000000ff0000720c */ /* 0x000fce0003f25270 */
        /* <DEDUP_REMOVED lines=15> */
[----:B------:R-:W-:Y:S01]  /*21f0*/  ISETP.GT.AND P0, PT, R0, 0x17, PT ;  /* 0x000000170000780c */ /* 0x000fe20003f04270 */
[----:B------:R-:W-:Y:S01]  /*2200*/  SHFL.DOWN PT, R2, R6, 0x8, 0x1f ;  /* 0x09001f0006027f89 */ /* 0x000fe200000e0000 */
[----:B------:R-:W-:-:S03]  /*2210*/  @!P1 MOV R8, 0x400 ;  /* 0x0000040000089802 */ /* 0x000fc60000000f00 */
[----:B------:R-:W0:Y:S01]  /*2220*/  SHFL.DOWN PT, R3, R7, 0x8, 0x1f ;  /* 0x09001f0007037f89 */ /* 0x000e2200000e0000 */
[----:B-1----:R-:W-:Y:S01]  /*2230*/  @!P1 LEA R11, R11, R8, 0x18 ;  /* 0x000000080b0b9211 */ /* 0x002fe200078ec0ff */
[----:B0-----:R-:W-:-:S10]  /*2240*/  DADD R2, R2, R6 ;  /* 0x0000000002027229 */ /* 0x001fd40000000006 */
[----:B------:R-:W-:Y:S02]  /*2250*/  FSEL R4, R6, R2, P0 ;  /* 0x0000000206047208 */ /* 0x000fe40000000000 */
[----:B------:R-:W-:Y:S02]  /*2260*/  FSEL R5, R7, R3, P0 ;  /* 0x0000000307057208 */ /* 0x000fe40000000000 */
[----:B------:R-:W-:Y:S01]  /*2270*/  @!P1 SHF.R.U32.HI R6, RZ, 0x2, R41 ;  /* 0x00000002ff069819 */ /* 0x000fe20000011629 */
[----:B------:R-:W-:Y:S01]  /*2280*/  SHFL.DOWN PT, R2, R4, 0x10, 0x1f ;  /* 0x0a001f0004027f89 */ /* 0x000fe200000e0000 */
[----:B------:R-:W-:Y:S02]  /*2290*/  ISETP.NE.AND P0, PT, R41, RZ, PT ;  /* 0x000000ff2900720c */ /* 0x000fe40003f05270 */
[----:B------:R-:W-:Y:S01]  /*22a0*/  @!P1 LOP3.LUT R6, R6, 0xf8, RZ, 0xc0, !PT ;  /* 0x000000f806069812 */ /* 0x000fe200078ec0ff */
[----:B------:R-:W0:Y:S04]  /*22b0*/  SHFL.DOWN PT, R3, R5, 0x10, 0x1f ;  /* 0x0a001f0005037f89 */ /* 0x000e2800000e0000 */
[----:B------:R-:W-:Y:S01]  /*22c0*/  @!P1 IMAD.IADD R11, R6, 0x1, R11 ;  /* 0x00000001060b9824 */ /* 0x000fe200078e020b */
[----:B0-----:R-:W-:-:S07]  /*22d0*/  DADD R2, R2, R4 ;  /* 0x0000000002027229 */ /* 0x001fce0000000004 */
[----:B------:R0:W-:Y:S01]  /*22e0*/  @!P1 STS.64 [R11+0x10], R2 ;  /* 0x000010020b009388 */ /* 0x0001e20000000a00 */
[----:B------:R-:W-:Y:S01]  /*22f0*/  BAR.SYNC.DEFER_BLOCKING 0x0 ;  /* 0x0000000000007b1d */ /* 0x000fe20000010000 */
[----:B------:R-:W-:-:S04]  /*2300*/  ISETP.GT.AND P1, PT, R0, 0xf, PT ;  /* 0x0000000f0000780c */ /* 0x000fc80003f24270 */
[----:B------:R-:W-:Y:S02]  /*2310*/  FSEL R0, R4, R2, P1 ;  /* 0x0000000204007208 */ /* 0x000fe40000800000 */
[----:B------:R-:W-:-:S03]  /*2320*/  FSEL R5, R5, R3, P1 ;  /* 0x0000000305057208 */ /* 0x000fc60000800000 */
[----:B0-----:R-:W-:Y:S02]  /*2330*/  IMAD.MOV.U32 R2, RZ, RZ, R0 ;  /* 0x000000ffff027224 */ /* 0x001fe400078e0000 */
[----:B------:R-:W-:Y:S01]  /*2340*/  IMAD.MOV.U32 R3, RZ, RZ, R5 ;  /* 0x000000ffff037224 */ /* 0x000fe200078e0005 */
[----:B------:R-:W-:Y:S06]  /*2350*/  @P0 BRA `(.L_x_16) ;  /* 0x0000000000680947 */ /* 0x000fec0003800000 */
[----:B------:R-:W0:Y:S01]  /*2360*/  S2UR UR5, SR_CgaCtaId ;  /* 0x00000000000579c3 */ /* 0x000e220000008800 */
[----:B------:R-:W-:Y:S02]  /*2370*/  UMOV UR4, 0x400 ;  /* 0x0000040000047882 */ /* 0x000fe40000000000 */
[----:B0-----:R-:W-:-:S09]  /*2380*/  ULEA UR4, UR5, UR4, 0x18 ;  /* 0x0000000405047291 */ /* 0x001fd2000f8ec0ff */
[----:B------:R-:W0:Y:S04]  /*2390*/  LDS.64 R4, [UR4+0x18] ;  /* 0x00001804ff047984 */ /* 0x000e280008000a00 */
[----:B------:R-:W1:Y:S04]  /*23a0*/  LDS.128 R8, [UR4+0x20] ;  /* 0x00002004ff087984 */ /* 0x000e680008000c00 */
        /* <DEDUP_REMOVED lines=20> */
[----:B------:R-:W-:-:S11]  /*24f0*/  DADD R2, R2, R10 ;  /* 0x0000000002027229 */ /* 0x000fd6000000000a */
.L_x_16:
[----:B------:R-:W-:Y:S05]  /*2500*/  BSYNC.RECONVERGENT B0 ;  /* 0x0000000000007941 */ /* 0x000fea0003800200 */
.L_x_1:
[----:B------:R-:W-:Y:S05]  /*2510*/  @P0 EXIT ;  /* 0x000000000000094d */ /* 0x000fea0003800000 */
[----:B------:R-:W0:Y:S01]  /*2520*/  LDCU.64 UR4, c[0x0][0x398] ;  /* 0x00007300ff0477ac */ /* 0x000e220008000a00 */
[----:B------:R-:W2:Y:S01]  /*2530*/  LDC.64 R4, c[0x0][0x388] ;  /* 0x0000e200ff047b82 */ /* 0x000ea20000000a00 */
[----:B0-----:R-:W-:-:S07]  /*2540*/  DADD R2, R2, UR4 ;  /* 0x0000000402027e29 */ /* 0x001fce0008000000 */
[----:B--2---:R-:W-:Y:S01]  /*2550*/  STG.E.64 desc[UR6][R4.64], R2 ;  /* 0x0000000204007986 */ /* 0x004fe2000c101b06 */
[----:B------:R-:W-:Y:S05]  /*2560*/  EXIT ;  /* 0x000000000000794d */ /* 0x000fea0003800000 */
.L_x_29:
[----:B------:R-:W-:-:S00]  /*2570*/  BRA `(.L_x_29) ;  /* 0xfffffffc00fc7947 */ /* 0x000fc0000383ffff */
[----:B------:R-:W-:-:S00]  /*2580*/  NOP ;  /* 0x0000000000007918 */ /* 0x000fc00000000000 */
[----:B------:R-:W-:-:S00]  /*2590*/  NOP ;  /* 0x0000000000007918 */ /* 0x000fc00000000000 */
[----:B------:R-:W-:-:S00]  /*25a0*/  NOP ;  /* 0x0000000000007918 */ /* 0x000fc00000000000 */
[----:B------:R-:W-:-:S00]  /*25b0*/  NOP ;  /* 0x0000000000007918 */ /* 0x000fc00000000000 */
[----:B------:R-:W-:-:S00]  /*25c0*/  NOP ;  /* 0x0000000000007918 */ /* 0x000fc00000000000 */
[----:B------:R-:W-:-:S00]  /*25d0*/  NOP ;  /* 0x0000000000007918 */ /* 0x000fc00000000000 */
[----:B------:R-:W-:-:S00]  /*25e0*/  NOP ;  /* 0x0000000000007918 */ /* 0x000fc00000000000 */
[----:B------:R-:W-:-:S00]  /*25f0*/  NOP ;  /* 0x0000000000007918 */ /* 0x000fc00000000000 */
.L_x_199:


//--------------------- .text._ZN3cub18CUB_300001_SM_10006detail6reduce18DeviceReduceKernelINS2_10policy_hubIdyN4cuda3std3__44plusIdEEE10Policy1000EN6thrust24THRUST_300001_SM_1000_NS6detail15normal_iteratorINSD_10device_ptrIdEEEEyS9_dNS7_10__identityEEEvT0_PT3_T1_NS0_13GridEvenShareISN_EET2_T4_ --------------------------
	.section	.text._ZN3cub18CUB_300001_SM_10006detail6reduce18DeviceReduceKernelINS2_10policy_hubIdyN4cuda3std3__44plusIdEEE10Policy1000EN6thrust24THRUST_300001_SM_1000_NS6detail15normal_iteratorINSD_10device_ptrIdEEEEyS9_dNS7_10__identityEEEvT0_PT3_T1_NS0_13GridEvenShareISN_EET2_T4_,"ax",@progbits
	.align	128
        .global         _ZN3cub18CUB_300001_SM_10006detail6reduce18DeviceReduceKernelINS2_10policy_hubIdyN4cuda3std3__44plusIdEEE10Policy1000EN6thrust24THRUST_300001_SM_1000_NS6detail15normal_iteratorINSD_10device_ptrIdEEEEyS9_dNS7_10__identityEEEvT0_PT3_T1_NS0_13GridEvenShareISN_EET2_T4_
        .type           _ZN3cub18CUB_300001_SM_10006detail6reduce18DeviceReduceKernelINS2_10policy_hubIdyN4cuda3std3__44plusIdEEE10Policy1000EN6thrust24THRUST_300001_SM_1000_NS6detail15normal_iteratorINSD_10device_ptrIdEEEEyS9_dNS7_10__identityEEEvT0_PT3_T1_NS0_13GridEvenShareISN_EET2_T4_,@function
        .size           _ZN3cub18CUB_300001_SM_10006detail6reduce18DeviceReduceKernelINS2_10policy_hubIdyN4cuda3std3__44plusIdEEE10Policy1000EN6thrust24THRUST_300001_SM_1000_NS6detail15normal_iteratorINSD_10device_ptrIdEEEEyS9_dNS7_10__identityEEEvT0_PT3_T1_NS0_13GridEvenShareISN_EET2_T4_,(.L_x_200 - _ZN3cub18CUB_300001_SM_10006detail6reduce18DeviceReduceKernelINS2_10policy_hubIdyN4cuda3std3__44plusIdEEE10Policy1000EN6thrust24THRUST_300001_SM_1000_NS6detail15normal_iteratorINSD_10device_ptrIdEEEEyS9_dNS7_10__identityEEEvT0_PT3_T1_NS0_13GridEvenShareISN_EET2_T4_)
        .other          _ZN3cub18CUB_300001_SM_10006detail6reduce18DeviceReduceKernelINS2_10policy_hubIdyN4cuda3std3__44plusIdEEE10Policy1000EN6thrust24THRUST_300001_SM_1000_NS6detail15normal_iteratorINSD_10device_ptrIdEEEEyS9_dNS7_10__identityEEEvT0_PT3_T1_NS0_13GridEvenShareISN_EET2_T4_,@"STO_CUDA_ENTRY STV_DEFAULT"
_ZN3cub18CUB_300001_SM_10006detail6reduce18DeviceReduceKernelINS2_10policy_hubIdyN4cuda3std3__44plusIdEEE10Policy1000EN6thrust24THRUST_300001_SM_1000_NS6detail15normal_iteratorINSD_10device_ptrIdEEEEyS9_dNS7_10__identityEEEvT0_PT3_T1_NS0_13GridEvenShareISN_EET2_T4_:
.text._ZN3cub18CUB_300001_SM_10006detail6reduce18DeviceReduceKernelINS2_10policy_hubIdyN4cuda3std3__44plusIdEEE10Policy1000EN6thrust24THRUST_300001_SM_1000_NS6detail15normal_iteratorINSD_10device_ptrIdEEEEyS9_dNS7_10__identityEEEvT0_PT3_T1_NS0_13GridEvenShareISN_EET2_T4_:
[----:B------:R-:W-:Y:S08]  /*0000*/  LDC R1, c[0x0][0x37c] ;  /* 0x0000df00ff017b82 */ /* 0x000ff00000000800 */
[----:B------:R-:W0:Y:S01]  /*0010*/  S2UR UR18, SR_CTAID.X ;  /* 0x00000000001279c3 */ /* 0x000e220000002500 */
[----:B------:R-:W1:Y:S01]  /*0020*/  LDCU.64 UR4, c[0x0][0x3b8] ;  /* 0x00007700ff0477ac */ /* 0x000e620008000a00 */
[----:B------:R-:W-:Y:S01]  /*0030*/  BSSY.RECONVERGENT B0, `(.L_x_30) ;  /* 0x0000277000007945 */ /* 0x000fe20003800200 */
[----:B------:R-:W2:Y:S01]  /*0040*/  LDCU UR11, c[0x0][0x3c0] ;  /* 0x00007800ff0b77ac */ /* 0x000ea20008000800 */
[----:B------:R-:W3:Y:S01]  /*0050*/  LDCU.64 UR16, c[0x0][0x358] ;  /* 0x00006b00ff1077ac */ /* 0x000ee20008000a00 */
[----:B-1----:R-:W-:-:S02]  /*0060*/  IMAD.U32 R12, RZ, RZ, UR4 ;  /* 0x00000004ff0c7e24 */ /* 0x002fc4000f8e00ff */
[----:B------:R-:W-:Y:S01]  /*0070*/  IMAD.U32 R3, RZ, RZ, UR5 ;  /* 0x00000005ff037e24 */ /* 0x000fe2000f8e00ff */
[----:B--2---:R-:W-:Y:S02]  /*0080*/  UIMAD UR5, UR11, 0xe00, URZ ;  /* 0x00000e000b0578a4 */ /* 0x004fe4000f8e02ff */
[----:B0-----:R-:W-:Y:S02]  /*0090*/  UIMAD UR9, UR18, 0xe00, URZ ;  /* 0x00000e00120978a4 */ /* 0x001fe4000f8e02ff */
[----:B------:R-:W-:-:S04]  /*00a0*/  USHF.R.S32.HI UR4, URZ, 0x1f, UR5 ;  /* 0x0000001fff047899 */ /* 0x000fc80008011405 */
[----:B------:R-:W-:-:S04]  /*00b0*/  IADD3 R13, P1, PT, R12, -UR9, RZ ;  /* 0x800000090c0d7c10 */ /* 0x000fc8000ff3e0ff */
[----:B------:R-:W-:Y:S02]  /*00c0*/  ISETP.GT.U32.AND P0, PT, R13, 0xdff, PT ;  /* 0x00000dff0d00780c */ /* 0x000fe40003f04070 */
[----:B------:R-:W-:-:S04]  /*00d0*/  IADD3.X R2, PT, PT, R3, -0x1, RZ, P1, !PT ;  /* 0xffffffff03027810 */ /* 0x000fc80000ffe4ff */
[----:B------:R-:W-:-:S13]  /*00e0*/  ISETP.GT.U32.AND.EX P0, PT, R2, RZ, PT, P0 ;  /* 0x000000ff0200720c */ /* 0x000fda0003f04100 */
[----:B---3--:R-:W-:Y:S05]  /*00f0*/  @P0 BRA `(.L_x_31) ;  /* 0x0000001400280947 */ /* 0x008fea0003800000 */
[----:B------:R-:W0:Y:S01]  /*0100*/  S2R R0, SR_TID.X ;  /* 0x0000000000007919 */ /* 0x000e220000002100 */
[----:B------:R-:W-:Y:S01]  /*0110*/  VIADD R3, R12, -UR9 ;  /* 0x800000090c037c36 */ /* 0x000fe20008000000 */
[----:B------:R-:W-:Y:S01]  /*0120*/  BSSY.RECONVERGENT B1, `(.L_x_32) ;  /* 0x000000a000017945 */ /* 0x000fe20003800200 */
[----:B------:R-:W-:-:S03]  /*0130*/  CS2R R8, SRZ ;  /* 0x0000000000087805 */ /* 0x000fc6000001ff00 */
[----:B0-----:R-:W-:Y:S01]  /*0140*/  ISETP.GE.AND P0, PT, R0, R3, PT ;  /* 0x000000030000720c */ /* 0x001fe20003f06270 */
[----:B------:R-:W-:-:S12]  /*0150*/  IMAD.MOV.U32 R2, RZ, RZ, R0 ;  /* 0x000000ffff027224 */ /* 0x000fd800078e0000 */
[----:B------:R-:W-:Y:S05]  /*0160*/  @P0 BRA `(.L_x_33) ;  /* 0x0000000000140947 */ /* 0x000fea0003800000 */
[----:B------:R-:W0:Y:S01]  /*0170*/  LDC.64 R8, c[0x0][0x380] ;  /* 0x0000e000ff087b82 */ /* 0x000e220000000a00 */
[----:B------:R-:W-:-:S04]  /*0180*/  VIADD R5, R0, UR9 ;  /* 0x0000000900057c36 */ /* 0x000fc80008000000 */
[----:B0-----:R-:W-:-:S06]  /*0190*/  IMAD.WIDE.U32 R8, R5, 0x8, R8 ;  /* 0x0000000805087825 */ /* 0x001fcc00078e0008 */
[----:B------:R-:W5:Y:S01]  /*01a0*/  LDG.E.64 R8, desc[UR16][R8.64] ;  /* 0x0000001008087981 */ /* 0x000f62000c1e1b00 */
[----:B------:R-:W-:-:S07]  /*01b0*/  VIADD R2, R0, 0x200 ;  /* 0x0000020000027836 */ /* 0x000fce0000000000 */
.L_x_33:
[----:B------:R-:W-:Y:S05]  /*01c0*/  BSYNC.RECONVERGENT B1 ;  /* 0x0000000000017941 */ /* 0x000fea0003800200 */
.L_x_32:
[----:B------:R-:W-:Y:S01]  /*01d0*/  ISETP.GE.AND P0, PT, R2, R3, PT ;  /* 0x000000030200720c */ /* 0x000fe20003f06270 */
[----:B------:R-:W-:-:S12]  /*01e0*/  BSSY.RECONVERGENT B1, `(.L_x_34) ;  /* 0x0000078000017945 */ /* 0x000fd80003800200 */
[----:B------:R-:W-:Y:S05]  /*01f0*/  @P0 BRA `(.L_x_35) ;  /* 0x0000000400d80947 */ /* 0x000fea0003800000 */
[----:B------:R-:W-:Y:S01]  /*0200*/  LOP3.LUT R5, RZ, R2, RZ, 0x33, !PT ;  /* 0x00000002ff057212 */ /* 0x000fe200078e33ff */
[----:B------:R-:W-:Y:S03]  /*0210*/  BSSY.RECONVERGENT B2, `(.L_x_36) ;  /* 0x0000036000027945 */ /* 0x000fe60003800200 */
[----:B------:R-:W-:-:S04]  /*0220*/  IADD3 R12, PT, PT, R12, -UR9, R5 ;  /* 0x800000090c0c7c10 */ /* 0x000fc8000fffe005 */
[C---:B------:R-:W-:Y:S02]  /*0230*/  ISETP.GE.U32.AND P1, PT, R12.reuse, 0x1e00, PT ;  /* 0x00001e000c00780c */ /* 0x040fe40003f26070 */
[----:B------:R-:W-:-:S04]  /*0240*/  LEA.HI R4, R12, 0x1, RZ, 0x17 ;  /* 0x000000010c047811 */ /* 0x000fc800078fb8ff */
[----:B------:R-:W-:-:S04]  /*0250*/  LOP3.LUT R5, R4, 0xf, RZ, 0xc0, !PT ;  /* 0x0000000f04057812 */ /* 0x000fc800078ec0ff */
[----:B------:R-:W-:-:S03]  /*0260*/  ISETP.NE.AND P0, PT, R5, RZ, PT ;  /* 0x000000ff0500720c */ /* 0x000fc60003f05270 */
[----:B------:R-:W-:Y:S10]  /*0270*/  @!P1 BRA `(.L_x_37) ;  /* 0x0000000000bc9947 */ /* 0x000ff40003800000 */
[----:B------:R-:W0:Y:S01]  /*0280*/  LDCU.64 UR4, c[0x0][0x380] ;  /* 0x00007000ff0477ac */ /* 0x000e220008000a00 */
[----:B------:R-:W-:Y:S01]  /*0290*/  IMAD.WIDE.U32 R6, R2, 0x8, RZ ;  /* 0x0000000802067825 */ /* 0x000fe200078e00ff */
[----:B------:R-:W-:-:S03]  /*02a0*/  LOP3.LUT R26, R4, 0xfffff0, RZ, 0xc0, !PT ;  /* 0x00fffff0041a7812 */ /* 0x000fc600078ec0ff */
[----:B------:R-:W-:Y:S02]  /*02b0*/  IMAD.U32 R11, RZ, RZ, UR18 ;  /* 0x00000012ff0b7e24 */ /* 0x000fe4000f8e00ff */
[----:B------:R-:W-:Y:S02]  /*02c0*/  IMAD.MOV R26, RZ, RZ, -R26 ;  /* 0x000000ffff1a7224 */ /* 0x000fe400078e0a1a */
[----:B------:R-:W-:-:S03]  /*02d0*/  IMAD.WIDE.U32 R6, R11, 0x7000, R6 ;  /* 0x000070000b067825 */ /* 0x000fc600078e0006 */
[----:B0-----:R-:W-:-:S04]  /*02e0*/  IADD3 R6, P1, PT, R6, UR4, RZ ;  /* 0x0000000406067c10 */ /* 0x001fc8000ff3e0ff */
[----:B------:R-:W-:-:S04]  /*02f0*/  IADD3 R6, P2, PT, R6, 0x8000, RZ ;  /* 0x0000800006067810 */ /* 0x000fc80007f5e0ff */
[----:B------:R-:W-:-:S09]  /*0300*/  IADD3.X R7, PT, PT, RZ, UR5, R7, P2, P1 ;  /* 0x00000005ff077c10 */ /* 0x000fd200097e2407 */
.L_x_38:
[----:B------:R-:W2:Y:S04]  /*0310*/  LDG.E.64 R10, desc[UR16][R6.64+-0x8000] ;  /* 0xff800010060a7981 */ /* 0x000ea8000c1e1b00 */
[----:B------:R-:W3:Y:S04]  /*0320*/  LDG.E.64 R12, desc[UR16][R6.64+-0x7000] ;  /* 0xff900010060c7981 */ /* 0x000ee8000c1e1b00 */
[----:B------:R-:W4:Y:S04]  /*0330*/  LDG.E.64 R14, desc[UR16][R6.64+-0x6000] ;  /* 0xffa00010060e7981 */ /* 0x000f28000c1e1b00 */
[----:B------:R-:W4:Y:S04]  /*0340*/  LDG.E.64 R16, desc[UR16][R6.64+-0x5000] ;  /* 0xffb0001006107981 */ /* 0x000f28000c1e1b00 */
[----:B------:R-:W4:Y:S04]  /*0350*/  LDG.E.64 R18, desc[UR16][R6.64+-0x4000] ;  /* 0xffc0001006127981 */ /* 0x000f28000c1e1b00 */
[----:B------:R-:W4:Y:S04]  /*0360*/  LDG.E.64 R20, desc[UR16][R6.64+-0x3000] ;  /* 0xffd0001006147981 */ /* 0x000f28000c1e1b00 */
[----:B------:R-:W4:Y:S04]  /*0370*/  LDG.E.64 R24, desc[UR16][R6.64+-0x2000] ;  /* 0xffe0001006187981 */ /* 0x000f28000c1e1b00 */
[----:B------:R-:W4:Y:S01]  /*0380*/  LDG.E.64 R22, desc[UR16][R6.64+-0x1000] ;  /* 0xfff0001006167981 */ /* 0x000f22000c1e1b00 */
[----:B--2--5:R-:W-:-:S03]  /*0390*/  DADD R10, R10, R8 ;  /* 0x000000000a0a7229 */ /* 0x024fc60000000008 */
[----:B------:R-:W2:Y:S05]  /*03a0*/  LDG.E.64 R8, desc[UR16][R6.64] ;  /* 0x0000001006087981 */ /* 0x000eaa000c1e1b00 */
[----:B---3--:R-:W-:Y:S02]  /*03b0*/  DADD R12, R10, R12 ;  /* 0x000000000a0c7229 */ /* 0x008fe4000000000c */
[----:B------:R-:W3:Y:S06]  /*03c0*/  LDG.E.64 R10, desc[UR16][R6.64+0x1000] ;  /* 0x00100010060a7981 */ /* 0x000eec000c1e1b00 */
[----:B----4-:R-:W-:-:S02]  /*03d0*/  DADD R14, R12, R14 ;  /* 0x000000000c0e7229 */ /* 0x010fc4000000000e */
[----:B------:R-:W4:Y:S06]  /*03e0*/  LDG.E.64 R12, desc[UR16][R6.64+0x2000] ;  /* 0x00200010060c7981 */ /* 0x000f2c000c1e1b00 */
[----:B------:R-:W-:Y:S02]  /*03f0*/  DADD R16, R14, R16 ;  /* 0x000000000e107229 */ /* 0x000fe40000000010 */
[----:B------:R-:W4:Y:S06]  /*0400*/  LDG.E.64 R14, desc[UR16][R6.64+0x3000] ;  /* 0x00300010060e7981 */ /* 0x000f2c000c1e1b00 */
[----:B------:R-:W-:-:S02]  /*0410*/  DADD R18, R16, R18 ;  /* 0x0000000010127229 */ /* 0x000fc40000000012 */
[----:B------:R-:W4:Y:S06]  /*0420*/  LDG.E.64 R16, desc[UR16][R6.64+0x4000] ;  /* 0x0040001006107981 */ /* 0x000f2c000c1e1b00 */
[----:B------:R-:W-:Y:S02]  /*0430*/  DADD R20, R18, R20 ;  /* 0x0000000012147229 */ /* 0x000fe40000000014 */
[----:B------:R-:W4:Y:S06]  /*0440*/  LDG.E.64 R18, desc[UR16][R6.64+0x5000] ;  /* 0x0050001006127981 */ /* 0x000f2c000c1e1b00 */
[----:B------:R-:W-:-:S02]  /*0450*/  DADD R24, R20, R24 ;  /* 0x0000000014187229 */ /* 0x000fc40000000018 */
[----:B------:R-:W4:Y:S06]  /*0460*/  LDG.E.64 R20, desc[UR16][R6.64+0x6000] ;  /* 0x0060001006147981 */ /* 0x000f2c000c1e1b00 */
[----:B------:R-:W-:Y:S02]  /*0470*/  DADD R22, R24, R22 ;  /* 0x0000000018167229 */ /* 0x000fe40000000016 */
[----:B------:R0:W4:Y:S01]  /*0480*/  LDG.E.64 R24, desc[UR16][R6.64+0x7000] ;  /* 0x0070001006187981 */ /* 0x000122000c1e1b00 */
[----:B------:R-:W-:Y:S02]  /*0490*/  VIADD R26, R26, 0x10 ;  /* 0x000000101a1a7836 */ /* 0x000fe40000000000 */
[----:B------:R-:W-:-:S03]  /*04a0*/  VIADD R2, R2, 0x2000 ;  /* 0x0000200002027836 */ /* 0x000fc60000000000 */
[----:B------:R-:W-:Y:S02]  /*04b0*/  ISETP.NE.AND P1, PT, R26, RZ, PT ;  /* 0x000000ff1a00720c */ /* 0x000fe40003f25270 */
[----:B0-----:R-:W-:-:S05]  /*04c0*/  IADD3 R6, P2, PT, R6, 0x10000, RZ ;  /* 0x0001000006067810 */ /* 0x001fca0007f5e0ff */
[----:B------:R-:W-:Y:S01]  /*04d0*/  IMAD.X R7, RZ, RZ, R7, P2 ;  /* 0x000000ffff077224 */ /* 0x000fe200010e0607 */
[----:B--2---:R-:W-:-:S08]  /*04e0*/  DADD R8, R22, R8 ;  /* 0x0000000016087229 */ /* 0x004fd00000000008 */
[----:B---3--:R-:W-:-:S08]  /*04f0*/  DADD R8, R8, R10 ;  /* 0x0000000008087229 */ /* 0x008fd0000000000a */
[----:B----4-:R-:W-:-:S08]  /*0500*/  DADD R8, R8, R12 ;  /* 0x0000000008087229 */ /* 0x010fd0000000000c */
[----:B------:R-:W-:-:S08]  /*0510*/  DADD R8, R8, R14 ;  /* 0x0000000008087229 */ /* 0x000fd0000000000e */
[----:B------:R-:W-:-:S08]  /*0520*/  DADD R8, R8, R16 ;  /* 0x0000000008087229 */ /* 0x000fd00000000010 */
[----:B------:R-:W-:-:S08]  /*0530*/  DADD R8, R8, R18 ;  /* 0x0000000008087229 */ /* 0x000fd00000000012 */
[----:B------:R-:W-:-:S08]  /*0540*/  DADD R8, R8, R20 ;  /* 0x0000000008087229 */ /* 0x000fd00000000014 */
[----:B------:R-:W-:Y:S01]  /*0550*/  DADD R8, R8, R24 ;  /* 0x0000000008087229 */ /* 0x000fe20000000018 */
[----:B------:R-:W-:Y:S10]  /*0560*/  @P1 BRA `(.L_x_38) ;  /* 0xfffffffc00681947 */ /* 0x000ff4000383ffff */
.L_x_37:
[----:B------:R-:W-:Y:S05]  /*0570*/  BSYNC.RECONVERGENT B2 ;  /* 0x0000000000027941 */ /* 0x000fea0003800200 */
.L_x_36:
[----:B------:R-:W-:Y:S05]  /*0580*/  @!P0 BRA `(.L_x_35) ;  /* 0x0000000000f48947 */ /* 0x000fea0003800000 */
[----:B------:R-:W-:Y:S01]  /*0590*/  ISETP.GE.U32.AND P1, PT, R5, 0x8, PT ;  /* 0x000000080500780c */ /* 0x000fe20003f26070 */
[----:B------:R-:W-:Y:S01]  /*05a0*/  BSSY.RECONVERGENT B2, `(.L_x_39) ;  /* 0x000001a000027945 */ /* 0x000fe20003800200 */
[----:B------:R-:W-:-:S04]  /*05b0*/  LOP3.LUT R26, R4, 0x7, RZ, 0xc0, !PT ;  /* 0x00000007041a7812 */ /* 0x000fc800078ec0ff */
[----:B------:R-:W-:-:S07]  /*05c0*/  ISETP.NE.AND P0, PT, R26, RZ, PT ;  /* 0x000000ff1a00720c */ /* 0x000fce0003f05270 */
[----:B------:R-:W-:Y:S06]  /*05d0*/  @!P1 BRA `(.L_x_40) ;  /* 0x0000000000589947 */ /* 0x000fec0003800000 */
[----:B------:R-:W0:Y:S01]  /*05e0*/  LDCU.64 UR4, c[0x0][0x380] ;  /* 0x00007000ff0477ac */ /* 0x000e220008000a00 */
[----:B------:R-:W-:-:S04]  /*05f0*/  IADD3 R5, P1, PT, R2, UR9, RZ ;  /* 0x0000000902057c10 */ /* 0x000fc8000ff3e0ff */
[----:B------:R-:W-:Y:S02]  /*0600*/  LEA.HI.X.SX32 R6, R2, RZ, 0x1, P1 ;  /* 0x000000ff02067211 */ /* 0x000fe400008f0eff */
[----:B0-----:R-:W-:-:S04]  /*0610*/  LEA R24, P1, R5, UR4, 0x3 ;  /* 0x0000000405187c11 */ /* 0x001fc8000f8218ff */
[----:B------:R-:W-:-:S05]  /*0620*/  LEA.HI.X R25, R5, UR5, R6, 0x3, P1 ;  /* 0x0000000505197c11 */ /* 0x000fca00088f1c06 */
        /* <DEDUP_REMOVED lines=17> */
.L_x_40:
[----:B------:R-:W-:Y:S05]  /*0740*/  BSYNC.RECONVERGENT B2 ;  /* 0x0000000000027941 */ /* 0x000fea0003800200 */
.L_x_39:
        /* <DEDUP_REMOVED lines=14> */
[----:B------:R-:W4:Y:S01]  /*0830*/  LDG.E.64 R14, desc[UR16][R4.64+0x3000] ;  /* 0x00300010040e7981 */ /* 0x000f22000c1e1b00 */
[----:B------:R-:W-:Y:S01]  /*0840*/  VIADD R2, R2, 0x800 ;  /* 0x0000080002027836 */ /* 0x000fe20000000000 */
[----:B--2--5:R-:W-:-:S08]  /*0850*/  DADD R6, R8, R6 ;  /* 0x0000000008067229 */ /* 0x024fd00000000006 */
[----:B---3--:R-:W-:-:S08]  /*0860*/  DADD R6, R6, R10 ;  /* 0x0000000006067229 */ /* 0x008fd0000000000a */
[----:B----4-:R-:W-:-:S08]  /*0870*/  DADD R6, R6, R12 ;  /* 0x0000000006067229 */ /* 0x010fd0000000000c */
[----:B------:R-:W-:-:S11]  /*0880*/  DADD R8, R6, R14 ;  /* 0x0000000006087229 */ /* 0x000fd6000000000e */
.L_x_42:
[----:B------:R-:W-:Y:S05]  /*0890*/  BSYNC.RECONVERGENT B2 ;  /* 0x0000000000027941 */ /* 0x000fea0003800200 */
.L_x_41:
[----:B------:R-:W-:Y:S05]  /*08a0*/  @!P0 BRA `(.L_x_35) ;  /* 0x00000000002c8947 */ /* 0x000fea0003800000 */
[----:B------:R-:W0:Y:S01]  /*08b0*/  LDC.64 R4, c[0x0][0x380] ;  /* 0x0000e000ff047b82 */ /* 0x000e220000000a00 */
[----:B------:R-:W-:Y:S02]  /*08c0*/  IMAD.U32 R7, RZ, RZ, UR18 ;  /* 0x00000012ff077e24 */ /* 0x000fe4000f8e00ff */
[----:B------:R-:W-:Y:S02]  /*08d0*/  IMAD.MOV R10, RZ, RZ, -R16 ;  /* 0x000000ffff0a7224 */ /* 0x000fe400078e0a10 */
[----:B0-----:R-:W-:-:S07]  /*08e0*/  IMAD.WIDE.U32 R4, R7, 0x7000, R4 ;  /* 0x0000700007047825 */ /* 0x001fce00078e0004 */
.L_x_43:
[----:B------:R-:W-:-:S06]  /*08f0*/  IMAD.WIDE R6, R2, 0x8, R4 ;  /* 0x0000000802067825 */ /* 0x000fcc00078e0204 */
[----:B------:R-:W2:Y:S01]  /*0900*/  LDG.E.64 R6, desc[UR16][R6.64] ;  /* 0x0000001006067981 */ /* 0x000ea2000c1e1b00 */
[----:B------:R-:W-:Y:S02]  /*0910*/  VIADD R10, R10, 0x1 ;  /* 0x000000010a0a7836 */ /* 0x000fe40000000000 */
[----:B------:R-:W-:-:S03]  /*0920*/  VIADD R2, R2, 0x200 ;  /* 0x0000020002027836 */ /* 0x000fc60000000000 */
[----:B------:R-:W-:Y:S01]  /*0930*/  ISETP.NE.AND P0, PT, R10, RZ, PT ;  /* 0x000000ff0a00720c */ /* 0x000fe20003f05270 */
[----:B--2--5:R-:W-:-:S12]  /*0940*/  DADD R8, R6, R8 ;  /* 0x0000000006087229 */ /* 0x024fd80000000008 */
[----:B------:R-:W-:Y:S05]  /*0950*/  @P0 BRA `(.L_x_43) ;  /* 0xfffffffc00e40947 */ /* 0x000fea000383ffff */
.L_x_35:
[----:B------:R-:W-:Y:S05]  /*0960*/  BSYNC.RECONVERGENT B1 ;  /* 0x0000000000017941 */ /* 0x000fea0003800200 */
.L_x_34:
        /* <DEDUP_REMOVED lines=12> */
[----:B------:R-:W-:-:S03]  /*0a30*/  @!P1 SHF.R.U32.HI R3, RZ, 0x2, R0 ;  /* 0x00000002ff039819 */ /* 0x000fc60000011600 */
[----:B------:R-:W0:Y:S01]  /*0a40*/  SHFL.DOWN PT, R5, R7, 0x2, 0x1f ;  /* 0x08401f0007057f89 */ /* 0x000e2200000e0000 */
[----:B------:R-:W-:Y:S01]  /*0a50*/  @!P1 LOP3.LUT R3, R3, 0xf8, RZ, 0xc0, !PT ;  /* 0x000000f803039812 */ /* 0x000fe200078ec0ff */
        /* <DEDUP_REMOVED lines=14> */
[----:B-1----:R-:W-:-:S05]  /*0b40*/  @!P1 LEA R10, R13, R10, 0x18 ;  /* 0x0000000a0d0a9211 */ /* 0x002fca00078ec0ff */
[----:B------:R-:W-:Y:S01]  /*0b50*/  @!P1 IMAD.IADD R3, R3, 0x1, R10 ;  /* 0x0000000103039824 */ /* 0x000fe200078e020a */
[----:B0-----:R-:W-:-:S10]  /*0b60*/  DADD R4, R4, R8 ;  /* 0x0000000004047229 */ /* 0x001fd40000000008 */
[----:B------:R-:W-:Y:S02]  /*0b70*/  FSEL R6, R8, R4, P0 ;  /* 0x0000000408067208 */ /* 0x000fe40000000000 */
[----:B------:R-:W-:Y:S02]  /*0b80*/  FSEL R7, R9, R5, P0 ;  /* 0x0000000509077208 */ /* 0x000fe40000000000 */
[----:B------:R-:W-:Y:S01]  /*0b90*/  ISETP.NE.AND P0, PT, R0, RZ, PT ;  /* 0x000000ff0000720c */ /* 0x000fe20003f05270 */
[----:B------:R-:W-:Y:S04]  /*0ba0*/  SHFL.DOWN PT, R4, R6, 0x10, 0x1f ;  /* 0x0a001f0006047f89 */ /* 0x000fe800000e0000 */
[----:B------:R-:W0:Y:S02]  /*0bb0*/  SHFL.DOWN PT, R5, R7, 0x10, 0x1f ;  /* 0x0a001f0007057f89 */ /* 0x000e2400000e0000 */
        /* <DEDUP_REMOVED lines=10> */
[----:B--2---:R-:W0:Y:S04]  /*0c60*/  LDS.64 R2, [UR4+0x18] ;  /* 0x00001804ff027984 */ /* 0x004e280008000a00 */
        /* <DEDUP_REMOVED lines=23> */
.L_x_44:
[----:B------:R-:W-:-:S05]  /*0de0*/  LOP3.LUT R2, R0, 0x3e0, RZ, 0xc0, !PT ;  /* 0x000003e000027812 */ /* 0x000fca00078ec0ff */
[----:B------:R-:W-:Y:S01]  /*0df0*/  VIADD R4, R2, 0x20 ;  /* 0x0000002002047836 */ /* 0x000fe20000000000 */
[----:B------:R-:W-:-:S04]  /*0e00*/  LOP3.LUT R2, RZ, R2, RZ, 0x33, !PT ;  /* 0x00000002ff027212 */ /* 0x000fc800078e33ff */
[----:B------:R-:W-:Y:S01]  /*0e10*/  ISETP.GT.AND P0, PT, R4, R3, PT ;  /* 0x000000030400720c */ /* 0x000fe20003f04270 */
[----:B------:R-:W-:-:S05]  /*0e20*/  IMAD.IADD R2, R3, 0x1, R2 ;  /* 0x0000000103027824 */ /* 0x000fca00078e0202 */
[----:B------:R-:W-:Y:S02]  /*0e30*/  SEL R5, R2, 0x1f, P0 ;  /* 0x0000001f02057807 */ /* 0x000fe40000000000 */
[----:B------:R-:W0:Y:S03]  /*0e40*/  S2R R2, SR_LANEID ;  /* 0x0000000000027919 */ /* 0x000e260000000000 */
[----:B-----5:R-:W-:Y:S04]  /*0e50*/  SHFL.DOWN PT, R6, R8, 0x1, R5 ;  /* 0x0820000008067989 */ /* 0x020fe800000e0005 */
[----:B------:R-:W1:Y:S02]  /*0e60*/  SHFL.DOWN PT, R7, R9, 0x1, R5 ;  /* 0x0820000009077989 */ /* 0x000e6400000e0005 */
[----:B-1----:R-:W-:Y:S01]  /*0e70*/  DADD R6, R6, R8 ;  /* 0x0000000006067229 */ /* 0x002fe20000000008 */
[C---:B0-----:R-:W-:Y:S01]  /*0e80*/  ISETP.GE.AND P0, PT, R2.reuse, R5, PT ;  /* 0x000000050200720c */ /* 0x041fe20003f06270 */
[C---:B------:R-:W-:Y:S01]  /*0e90*/  VIADD R4, R2.reuse, 0x2 ;  /* 0x0000000202047836 */ /* 0x040fe20000000000 */
[----:B------:R-:W-:-:S07]  /*0ea0*/  ISETP.NE.AND P1, PT, R2, RZ, PT ;  /* 0x000000ff0200720c */ /* 0x000fce0003f25270 */
[----:B------:R-:W-:Y:S02]  /*0eb0*/  FSEL R10, R6, R8, !P0 ;  /* 0x00000008060a7208 */ /* 0x000fe40004000000 */
[----:B------:R-:W-:Y:S02]  /*0ec0*/  FSEL R11, R7, R9, !P0 ;  /* 0x00000009070b7208 */ /* 0x000fe40004000000 */
[----:B------:R-:W-:Y:S01]  /*0ed0*/  ISETP.GT.AND P0, PT, R4, R5, PT ;  /* 0x000000050400720c */ /* 0x000fe20003f04270 */
[----:B------:R-:W-:Y:S01]  /*0ee0*/  SHFL.DOWN PT, R6, R10, 0x2, R5 ;  /* 0x084000000a067989 */ /* 0x000fe200000e0005 */
[----:B------:R-:W-:-:S03]  /*0ef0*/  VIADD R4, R2, 0x4 ;  /* 0x0000000402047836 */ /* 0x000fc60000000000 */
[----:B------:R-:W0:Y:S02]  /*0f00*/  SHFL.DOWN PT, R7, R11, 0x2, R5 ;  /* 0x084000000b077989 */ /* 0x000e2400000e0005 */
[----:B0-----:R-:W-:-:S10]  /*0f10*/  DADD R6, R6, R10 ;  /* 0x0000000006067229 */ /* 0x001fd4000000000a */
[----:B------:R-:W-:Y:S02]  /*0f20*/  FSEL R12, R10, R6, P0 ;  /* 0x000000060a0c7208 */ /* 0x000fe40000000000 */
[----:B------:R-:W-:Y:S02]  /*0f30*/  FSEL R13, R11, R7, P0 ;  /* 0x000000070b0d7208 */ /* 0x000fe40000000000 */
[----:B------:R-:W-:Y:S01]  /*0f40*/  ISETP.GT.AND P0, PT, R4, R5, PT ;  /* 0x000000050400720c */ /* 0x000fe20003f04270 */
[----:B------:R-:W-:Y:S01]  /*0f50*/  SHFL.DOWN PT, R6, R12, 0x4, R5 ;  /* 0x088000000c067989 */ /* 0x000fe200000e0005 */
[C---:B------:R-:W-:Y:S02]  /*0f60*/  VIADD R4, R2.reuse, 0x8 ;  /* 0x0000000802047836 */ /* 0x040fe40000000000 */
[----:B------:R-:W-:Y:S01]  /*0f70*/  VIADD R2, R2, 0x10 ;  /* 0x0000001002027836 */ /* 0x000fe20000000000 */
[----:B------:R-:W0:Y:S02]  /*0f80*/  SHFL.DOWN PT, R7, R13, 0x4, R5 ;  /* 0x088000000d077989 */ /* 0x000e2400000e0005 */
[----:B0-----:R-:W-:-:S10]  /*0f90*/  DADD R6, R6, R12 ;  /* 0x0000000006067229 */ /* 0x001fd4000000000c */
[----:B------:R-:W-:Y:S02]  /*0fa0*/  FSEL R8, R12, R6, P0 ;  /* 0x000000060c087208 */ /* 0x000fe40000000000 */
[----:B------:R-:W-:Y:S02]  /*0fb0*/  FSEL R9, R13, R7, P0 ;  /* 0x000000070d097208 */ /* 0x000fe40000000000 */
[----:B------:R-:W-:Y:S01]  /*0fc0*/  ISETP.GT.AND P0, PT, R4, R5, PT ;  /* 0x000000050400720c */ /* 0x000fe20003f04270 */
[----:B------:R-:W-:Y:S01]  /*0fd0*/  SHFL.DOWN PT, R6, R8, 0x8, R5 ;  /* 0x0900000008067989 */ /* 0x000fe200000e0005 */
[----:B------:R-:W-:-:S03]  /*0fe0*/  @!P1 SHF.R.U32.HI R4, RZ, 0x2, R0 ;  /* 0x00000002ff049819 */ /* 0x000fc60000011600 */
[----:B------:R-:W0:Y:S01]  /*0ff0*/  SHFL.DOWN PT, R7, R9, 0x8, R5 ;  /* 0x0900000009077989 */ /* 0x000e2200000e0005 */
[----:B------:R-:W-:Y:S01]  /*1000*/  @!P1 LOP3.LUT R4, R4, 0xf8, RZ, 0xc0, !PT ;  /* 0x000000f804049812 */ /* 0x000fe200078ec0ff */
[----:B------:R-:W1:Y:S01]  /*1010*/  @!P1 S2R R13, SR_CgaCtaId ;  /* 0x00000000000d9919 */ /* 0x000e620000008800 */
[----:B0-----:R-:W-:-:S10]  /*1020*/  DADD R6, R6, R8 ;  /* 0x0000000006067229 */ /* 0x001fd40000000008 */
[----:B------:R-:W-:Y:S02]  /*1030*/  FSEL R10, R8, R6, P0 ;  /* 0x00000006080a7208 */ /* 0x000fe40000000000 */
[----:B------:R-:W-:Y:S02]  /*1040*/  FSEL R11, R9, R7, P0 ;  /* 0x00000007090b7208 */ /* 0x000fe40000000000 */
[----:B------:R-:W-:Y:S01]  /*1050*/  @!P1 MOV R8, 0x400 ;  /* 0x0000040000089802 */ /* 0x000fe20000000f00 */
[----:B------:R-:W-:Y:S01]  /*1060*/  SHFL.DOWN PT, R6, R10, 0x10, R5 ;  /* 0x0a0000000a067989 */ /* 0x000fe200000e0005 */
[----:B------:R-:W-:Y:S02]  /*1070*/  ISETP.GT.AND P0, PT, R2, R5, PT ;  /* 0x000000050200720c */ /* 0x000fe40003f04270 */
[----:B-1----:R-:W-:Y:S01]  /*1080*/  @!P1 LEA R13, R13, R8, 0x18 ;  /* 0x000000080d0d9211 */ /* 0x002fe200078ec0ff */
[----:B------:R-:W0:Y:S04]  /*1090*/  SHFL.DOWN PT, R7, R11, 0x10, R5 ;  /* 0x0a0000000b077989 */ /* 0x000e2800000e0005 */
[----:B------:R-:W-:Y:S01]  /*10a0*/  @!P1 IMAD.IADD R13, R4, 0x1, R13 ;  /* 0x00000001040d9824 */ /* 0x000fe200078e020d */
[----:B0-----:R-:W-:-:S10]  /*10b0*/  DADD R6, R6, R10 ;  /* 0x0000000006067229 */ /* 0x001fd4000000000a */
[----:B------:R-:W-:Y:S02]  /*10c0*/  FSEL R8, R10, R6, P0 ;  /* 0x000000060a087208 */ /* 0x000fe40000000000 */
[----:B------:R-:W-:Y:S02]  /*10d0*/  FSEL R9, R11, R7, P0 ;  /* 0x000000070b097208 */ /* 0x000fe40000000000 */
[----:B------:R-:W-:-:S03]  /*10e0*/  ISETP.NE.AND P0, PT, R0, RZ, PT ;  /* 0x000000ff0000720c */ /* 0x000fc60003f05270 */
[----:B------:R1:W-:Y:S01]  /*10f0*/  @!P1 STS.64 [R13+0x10], R8 ;  /* 0x000010080d009388 */ /* 0x0003e20000000a00 */
[----:B------:R-:W-:Y:S09]  /*1100*/  BAR.SYNC.DEFER_BLOCKING 0x0 ;  /* 0x0000000000007b1d */ /* 0x000ff20000010000 */
[----:B------:R-:W-:Y:S05]  /*1110*/  @P0 BRA `(.L_x_45) ;  /* 0x0000001400a00947 */ /* 0x000fea0003800000 */
[----:B------:R-:W0:Y:S01]  /*1120*/  S2UR UR5, SR_CgaCtaId ;  /* 0x00000000000579c3 */ /* 0x000e220000008800 */
[----:B------:R-:W-:Y:S01]  /*1130*/  UMOV UR4, 0x400 ;  /* 0x0000040000047882 */ /* 0x000fe20000000000 */
[----:B------:R-:W-:Y:S01]  /*1140*/  ISETP.GT.AND P1, PT, R3, 0x20, PT ;  /* 0x000000200300780c */ /* 0x000fe20003f24270 */
[----:B0-----:R-:W-:-:S09]  /*1150*/  ULEA UR4, UR5, UR4, 0x18 ;  /* 0x0000000405047291 */ /* 0x001fd2000f8ec0ff */
[----:B------:R-:W0:Y:S04]  /*1160*/  LDS.64 R10, [UR4+0x18] ;  /* 0x00001804ff0a7984 */ /* 0x000e280008000a00 */
[----:B------:R-:W2:Y:S01]  /*1170*/  LDS.128 R4, [UR4+0x20] ;  /* 0x00002004ff047984 */ /* 0x000ea20008000c00 */
[----:B0-----:R-:W-:-:S10]  /*1180*/  DADD R10, R8, R10 ;  /* 0x00000000080a7229 */ /* 0x001fd4000000000a */
[----:B------:R-:W-:Y:S02]  /*1190*/  FSEL R12, R10, R8, P1 ;  /* 0x000000080a0c7208 */ /* 0x000fe40000800000 */
[----:B-1----:R-:W-:Y:S02]  /*11a0*/  FSEL R13, R11, R9, P1 ;  /* 0x000000090b0d7208 */ /* 0x002fe40000800000 */
[----:B------:R-:W0:Y:S01]  /*11b0*/  LDS.128 R8, [UR4+0x30] ;  /* 0x00003004ff087984 */ /* 0x000e220008000c00 */
[----:B------:R-:W-:-:S03]  /*11c0*/  ISETP.GT.AND P1, PT, R3, 0x40, PT ;  /* 0x000000400300780c */ /* 0x000fc60003f24270 */
        /* <DEDUP_REMOVED lines=61> */
.L_x_31:
[----:B------:R-:W0:Y:S01]  /*15a0*/  S2R R0, SR_TID.X ;  /* 0x0000000000007919 */ /* 0x000e220000002100 */
[----:B------:R-:W1:Y:S01]  /*15b0*/  LDC.64 R4, c[0x0][0x380] ;  /* 0x0000e000ff047b82 */ /* 0x000e620000000a00 */
[----:B0-----:R-:W-:-:S04]  /*15c0*/  VIADD R21, R0, UR9 ;  /* 0x0000000900157c36 */ /* 0x001fc80008000000 */
[----:B-1----:R-:W-:-:S05]  /*15d0*/  IMAD.WIDE.U32 R20, R21, 0x8, R4 ;  /* 0x0000000815147825 */ /* 0x002fca00078e0004 */
[----:B------:R-:W2:Y:S04]  /*15e0*/  LDG.E.64 R14, desc[UR16][R20.64] ;  /* 0x00000010140e7981 */ /* 0x000ea8000c1e1b00 */
[----:B------:R-:W2:Y:S04]  /*15f0*/  LDG.E.64 R16, desc[UR16][R20.64+0x1000] ;  /* 0x0010001014107981 */ /* 0x000ea8000c1e1b00 */
[----:B------:R-:W3:Y:S04]  /*1600*/  LDG.E.64 R18, desc[UR16][R20.64+0x2000] ;  /* 0x0020001014127981 */ /* 0x000ee8000c1e1b00 */
[----:B------:R-:W4:Y:S04]  /*1610*/  LDG.E.64 R10, desc[UR16][R20.64+0x3000] ;  /* 0x00300010140a7981 */ /* 0x000f28000c1e1b00 */
[----:B------:R-:W5:Y:S04]  /*1620*/  LDG.E.64 R6, desc[UR16][R20.64+0x4000] ;  /* 0x0040001014067981 */ /* 0x000f68000c1e1b00 */
[----:B------:R-:W5:Y:S04]  /*1630*/  LDG.E.64 R4, desc[UR16][R20.64+0x5000] ;  /* 0x0050001014047981 */ /* 0x000f68000c1e1b00 */
[----:B------:R-:W5:Y:S01]  /*1640*/  LDG.E.64 R8, desc[UR16][R20.64+0x6000] ;  /* 0x0060001014087981 */ /* 0x000f62000c1e1b00 */
[----:B------:R-:W-:-:S04]  /*1650*/  ISETP.GE.U32.AND P0, PT, R13, UR5, PT ;  /* 0x000000050d007c0c */ /* 0x000fc8000bf06070 */
[----:B------:R-:W-:Y:S01]  /*1660*/  ISETP.GE.U32.AND.EX P0, PT, R2, UR4, PT, P0 ;  /* 0x0000000402007c0c */ /* 0x000fe2000bf06100 */
[----:B--2---:R-:W-:-:S08]  /*1670*/  DADD R14, R14, R16 ;  /* 0x000000000e0e7229 */ /* 0x004fd00000000010 */
[----:B---3--:R-:W-:-:S08]  /*1680*/  DADD R14, R18, R14 ;  /* 0x00000000120e7229 */ /* 0x008fd0000000000e */
[----:B----4-:R-:W-:-:S08]  /*1690*/  DADD R10, R10, R14 ;  /* 0x000000000a0a7229 */ /* 0x010fd0000000000e */
[----:B-----5:R-:W-:-:S08]  /*16a0*/  DADD R6, R6, R10 ;  /* 0x0000000006067229 */ /* 0x020fd0000000000a */
[----:B------:R-:W-:-:S08]  /*16b0*/  DADD R4, R4, R6 ;  /* 0x0000000004047229 */ /* 0x000fd00000000006 */
[----:B------:R-:W-:Y:S01]  /*16c0*/  DADD R8, R8, R4 ;  /* 0x0000000008087229 */ /* 0x000fe20000000004 */
[----:B------:R-:W-:Y:S10]  /*16d0*/  @!P0 BRA `(.L_x_46) ;  /* 0x0000000c001c8947 */ /* 0x000ff40003800000 */
[----:B------:R-:W-:Y:S01]  /*16e0*/  UIADD3 UR7, UP0, UPT, UR5, UR9, URZ ;  /* 0x0000000905077290 */ /* 0x000fe2000ff1e0ff */
[----:B------:R-:W-:Y:S01]  /*16f0*/  IADD3 R23, P1, PT, R12, -0xe00, RZ ;  /* 0xfffff2000c177810 */ /* 0x000fe20007f3e0ff */
[----:B------:R-:W0:Y:S01]  /*1700*/  LDCU.64 UR12, c[0x0][0x380] ;  /* 0x00007000ff0c77ac */ /* 0x000e220008000a00 */
[----:B------:R-:W-:Y:S02]  /*1710*/  LOP3.LUT R5, RZ, R0, RZ, 0x33, !PT ;  /* 0x00000000ff057212 */ /* 0x000fe400078e33ff */
[----:B------:R-:W-:Y:S01]  /*1720*/  IADD3.X R22, PT, PT, R3, -0x1, RZ, P1, !PT ;  /* 0xffffffff03167810 */ /* 0x000fe20000ffe4ff */
[----:B------:R-:W-:Y:S01]  /*1730*/  UIADD3.X UR8, UPT, UPT, URZ, UR4, URZ, UP0, !UPT ;  /* 0x00000004ff087290 */ /* 0x000fe200087fe4ff */
[----:B------:R-:W-:Y:S01]  /*1740*/  ISETP.LT.U32.AND P0, PT, R23, UR7, PT ;  /* 0x0000000717007c0c */ /* 0x000fe2000bf01070 */
[----:B------:R-:W-:Y:S01]  /*1750*/  UMOV UR6, UR5 ;  /* 0x0000000500067c82 */ /* 0x000fe20008000000 */
[----:B------:R-:W-:Y:S01]  /*1760*/  IADD3 R7, P2, PT, R0, UR7, RZ ;  /* 0x0000000700077c10 */ /* 0x000fe2000ff5e0ff */
[----:B------:R-:W-:Y:S01]  /*1770*/  UMOV UR4, URZ ;  /* 0x000000ff00047c82 */ /* 0x000fe20008000000 */
[----:B------:R-:W-:Y:S01]  /*1780*/  IADD3 R5, PT, PT, R12, -UR5, R5 ;  /* 0x800000050c057c10 */ /* 0x000fe2000fffe005 */
[----:B------:R-:W-:Y:S01]  /*1790*/  IMAD.U32 R11, RZ, RZ, UR8 ;  /* 0x00000008ff0b7e24 */ /* 0x000fe2000f8e00ff */
[----:B------:R-:W-:Y:S01]  /*17a0*/  UMOV UR10, UR8 ;  /* 0x00000008000a7c82 */ /* 0x000fe20008000000 */
[----:B------:R-:W-:-:S03]  /*17b0*/  IMAD.X R0, RZ, RZ, UR8, P2 ;  /* 0x00000008ff007e24 */ /* 0x000fc600090e06ff */
[----:B------:R-:W-:Y:S02]  /*17c0*/  ISETP.GT.U32.AND.EX P0, PT, R11, R22, PT, P0 ;  /* 0x000000160b00720c */ /* 0x000fe40003f04100 */
[----:B0-----:R-:W-:-:S04]  /*17d0*/  LEA R6, P1, R7, UR12, 0x3 ;  /* 0x0000000c07067c11 */ /* 0x001fc8000f8218ff */
[----:B------:R-:W-:Y:S02]  /*17e0*/  IADD3 R6, P2, PT, R6, 0x8000, RZ ;  /* 0x0000800006067810 */ /* 0x000fe40007f5e0ff */
[----:B------:R-:W-:Y:S01]  /*17f0*/  LEA.HI.X R7, R7, UR13, R0, 0x3, P1 ;  /* 0x0000000d07077c11 */ /* 0x000fe200088f1c00 */
[----:B------:R-:W-:Y:S01]  /*1800*/  VIADD R0, R5, -UR9 ;  /* 0x8000000905007c36 */ /* 0x000fe20008000000 */
[----:B------:R-:W-:-:S03]  /*1810*/  UMOV UR9, UR7 ;  /* 0x0000000700097c82 */ /* 0x000fc60008000000 */
[----:B------:R-:W-:Y:S01]  /*1820*/  IMAD.X R7, RZ, RZ, R7, P2 ;  /* 0x000000ffff077224 */ /* 0x000fe200010e0607 */
[----:B------:R-:W-:Y:S06]  /*1830*/  @P0 BRA `(.L_x_47) ;  /* 0x0000000000b80947 */ /* 0x000fec0003800000 */
[----:B------:R-:W0:Y:S01]  /*1840*/  LDC.64 R2, c[0x0][0x3b8] ;  /* 0x0000ee00ff027b82 */ /* 0x000e220000000a00 */
[----:B------:R-:W1:Y:S01]  /*1850*/  LDCU UR11, c[0x0][0x3c0] ;  /* 0x00007800ff0b77ac */ /* 0x000e620008000800 */
[----:B------:R-:W2:Y:S01]  /*1860*/  LDCU.64 UR12, c[0x0][0x380] ;  /* 0x00007000ff0c77ac */ /* 0x000ea20008000a00 */
[----:B------:R-:W-:Y:S01]  /*1870*/  NOP ;  /* 0x0000000000007918 */ /* 0x000fe20000000000 */
.L_x_48:
[----:B------:R-:W3:Y:S02]  /*1880*/  S2R R4, SR_TID.X ;  /* 0x0000000000047919 */ /* 0x000ee40000002100 */
[----:B---3--:R-:W-:-:S05]  /*1890*/  IADD3 R4, P0, PT, R4, UR7, RZ ;  /* 0x0000000704047c10 */ /* 0x008fca000ff1e0ff */
[----:B------:R-:W-:Y:S01]  /*18a0*/  IMAD.X R5, RZ, RZ, UR8, P0 ;  /* 0x00000008ff057e24 */ /* 0x000fe200080e06ff */
[----:B--2---:R-:W-:-:S04]  /*18b0*/  LEA R24, P0, R4, UR12, 0x3 ;  /* 0x0000000c04187c11 */ /* 0x004fc8000f8018ff */
[----:B------:R-:W-:-:S05]  /*18c0*/  LEA.HI.X R25, R4, UR13, R5, 0x3, P0 ;  /* 0x0000000d04197c11 */ /* 0x000fca00080f1c05 */
[----:B------:R-:W2:Y:S04]  /*18d0*/  LDG.E.64 R12, desc[UR16][R24.64] ;  /* 0x00000010180c7981 */ /* 0x000ea8000c1e1b00 */
[----:B------:R-:W3:Y:S04]  /*18e0*/  LDG.E.64 R14, desc[UR16][R24.64+0x1000] ;  /* 0x00100010180e7981 */ /* 0x000ee8000c1e1b00 */
[----:B------:R-:W4:Y:S04]  /*18f0*/  LDG.E.64 R16, desc[UR16][R24.64+0x2000] ;  /* 0x0020001018107981 */ /* 0x000f28000c1e1b00 */
[----:B------:R-:W5:Y:S04]  /*1900*/  LDG.E.64 R18, desc[UR16][R24.64+0x3000] ;  /* 0x0030001018127981 */ /* 0x000f68000c1e1b00 */
[----:B------:R-:W5:Y:S04]  /*1910*/  LDG.E.64 R20, desc[UR16][R24.64+0x4000] ;  /* 0x0040001018147981 */ /* 0x000f68000c1e1b00 */
[----:B------:R-:W5:Y:S04]  /*1920*/  LDG.E.64 R4, desc[UR16][R24.64+0x5000] ;  /* 0x0050001018047981 */ /* 0x000f68000c1e1b00 */
[----:B------:R-:W5:Y:S01]  /*1930*/  LDG.E.64 R10, desc[UR16][R24.64+0x6000] ;  /* 0x00600010180a7981 */ /* 0x000f62000c1e1b00 */
[----:B-1----:R-:W-:-:S04]  /*1940*/  UIMAD UR14, UR11, 0xe00, URZ ;  /* 0x00000e000b0e78a4 */ /* 0x002fc8000f8e02ff */
[----:B------:R-:W-:Y:S02]  /*1950*/  USHF.R.S32.HI UR15, URZ, 0x1f, UR14 ;  /* 0x0000001fff0f7899 */ /* 0x000fe4000801140e */
[----:B------:R-:W-:-:S04]  /*1960*/  UIADD3 UR5, UP0, UPT, UR14, UR9, URZ ;  /* 0x000000090e057290 */ /* 0x000fc8000ff1e0ff */
[----:B------:R-:W-:Y:S01]  /*1970*/  UIADD3.X UR6, UPT, UPT, UR15, UR10, URZ, UP0, !UPT ;  /* 0x0000000a0f067290 */ /* 0x000fe200087fe4ff */
[----:B--2---:R-:W-:-:S08]  /*1980*/  DADD R12, R12, R8 ;  /* 0x000000000c0c7229 */ /* 0x004fd00000000008 */
[----:B---3--:R-:W-:-:S08]  /*1990*/  DADD R12, R14, R12 ;  /* 0x000000000e0c7229 */ /* 0x008fd0000000000c */
[----:B----4-:R-:W-:-:S08]  /*19a0*/  DADD R12, R16, R12 ;  /* 0x00000000100c7229 */ /* 0x010fd0000000000c */
[----:B-----5:R-:W-:-:S08]  /*19b0*/  DADD R12, R18, R12 ;  /* 0x00000000120c7229 */ /* 0x020fd0000000000c */
[----:B------:R-:W-:Y:S01]  /*19c0*/  DADD R20, R20, R12 ;  /* 0x0000000014147229 */ /* 0x000fe2000000000c */
[----:B0-----:R-:W-:-:S05]  /*19d0*/  IMAD.MOV.U32 R12, RZ, RZ, R2 ;  /* 0x000000ffff0c7224 */ /* 0x001fca00078e0002 */
[----:B------:R-:W-:Y:S02]  /*19e0*/  IADD3 R8, P1, PT, R12, -UR7, RZ ;  /* 0x800000070c087c10 */ /* 0x000fe4000ff3e0ff */
[----:B------:R-:W-:Y:S02]  /*19f0*/  DADD R4, R4, R20 ;  /* 0x0000000004047229 */ /* 0x000fe40000000014 */
[----:B------:R-:W-:Y:S02]  /*1a00*/  ISETP.GE.U32.AND P0, PT, R8, UR14, PT ;  /* 0x0000000e08007c0c */ /* 0x000fe4000bf06070 */
[----:B------:R-:W-:-:S04]  /*1a10*/  IADD3.X R8, PT, PT, R3, ~UR8, RZ, P1, !PT ;  /* 0x8000000803087c10 */ /* 0x000fc80008ffe4ff */
[----:B------:R-:W-:Y:S01]  /*1a20*/  ISETP.GE.U32.AND.EX P0, PT, R8, UR15, PT, P0 ;  /* 0x0000000f08007c0c */ /* 0x000fe2000bf06100 */
[----:B------:R-:W-:-:S12]  /*1a30*/  DADD R8, R10, R4 ;  /* 0x000000000a087229 */ /* 0x000fd80000000004 */
[----:B------:R-:W-:Y:S05]  /*1a40*/  @!P0 BRA `(.L_x_46) ;  /* 0x0000000800408947 */ /* 0x000fea0003800000 */
[----:B------:R-:W-:Y:S02]  /*1a50*/  UIADD3 UR7, UP0, UPT, UR14, UR7, URZ ;  /* 0x000000070e077290 */ /* 0x000fe4000ff1e0ff */
[----:B------:R-:W-:Y:S01]  /*1a60*/  IMAD.U32 R5, RZ, RZ, UR14 ;  /* 0x0000000eff057e24 */ /* 0x000fe2000f8e00ff */
[----:B------:R-:W-:Y:S01]  /*1a70*/  UIADD3 UR4, UPT, UPT, UR4, 0x1, URZ ;  /* 0x0000000104047890 */ /* 0x000fe2000fffe0ff */
[----:B------:R-:W-:Y:S01]  /*1a80*/  VIADD R0, R0, -UR14 ;  /* 0x8000000e00007c36 */ /* 0x000fe20008000000 */
[----:B------:R-:W-:Y:S01]  /*1a90*/  UIADD3.X UR8, UPT, UPT, UR15, UR8, URZ, UP0, !UPT ;  /* 0x000000080f087290 */ /* 0x000fe200087fe4ff */
[----:B------:R-:W-:Y:S01]  /*1aa0*/  IMAD.WIDE R6, R5, 0x8, R6 ;  /* 0x0000000805067825 */ /* 0x000fe200078e0206 */
[----:B------:R-:W-:Y:S01]  /*1ab0*/  ISETP.LT.U32.AND P0, PT, R23, UR7, PT ;  /* 0x0000000717007c0c */ /* 0x000fe2000bf01070 */
[----:B------:R-:W-:Y:S01]  /*1ac0*/  UMOV UR9, UR5 ;  /* 0x0000000500097c82 */ /* 0x000fe20008000000 */
[----:B------:R-:W-:Y:S02]  /*1ad0*/  UMOV UR10, UR6 ;  /* 0x00000006000a7c82 */ /* 0x000fe40008000000 */
[----:B------:R-:W-:-:S05]  /*1ae0*/  IMAD.U32 R11, RZ, RZ, UR8 ;  /* 0x00000008ff0b7e24 */ /* 0x000fca000f8e00ff */
[----:B------:R-:W-:-:S13]  /*1af0*/  ISETP.GT.U32.AND.EX P0, PT, R11, R22, PT, P0 ;  /* 0x000000160b00720c */ /* 0x000fda0003f04100 */
[----:B------:R-:W-:Y:S05]  /*1b00*/  @!P0 BRA `(.L_x_48) ;  /* 0xfffffffc005c8947 */ /* 0x000fea000383ffff */
[----:B------:R-:W-:-:S05]  /*1b10*/  UMOV UR6, UR14 ;  /* 0x0000000e00067c82 */ /* 0x000fca0008000000 */
.L_x_47:
[----:B------:R-:W0:Y:S01]  /*1b20*/  S2R R11, SR_TID.X ;  /* 0x00000000000b7919 */ /* 0x000e220000002100 */
[C---:B------:R-:W-:Y:S01]  /*1b30*/  VIADD R2, R12.reuse, -UR7 ;  /* 0x800000070c027c36 */ /* 0x040fe20008000000 */
[----:B------:R-:W-:Y:S01]  /*1b40*/  ISETP.LE.U32.AND P1, PT, R12, UR7, PT ;  /* 0x000000070c007c0c */ /* 0x000fe2000bf23070 */
[----:B------:R-:W-:Y:S01]  /*1b50*/  IMAD.U32 R4, RZ, RZ, UR8 ;  /* 0x00000008ff047e24 */ /* 0x000fe2000f8e00ff */
[----:B------:R-:W-:Y:S02]  /*1b60*/  BSSY.RECONVERGENT B1, `(.L_x_46) ;  /* 0x000007e000017945 */ /* 0x000fe40003800200 */
[----:B0-----:R-:W-:-:S04]  /*1b70*/  ISETP.GE.AND P0, PT, R11, R2, PT ;  /* 0x000000020b00720c */ /* 0x001fc80003f06270 */
[----:B------:R-:W-:-:S13]  /*1b80*/  ISETP.GE.U32.OR.EX P0, PT, R4, R3, P0, P1 ;  /* 0x000000030400720c */ /* 0x000fda0000706510 */
[----:B------:R-:W-:Y:S05]  /*1b90*/  @P0 BRA `(.L_x_49) ;  /* 0x0000000400e80947 */ /* 0x000fea0003800000 */
[----:B------:R-:W-:Y:S01]  /*1ba0*/  UIMAD UR5, UR18, 0xe00, URZ ;  /* 0x00000e00120578a4 */ /* 0x000fe2000f8e02ff */
[----:B------:R-:W-:Y:S01]  /*1bb0*/  LOP3.LUT R3, RZ, R11, RZ, 0x33, !PT ;  /* 0x0000000bff037212 */ /* 0x000fe200078e33ff */
[----:B------:R-:W-:Y:S01]  /*1bc0*/  UIMAD UR14, UR4, UR11, URZ ;  /* 0x0000000b040e72a4 */ /* 0x000fe2000f8e02ff */
[----:B------:R-:W-:Y:S01]  /*1bd0*/  BSSY.RECONVERGENT B2, `(.L_x_50) ;  /* 0x0000035000027945 */ /* 0x000fe20003800200 */
[----:B------:R-:W-:Y:S01]  /*1be0*/  UIADD3 UR5, UPT, UPT, UR5, UR6, URZ ;  /* 0x0000000605057290 */ /* 0x000fe2000fffe0ff */
[----:B------:R-:W-:-:S03]  /*1bf0*/  IMAD.MOV.U32 R2, RZ, RZ, R11 ;  /* 0x000000ffff027224 */ /* 0x000fc600078e000b */
[----:B------:R-:W-:Y:S02]  /*1c00*/  IMAD.U32 R5, RZ, RZ, UR14 ;  /* 0x0000000eff057e24 */ /* 0x000fe4000f8e00ff */
[----:B------:R-:W-:-:S05]  /*1c10*/  IADD3 R12, PT, PT, R12, -UR5, R3 ;  /* 0x800000050c0c7c10 */ /* 0x000fca000fffe003 */
[----:B------:R-:W-:-:S05]  /*1c20*/  IMAD R12, R5, -0xe00, R12 ;  /* 0xfffff200050c7824 */ /* 0x000fca00078e020c */
[C---:B------:R-:W-:Y:S02]  /*1c30*/  ISETP.GE.U32.AND P1, PT, R12.reuse, 0x1e00, PT ;  /* 0x00001e000c00780c */ /* 0x040fe40003f26070 */
[----:B------:R-:W-:-:S04]  /*1c40*/  LEA.HI R3, R12, 0x1, RZ, 0x17 ;  /* 0x000000010c037811 */ /* 0x000fc800078fb8ff */
[----:B------:R-:W-:-:S04]  /*1c50*/  LOP3.LUT R4, R3, 0xf, RZ, 0xc0, !PT ;  /* 0x0000000f03047812 */ /* 0x000fc800078ec0ff */
[----:B------:R-:W-:-:S03]  /*1c60*/  ISETP.NE.AND P0, PT, R4, RZ, PT ;  /* 0x000000ff0400720c */ /* 0x000fc60003f05270 */
[----:B------:R-:W-:Y:S10]  /*1c70*/  @!P1 BRA `(.L_x_51) ;  /* 0x0000000000a89947 */ /* 0x000ff40003800000 */
[----:B------:R-:W-:-:S04]  /*1c80*/  LEA.HI R2, R0, 0x1, RZ, 0x17 ;  /* 0x0000000100027811 */ /* 0x000fc800078fb8ff */
[----:B------:R-:W-:Y:S01]  /*1c90*/  LOP3.LUT R5, R2, 0xfffff0, RZ, 0xc0, !PT ;  /* 0x00fffff002057812 */ /* 0x000fe200078ec0ff */
[----:B------:R-:W-:-:S04]  /*1ca0*/  IMAD.MOV.U32 R2, RZ, RZ, R11 ;  /* 0x000000ffff027224 */ /* 0x000fc800078e000b */
[----:B------:R-:W-:-:S07]  /*1cb0*/  IMAD.MOV R5, RZ, RZ, -R5 ;  /* 0x000000ffff057224 */ /* 0x000fce00078e0a05 */
.L_x_52:
[----:B------:R-:W2:Y:S04]  /*1cc0*/  LDG.E.64 R20, desc[UR16][R6.64+-0x8000] ;  /* 0xff80001006147981 */ /* 0x000ea8000c1e1b00 */
[----:B------:R-:W3:Y:S04]  /*1cd0*/  LDG.E.64 R18, desc[UR16][R6.64+-0x7000] ;  /* 0xff90001006127981 */ /* 0x000ee8000c1e1b00 */
[----:B------:R-:W4:Y:S04]  /*1ce0*/  LDG.E.64 R16, desc[UR16][R6.64+-0x6000] ;  /* 0xffa0001006107981 */ /* 0x000f28000c1e1b00 */
[----:B------:R-:W5:Y:S04]  /*1cf0*/  LDG.E.64 R14, desc[UR16][R6.64+-0x5000] ;  /* 0xffb00010060e7981 */ /* 0x000f68000c1e1b00 */
[----:B------:R-:W5:Y:S04]  /*1d00*/  LDG.E.64 R12, desc[UR16][R6.64+-0x4000] ;  /* 0xffc00010060c7981 */ /* 0x000f68000c1e1b00 */
[----:B------:R-:W5:Y:S04]  /*1d10*/  LDG.E.64 R10, desc[UR16][R6.64+-0x3000] ;  /* 0xffd00010060a7981 */ /* 0x000f68000c1e1b00 */
[----:B------:R-:W5:Y:S04]  /*1d20*/  LDG.E.64 R24, desc[UR16][R6.64+-0x2000] ;  /* 0xffe0001006187981 */ /* 0x000f68000c1e1b00 */
[----:B------:R-:W5:Y:S01]  /*1d30*/  LDG.E.64 R22, desc[UR16][R6.64+-0x1000] ;  /* 0xfff0001006167981 */ /* 0x000f62000c1e1b00 */
[----:B--2---:R-:W-:-:S03]  /*1d40*/  DADD R20, R20, R8 ;  /* 0x0000000014147229 */ /* 0x004fc60000000008 */
[----:B------:R-:W2:Y:S05]  /*1d50*/  LDG.E.64 R8, desc[UR16][R6.64] ;  /* 0x0000001006087981 */ /* 0x000eaa000c1e1b00 */
[----:B---3--:R-:W-:Y:S02]  /*1d60*/  DADD R18, R20, R18 ;  /* 0x0000000014127229 */ /* 0x008fe40000000012 */
[----:B------:R-:W3:Y:S06]  /*1d70*/  LDG.E.64 R20, desc[UR16][R6.64+0x1000] ;  /* 0x0010001006147981 */ /* 0x000eec000c1e1b00 */
[----:B----4-:R-:W-:-:S02]  /*1d80*/  DADD R16, R18, R16 ;  /* 0x0000000012107229 */ /* 0x010fc40000000010 */
[----:B------:R-:W4:Y:S06]  /*1d90*/  LDG.E.64 R18, desc[UR16][R6.64+0x2000] ;  /* 0x0020001006127981 */ /* 0x000f2c000c1e1b00 */
[----:B-----5:R-:W-:Y:S02]  /*1da0*/  DADD R14, R16, R14 ;  /* 0x00000000100e7229 */ /* 0x020fe4000000000e */
[----:B------:R-:W5:Y:S06]  /*1db0*/  LDG.E.64 R16, desc[UR16][R6.64+0x3000] ;  /* 0x0030001006107981 */ /* 0x000f6c000c1e1b00 */
[----:B------:R-:W-:-:S02]  /*1dc0*/  DADD R12, R14, R12 ;  /* 0x000000000e0c7229 */ /* 0x000fc4000000000c */
[----:B------:R-:W5:Y:S06]  /*1dd0*/  LDG.E.64 R14, desc[UR16][R6.64+0x4000] ;  /* 0x00400010060e7981 */ /* 0x000f6c000c1e1b00 */
[----:B------:R-:W-:Y:S02]  /*1de0*/  DADD R10, R12, R10 ;  /* 0x000000000c0a7229 */ /* 0x000fe4000000000a */
[----:B------:R-:W5:Y:S06]  /*1df0*/  LDG.E.64 R12, desc[UR16][R6.64+0x5000] ;  /* 0x00500010060c7981 */ /* 0x000f6c000c1e1b00 */
[----:B------:R-:W-:-:S02]  /*1e00*/  DADD R24, R10, R24 ;  /* 0x000000000a187229 */ /* 0x000fc40000000018 */
[----:B------:R-:W5:Y:S06]  /*1e10*/  LDG.E.64 R10, desc[UR16][R6.64+0x6000] ;  /* 0x00600010060a7981 */ /* 0x000f6c000c1e1b00 */
[----:B------:R-:W-:Y:S02]  /*1e20*/  DADD R22, R24, R22 ;  /* 0x0000000018167229 */ /* 0x000fe40000000016 */
[----:B------:R0:W5:Y:S01]  /*1e30*/  LDG.E.64 R24, desc[UR16][R6.64+0x7000] ;  /* 0x0070001006187981 */ /* 0x000162000c1e1b00 */
        /* <DEDUP_REMOVED lines=8> */
[----:B-----5:R-:W-:-:S08]  /*1ec0*/  DADD R8, R8, R16 ;  /* 0x0000000008087229 */ /* 0x020fd00000000010 */
[----:B------:R-:W-:-:S08]  /*1ed0*/  DADD R8, R8, R14 ;  /* 0x0000000008087229 */ /* 0x000fd0000000000e */
[----:B------:R-:W-:-:S08]  /*1ee0*/  DADD R8, R8, R12 ;  /* 0x0000000008087229 */ /* 0x000fd0000000000c */
[----:B------:R-:W-:-:S08]  /*1ef0*/  DADD R8, R8, R10 ;  /* 0x0000000008087229 */ /* 0x000fd0000000000a */
[----:B------:R-:W-:Y:S01]  /*1f00*/  DADD R8, R8, R24 ;  /* 0x0000000008087229 */ /* 0x000fe20000000018 */
[----:B------:R-:W-:Y:S10]  /*1f10*/  @P1 BRA `(.L_x_52) ;  /* 0xfffffffc00681947 */ /* 0x000ff4000383ffff */
.L_x_51:
[----:B------:R-:W-:Y:S05]  /*1f20*/  BSYNC.RECONVERGENT B2 ;  /* 0x0000000000027941 */ /* 0x000fea0003800200 */
.L_x_50:
[----:B------:R-:W-:Y:S05]  /*1f30*/  @!P0 BRA `(.L_x_49) ;  /* 0x0000000400008947 */ /* 0x000fea0003800000 */
[----:B------:R-:W-:Y:S01]  /*1f40*/  ISETP.GE.U32.AND P1, PT, R4, 0x8, PT ;  /* 0x000000080400780c */ /* 0x000fe20003f26070 */
[----:B------:R-:W-:Y:S01]  /*1f50*/  BSSY.RECONVERGENT B2, `(.L_x_53) ;  /* 0x0000019000027945 */ /* 0x000fe20003800200 */
[----:B------:R-:W-:-:S04]  /*1f60*/  LOP3.LUT R24, R3, 0x7, RZ, 0xc0, !PT ;  /* 0x0000000703187812 */ /* 0x000fc800078ec0ff */
[----:B------:R-:W-:-:S07]  /*1f70*/  ISETP.NE.AND P0, PT, R24, RZ, PT ;  /* 0x000000ff1800720c */ /* 0x000fce0003f05270 */
[----:B------:R-:W-:Y:S06]  /*1f80*/  @!P1 BRA `(.L_x_54) ;  /* 0x0000000000549947 */ /* 0x000fec0003800000 */
[----:B------:R-:W-:-:S05]  /*1f90*/  IADD3 R4, P1, PT, R2, UR7, RZ ;  /* 0x0000000702047c10 */ /* 0x000fca000ff3e0ff */
[----:B------:R-:W-:Y:S01]  /*1fa0*/  IMAD.X R5, RZ, RZ, UR8, P1 ;  /* 0x00000008ff057e24 */ /* 0x000fe200088e06ff */
[----:B------:R-:W-:-:S04]  /*1fb0*/  LEA R20, P1, R4, UR12, 0x3 ;  /* 0x0000000c04147c11 */ /* 0x000fc8000f8218ff */
[----:B------:R-:W-:-:S05]  /*1fc0*/  LEA.HI.X R21, R4, UR13, R5, 0x3, P1 ;  /* 0x0000000d04157c11 */ /* 0x000fca00088f1c05 */
        /* <DEDUP_REMOVED lines=8> */
[----:B------:R-:W-:Y:S01]  /*2050*/  VIADD R2, R2, 0x1000 ;  /* 0x0000100002027836 */ /* 0x000fe20000000000 */
[----:B--2---:R-:W-:-:S08]  /*2060*/  DADD R22, R8, R22 ;  /* 0x0000000008167229 */ /* 0x004fd00000000016 */
[----:B---3--:R-:W-:-:S08]  /*2070*/  DADD R16, R22, R16 ;  /* 0x0000000016107229 */ /* 0x008fd00000000010 */
[----:B----4-:R-:W-:-:S08]  /*2080*/  DADD R14, R16, R14 ;  /* 0x00000000100e7229 */ /* 0x010fd0000000000e */
[----:B-----5:R-:W-:-:S08]  /*2090*/  DADD R12, R14, R12 ;  /* 0x000000000e0c7229 */ /* 0x020fd0000000000c */
[----:B------:R-:W-:-:S08]  /*20a0*/  DADD R10, R12, R10 ;  /* 0x000000000c0a7229 */ /* 0x000fd0000000000a */
[----:B------:R-:W-:-:S08]  /*20b0*/  DADD R6, R10, R6 ;  /* 0x000000000a067229 */ /* 0x000fd00000000006 */
[----:B------:R-:W-:-:S08]  /*20c0*/  DADD R4, R6, R4 ;  /* 0x0000000006047229 */ /* 0x000fd00000000004 */
[----:B------:R-:W-:-:S11]  /*20d0*/  DADD R8, R4, R18 ;  /* 0x0000000004087229 */ /* 0x000fd60000000012 */
.L_x_54:
[----:B------:R-:W-:Y:S05]  /*20e0*/  BSYNC.RECONVERGENT B2 ;  /* 0x0000000000027941 */ /* 0x000fea0003800200 */
.L_x_53:
[----:B------:R-:W-:Y:S05]  /*20f0*/  @!P0 BRA `(.L_x_49) ;  /* 0x0000000000908947 */ /* 0x000fea0003800000 */
[----:B------:R-:W-:Y:S01]  /*2100*/  ISETP.GE.U32.AND P1, PT, R24, 0x4, PT ;  /* 0x000000041800780c */ /* 0x000fe20003f26070 */
[----:B------:R-:W-:Y:S01]  /*2110*/  BSSY.RECONVERGENT B2, `(.L_x_55) ;  /* 0x0000010000027945 */ /* 0x000fe20003800200 */
[----:B------:R-:W-:-:S11]  /*2120*/  LOP3.LUT P0, RZ, R3, 0x3, RZ, 0xc0, !PT ;  /* 0x0000000303ff7812 */ /* 0x000fd6000780c0ff */
[----:B------:R-:W-:Y:S05]  /*2130*/  @!P1 BRA `(.L_x_56) ;  /* 0x0000000000349947 */ /* 0x000fea0003800000 */
[----:B------:R-:W-:-:S05]  /*2140*/  IADD3 R3, P1, PT, R2, UR7, RZ ;  /* 0x0000000702037c10 */ /* 0x000fca000ff3e0ff */
[----:B------:R-:W-:Y:S01]  /*2150*/  IMAD.X R6, RZ, RZ, UR8, P1 ;  /* 0x00000008ff067e24 */ /* 0x000fe200088e06ff */
[----:B------:R-:W-:-:S04]  /*2160*/  LEA R4, P1, R3, UR12, 0x3 ;  /* 0x0000000c03047c11 */ /* 0x000fc8000f8218ff */
[----:B------:R-:W-:-:S05]  /*2170*/  LEA.HI.X R5, R3, UR13, R6, 0x3, P1 ;  /* 0x0000000d03057c11 */ /* 0x000fca00088f1c06 */
[----:B------:R-:W2:Y:S04]  /*2180*/  LDG.E.64 R6, desc[UR16][R4.64] ;  /* 0x0000001004067981 */ /* 0x000ea8000c1e1b00 */
[----:B------:R-:W3:Y:S04]  /*2190*/  LDG.E.64 R10, desc[UR16][R4.64+0x1000] ;  /* 0x00100010040a7981 */ /* 0x000ee8000c1e1b00 */
[----:B------:R-:W4:Y:S04]  /*21a0*/  LDG.E.64 R12, desc[UR16][R4.64+0x2000] ;  /* 0x00200010040c7981 */ /* 0x000f28000c1e1b00 */
[----:B------:R-:W5:Y:S01]  /*21b0*/  LDG.E.64 R14, desc[UR16][R4.64+0x3000] ;  /* 0x00300010040e7981 */ /* 0x000f62000c1e1b00 */
[----:B------:R-:W-:Y:S01]  /*21c0*/  VIADD R2, R2, 0x800 ;  /* 0x0000080002027836 */ /* 0x000fe20000000000 */
[----:B--2---:R-:W-:-:S08]  /*21d0*/  DADD R6, R8, R6 ;  /* 0x0000000008067229 */ /* 0x004fd00000000006 */
[----:B---3--:R-:W-:-:S08]  /*21e0*/  DADD R6, R6, R10 ;  /* 0x0000000006067229 */ /* 0x008fd0000000000a */
[----:B----4-:R-:W-:-:S08]  /*21f0*/  DADD R6, R6, R12 ;  /* 0x0000000006067229 */ /* 0x010fd0000000000c */
[----:B-----5:R-:W-:-:S11]  /*2200*/  DADD R8, R6, R14 ;  /* 0x0000000006087229 */ /* 0x020fd6000000000e */
.L_x_56:
[----:B------:R-:W-:Y:S05]  /*2210*/  BSYNC.RECONVERGENT B2 ;  /* 0x0000000000027941 */ /* 0x000fea0003800200 */
.L_x_55:
[----:B------:R-:W-:Y:S05]  /*2220*/  @!P0 BRA `(.L_x_49) ;  /* 0x0000000000448947 */ /* 0x000fea0003800000 */
[----:B------:R-:W-:Y:S02]  /*2230*/  LOP3.LUT R0, R0, 0xffff, RZ, 0xc0, !PT ;  /* 0x0000ffff00007812 */ /* 0x000fe400078ec0ff */
[----:B------:R-:W-:Y:S02]  /*2240*/  IADD3 R2, P0, PT, R2, UR9, RZ ;  /* 0x0000000902027c10 */ /* 0x000fe4000ff1e0ff */
[----:B------:R-:W-:Y:S02]  /*2250*/  LEA.HI R0, R0, 0x1, RZ, 0x17 ;  /* 0x0000000100007811 */ /* 0x000fe400078fb8ff */
[----:B------:R-:W-:Y:S01]  /*2260*/  LEA R4, P1, R2, UR12, 0x3 ;  /* 0x0000000c02047c11 */ /* 0x000fe2000f8218ff */
[----:B------:R-:W-:Y:S01]  /*2270*/  IMAD.X R5, RZ, RZ, UR10, P0 ;  /* 0x0000000aff057e24 */ /* 0x000fe200080e06ff */
[----:B------:R-:W-:-:S04]  /*2280*/  LOP3.LUT R0, R0, 0x3, RZ, 0xc0, !PT ;  /* 0x0000000300007812 */ /* 0x000fc800078ec0ff */
[----:B------:R-:W-:Y:S01]  /*2290*/  LEA.HI.X R5, R2, UR13, R5, 0x3, P1 ;  /* 0x0000000d02057c11 */ /* 0x000fe200088f1c05 */
[----:B------:R-:W-:-:S07]  /*22a0*/  IMAD.MOV R0, RZ, RZ, -R0 ;  /* 0x000000ffff007224 */ /* 0x000fce00078e0a00 */
.L_x_57:
[----:B------:R-:W-:Y:S02]  /*22b0*/  IMAD.MOV.U32 R2, RZ, RZ, R4 ;  /* 0x000000ffff027224 */ /* 0x000fe400078e0004 */
[----:B------:R-:W-:-:S06]  /*22c0*/  IMAD.MOV.U32 R3, RZ, RZ, R5 ;  /* 0x000000ffff037224 */ /* 0x000fcc00078e0005 */
[----:B------:R-:W2:Y:S01]  /*22d0*/  LDG.E.64 R2, desc[UR16][R2.64] ;  /* 0x0000001002027981 */ /* 0x000ea2000c1e1b00 */
[----:B------:R-:W-:Y:S01]  /*22e0*/  VIADD R0, R0, 0x1 ;  /* 0x0000000100007836 */ /* 0x000fe20000000000 */
[----:B------:R-:W-:-:S04]  /*22f0*/  IADD3 R4, P1, PT, R4, 0x1000, RZ ;  /* 0x0000100004047810 */ /* 0x000fc80007f3e0ff */
[----:B------:R-:W-:Y:S01]  /*2300*/  ISETP.NE.AND P0, PT, R0, RZ, PT ;  /* 0x000000ff0000720c */ /* 0x000fe20003f05270 */
[----:B------:R-:W-:Y:S01]  /*2310*/  IMAD.X R5, RZ, RZ, R5, P1 ;  /* 0x000000ffff057224 */ /* 0x000fe200008e0605 */
[----:B--2---:R-:W-:-:S11]  /*2320*/  DADD R8, R2, R8 ;  /* 0x0000000002087229 */ /* 0x004fd60000000008 */
[----:B------:R-:W-:Y:S05]  /*2330*/  @P0 BRA `(.L_x_57) ;  /* 0xfffffffc00dc0947 */ /* 0x000fea000383ffff */
.L_x_49:
[----:B------:R-:W-:Y:S05]  /*2340*/  BSYNC.RECONVERGENT B1 ;  /* 0x0000000000017941 */ /* 0x000fea0003800200 */
.L_x_46:
[----:B------:R-:W0:Y:S01]  /*2350*/  S2R R0, SR_LANEID ;  /* 0x0000000000007919 */ /* 0x000e220000000000 */
[----:B------:R-:W-:Y:S04]  /*2360*/  SHFL.DOWN PT, R2, R8, 0x1, 0x1f ;  /* 0x08201f0008027f89 */ /* 0x000fe800000e0000 */
[----:B------:R-:W1:Y:S01]  /*2370*/  SHFL.DOWN PT, R3, R9, 0x1, 0x1f ;  /* 0x08201f0009037f89 */ /* 0x000e6200000e0000 */
[----:B------:R-:W2:Y:S01]  /*2380*/  S2R R11, SR_TID.X ;  /* 0x00000000000b7919 */ /* 0x000ea20000002100 */
        /* <DEDUP_REMOVED lines=20> */
[----:B------:R-:W-:Y:S02]  /*24d0*/  @!P1 MOV R7, 0x400 ;  /* 0x0000040000079802 */ /* 0x000fe40000000f00 */
[----:B--2---:R-:W-:Y:S01]  /*24e0*/  @!P1 SHF.R.U32.HI R6, RZ, 0x2, R11 ;  /* 0x00000002ff069819 */ /* 0x004fe2000001160b */
[----:B------:R-:W0:Y:S01]  /*24f0*/  SHFL.DOWN PT, R3, R9, 0x8, 0x1f ;  /* 0x09001f0009037f89 */ /* 0x000e2200000e0000 */
[----:B-1----:R-:W-:-:S02]  /*2500*/  @!P1 LEA R7, R10, R7, 0x18 ;  /* 0x000000070a079211 */ /* 0x002fc400078ec0ff */
[----:B------:R-:W-:-:S05]  /*2510*/  @!P1 LOP3.LUT R6, R6, 0xf8, RZ, 0xc0, !PT ;  /* 0x000000f806069812 */ /* 0x000fca00078ec0ff */
        /* <DEDUP_REMOVED lines=14> */
[----:B------:R-:W1:Y:S01]  /*2600*/  S2UR UR5, SR_CgaCtaId ;  /* 0x00000000000579c3 */ /* 0x000e620000008800 */
[----:B------:R-:W-:Y:S02]  /*2610*/  UMOV UR4, 0x400 ;  /* 0x0000040000047882 */ /* 0x000fe40000000000 */
[----:B-1----:R-:W-:-:S09]  /*2620*/  ULEA UR4, UR5, UR4, 0x18 ;  /* 0x0000000405047291 */ /* 0x002fd2000f8ec0ff */
[----:B0-----:R-:W0:Y:S04]  /*2630*/  LDS.64 R2, [UR4+0x18] ;  /* 0x00001804ff027984 */ /* 0x001e280008000a00 */
        /* <DEDUP_REMOVED lines=22> */
.L_x_45:
[----:B------:R-:W-:Y:S05]  /*27a0*/  BSYNC.RECONVERGENT B0 ;  /* 0x0000000000007941 */ /* 0x000fea0003800200 */
.L_x_30:
[----:B------:R-:W-:Y:S05]  /*27b0*/  @P0 EXIT ;  /* 0x000000000000094d */ /* 0x000fea0003800000 */
[----:B------:R-:W3:Y:S02]  /*27c0*/  LDCU.64 UR4, c[0x0][0x388] ;  /* 0x00007100ff0477ac */ /* 0x000ee40008000a00 */
[----:B---3--:R-:W-:-:S06]  /*27d0*/  UIMAD.WIDE.U32 UR4, UR18, 0x8, UR4 ;  /* 0x00000008120478a5 */ /* 0x008fcc000f8e0004 */
[----:B0-----:R-:W-:Y:S02]  /*27e0*/  IMAD.U32 R2, RZ, RZ, UR4 ;  /* 0x00000004ff027e24 */ /* 0x001fe4000f8e00ff */
[----:B--2---:R-:W-:-:S05]  /*27f0*/  IMAD.U32 R3, RZ, RZ, UR5 ;  /* 0x00000005ff037e24 */ /* 0x004fca000f8e00ff */
[----:B------:R-:W-:Y:S01]  /*2800*/  STG.E.64 desc[UR16][R2.64], R8 ;  /* 0x0000000802007986 */ /* 0x000fe2000c101b10 */
[----:B------:R-:W-:Y:S05]  /*2810*/  EXIT ;  /* 0x000000000000794d */ /* 0x000fea0003800000 */
.L_x_58:
        /* <DEDUP_REMOVED lines=14> */
.L_x_200:


//--------------------- .text._ZN3cub18CUB_300001_SM_10006detail6reduce28DeviceReduceSingleTileKernelINS2_10policy_hubIdyN4cuda3std3__44plusIdEEE10Policy1000EN6thrust24THRUST_300001_SM_1000_NS6detail15normal_iteratorINSD_10device_ptrIdEEEEPdyS9_ddNS7_10__identityEEEvT0_T1_T2_T3_T4_T6_ --------------------------
	.section	.text._ZN3cub18CUB_300001_SM_10006detail6reduce28DeviceReduceSingleTileKernelINS2_10policy_hubIdyN4cuda3std3__44plusIdEEE10Policy1000EN6thrust24THRUST_300001_SM_1000_NS6detail15normal_iteratorINSD_10device_ptrIdEEEEPdyS9_ddNS7_10__identityEEEvT0_T1_T2_T3_T4_T6_,"ax",@progbits
	.align	128
        .global         _ZN3cub18CUB_300001_SM_10006detail6reduce28DeviceReduceSingleTileKernelINS2_10policy_hubIdyN4cuda3std3__44plusIdEEE10Policy1000EN6thrust24THRUST_300001_SM_1000_NS6detail15normal_iteratorINSD_10device_ptrIdEEEEPdyS9_ddNS7_10__identityEEEvT0_T1_T2_T3_T4_T6_
        .type           _ZN3cub18CUB_300001_SM_10006detail6reduce28DeviceReduceSingleTileKernelINS2_10policy_hubIdyN4cuda3std3__44plusIdEEE10Policy1000EN6thrust24THRUST_300001_SM_1000_NS6detail15normal_iteratorINSD_10device_ptrIdEEEEPdyS9_ddNS7_10__identityEEEvT0_T1_T2_T3_T4_T6_,@function
        .size           _ZN3cub18CUB_300001_SM_10006detail6reduce28DeviceReduceSingleTileKernelINS2_10policy_hubIdyN4cuda3std3__44plusIdEEE10Policy1000EN6thrust24THRUST_300001_SM_1000_NS6detail15normal_iteratorINSD_10device_ptrIdEEEEPdyS9_ddNS7_10__identityEEEvT0_T1_T2_T3_T4_T6_,(.L_x_201 - _ZN3cub18CUB_300001_SM_10006detail6reduce28DeviceReduceSingleTileKernelINS2_10policy_hubIdyN4cuda3std3__44plusIdEEE10Policy1000EN6thrust24THRUST_300001_SM_1000_NS6detail15normal_iteratorINSD_10device_ptrIdEEEEPdyS9_ddNS7_10__identityEEEvT0_T1_T2_T3_T4_T6_)
        .other          _ZN3cub18CUB_300001_SM_10006detail6reduce28DeviceReduceSingleTileKernelINS2_10policy_hubIdyN4cuda3std3__44plusIdEEE10Policy1000EN6thrust24THRUST_300001_SM_1000_NS6detail15normal_iteratorINSD_10device_ptrIdEEEEPdyS9_ddNS7_10__identityEEEvT0_T1_T2_T3_T4_T6_,@"STO_CUDA_ENTRY STV_DEFAULT"
_ZN3cub18CUB_300001_SM_10006detail6reduce28DeviceReduceSingleTileKernelINS2_10policy_hubIdyN4cuda3std3__44plusIdEEE10Policy1000EN6thrust24THRUST_300001_SM_1000_NS6detail15normal_iteratorINSD_10device_ptrIdEEEEPdyS9_ddNS7_10__identityEEEvT0_T1_T2_T3_T4_T6_:
.text._ZN3cub18CUB_300001_SM_10006detail6reduce28DeviceReduceSingleTileKernelINS2_10policy_hubIdyN4cuda3std3__44plusIdEEE10Policy1000EN6thrust24THRUST_300001_SM_1000_NS6detail15normal_iteratorINSD_10device_ptrIdEEEEPdyS9_ddNS7_10__identityEEEvT0_T1_T2_T3_T4_T6_:
[----:B------:R-:W-:Y:S01]  /*0000*/  LDC R1, c[0x0][0x37c] ;  /* 0x0000df00ff017b82 */ /* 0x000fe20000000800 */
[----:B------:R-:W0:Y:S01]  /*0010*/  LDCU.64 UR4, c[0x0][0x390] ;  /* 0x00007200ff0477ac */ /* 0x000e220008000a00 */
[----:B------:R-:W1:Y:S01]  /*0020*/  LDCU.64 UR6, c[0x0][0x358] ;  /* 0x00006b00ff0677ac */ /* 0x000e620008000a00 */
[----:B0-----:R-:W-:Y:S02]  /*0030*/  IMAD.U32 R8, RZ, RZ, UR4 ;  /* 0x00000004ff087e24 */ /* 0x001fe4000f8e00ff */
[----:B------:R-:W-:-:S03]  /*0040*/  IMAD.U32 R9, RZ, RZ, UR5 ;  /* 0x00000005ff097e24 */ /* 0x000fc6000f8e00ff */
[----:B------:R-:W-:-:S04]  /*0050*/  ISETP.NE.U32.AND P0, PT, R8, RZ, PT ;  /* 0x000000ff0800720c */ /* 0x000fc80003f05070 */
[----:B------:R-:W-:-:S13]  /*0060*/  ISETP.NE.AND.EX P0, PT, R9, RZ, PT, P0 ;  /* 0x000000ff0900720c */ /* 0x000fda0003f05300 */
        /* <DEDUP_REMOVED lines=8> */
.L_x_59:
[----:B------:R-:W-:Y:S01]  /*00f0*/  ISETP.GT.U32.AND P0, PT, R8, 0xdff, PT ;  /* 0x00000dff0800780c */ /* 0x000fe20003f04070 */
[----:B------:R-:W-:Y:S03]  /*0100*/  BSSY.RECONVERGENT B0, `(.L_x_60) ;  /* 0x000024d000007945 */ /* 0x000fe60003800200 */
[----:B------:R-:W-:-:S13]  /*0110*/  ISETP.GT.U32.AND.EX P0, PT, R9, RZ, PT, P0 ;  /* 0x000000ff0900720c */ /* 0x000fda0003f04100 */
[----:B------:R-:W-:Y:S05]  /*0120*/  @P0 BRA `(.L_x_61) ;  /* 0x0000001400340947 */ /* 0x000fea0003800000 */
[----:B------:R-:W0:Y:S01]  /*0130*/  S2R R0, SR_TID.X ;  /* 0x0000000000007919 */ /* 0x000e220000002100 */
[----:B------:R-:W-:Y:S01]  /*0140*/  BSSY.RECONVERGENT B1, `(.L_x_62) ;  /* 0x0000009000017945 */ /* 0x000fe20003800200 */
[----:B------:R-:W-:Y:S02]  /*0150*/  CS2R R4, SRZ ;  /* 0x0000000000047805 */ /* 0x000fe4000001ff00 */
[----:B0-----:R-:W-:Y:S01]  /*0160*/  ISETP.GE.U32.AND P0, PT, R0, R8, PT ;  /* 0x000000080000720c */ /* 0x001fe20003f06070 */
[----:B------:R-:W-:-:S12]  /*0170*/  IMAD.MOV.U32 R2, RZ, RZ, R0 ;  /* 0x000000ffff027224 */ /* 0x000fd800078e0000 */
[----:B------:R-:W-:Y:S05]  /*0180*/  @P0 BRA `(.L_x_63) ;  /* 0x0000000000100947 */ /* 0x000fea0003800000 */
[----:B------:R-:W0:Y:S02]  /*0190*/  LDC.64 R4, c[0x0][0x380] ;  /* 0x0000e000ff047b82 */ /* 0x000e240000000a00 */
[----:B0-----:R-:W-:-:S06]  /*01a0*/  IMAD.WIDE.U32 R4, R0, 0x8, R4 ;  /* 0x0000000800047825 */ /* 0x001fcc00078e0004 */
[----:B------:R-:W5:Y:S01]  /*01b0*/  LDG.E.64 R4, desc[UR6][R4.64] ;  /* 0x0000000604047981 */ /* 0x000f62000c1e1b00 */
[----:B------:R-:W-:-:S07]  /*01c0*/  VIADD R2, R0, 0x200 ;  /* 0x0000020000027836 */ /* 0x000fce0000000000 */
.L_x_63:
[----:B------:R-:W-:Y:S05]  /*01d0*/  BSYNC.RECONVERGENT B1 ;  /* 0x0000000000017941 */ /* 0x000fea0003800200 */
.L_x_62:
[----:B------:R-:W-:Y:S01]  /*01e0*/  ISETP.GE.U32.AND P0, PT, R2, R8, PT ;  /* 0x000000080200720c */ /* 0x000fe20003f06070 */
[----:B------:R-:W-:-:S12]  /*01f0*/  BSSY.RECONVERGENT B1, `(.L_x_64) ;  /* 0x000006d000017945 */ /* 0x000fd80003800200 */
[----:B------:R-:W-:Y:S05]  /*0200*/  @P0 BRA `(.L_x_65) ;  /* 0x0000000400ac0947 */ /* 0x000fea0003800000 */
[----:B------:R-:W-:Y:S01]  /*0210*/  LOP3.LUT R3, RZ, R2, RZ, 0x33, !PT ;  /* 0x00000002ff037212 */ /* 0x000fe200078e33ff */
[----:B------:R-:W-:Y:S04]  /*0220*/  BSSY.RECONVERGENT B2, `(.L_x_66) ;  /* 0x0000033000027945 */ /* 0x000fe80003800200 */
[----:B------:R-:W-:-:S05]  /*0230*/  IMAD.IADD R6, R3, 0x1, R8 ;  /* 0x0000000103067824 */ /* 0x000fca00078e0208 */
[C---:B------:R-:W-:Y:S02]  /*0240*/  ISETP.GE.U32.AND P1, PT, R6.reuse, 0x1e00, PT ;  /* 0x00001e000600780c */ /* 0x040fe40003f26070 */
[----:B------:R-:W-:-:S04]  /*0250*/  LEA.HI R3, R6, 0x1, RZ, 0x17 ;  /* 0x0000000106037811 */ /* 0x000fc800078fb8ff */
[----:B------:R-:W-:-:S04]  /*0260*/  LOP3.LUT R43, R3, 0xf, RZ, 0xc0, !PT ;  /* 0x0000000f032b7812 */ /* 0x000fc800078ec0ff */
[----:B------:R-:W-:-:S03]  /*0270*/  ISETP.NE.AND P0, PT, R43, RZ, PT ;  /* 0x000000ff2b00720c */ /* 0x000fc60003f05270 */
[----:B------:R-:W-:Y:S10]  /*0280*/  @!P1 BRA `(.L_x_67) ;  /* 0x0000000000b09947 */ /* 0x000ff40003800000 */
[----:B------:R-:W0:Y:S01]  /*0290*/  LDC.64 R6, c[0x0][0x380] ;  /* 0x0000e000ff067b82 */ /* 0x000e220000000a00 */
[----:B------:R-:W-:-:S05]  /*02a0*/  LOP3.LUT R42, R3, 0xfffff0, RZ, 0xc0, !PT ;  /* 0x00fffff0032a7812 */ /* 0x000fca00078ec0ff */
[----:B------:R-:W-:Y:S02]  /*02b0*/  IMAD.MOV R42, RZ, RZ, -R42 ;  /* 0x000000ffff2a7224 */ /* 0x000fe400078e0a2a */
[----:B0-----:R-:W-:-:S03]  /*02c0*/  IMAD.WIDE.U32 R6, R2, 0x8, R6 ;  /* 0x0000000802067825 */ /* 0x001fc600078e0006 */
[----:B------:R-:W-:-:S05]  /*02d0*/  IADD3 R6, P1, PT, R6, 0x8000, RZ ;  /* 0x0000800006067810 */ /* 0x000fca0007f3e0ff */
[----:B------:R-:W-:-:S08]  /*02e0*/  IMAD.X R7, RZ, RZ, R7, P1 ;  /* 0x000000ffff077224 */ /* 0x000fd000008e0607 */
.L_x_68:
[----:B------:R-:W2:Y:S04]  /*02f0*/  LDG.E.64 R10, desc[UR6][R6.64+-0x8000] ;  /* 0xff800006060a7981 */ /* 0x000ea8000c1e1b00 */
[----:B------:R-:W3:Y:S04]  /*0300*/  LDG.E.64 R12, desc[UR6][R6.64+-0x7000] ;  /* 0xff900006060c7981 */ /* 0x000ee8000c1e1b00 */
[----:B------:R-:W4:Y:S04]  /*0310*/  LDG.E.64 R14, desc[UR6][R6.64+-0x6000] ;  /* 0xffa00006060e7981 */ /* 0x000f28000c1e1b00 */
        /* <DEDUP_REMOVED lines=12> */
[----:B------:R0:W4:Y:S01]  /*03e0*/  LDG.E.64 R40, desc[UR6][R6.64+0x7000] ;  /* 0x0070000606287981 */ /* 0x000122000c1e1b00 */
[----:B------:R-:W-:-:S02]  /*03f0*/  VIADD R42, R42, 0x10 ;  /* 0x000000102a2a7836 */ /* 0x000fc40000000000 */
[----:B------:R-:W-:-:S03]  /*0400*/  VIADD R2, R2, 0x2000 ;  /* 0x0000200002027836 */ /* 0x000fc60000000000 */
[----:B------:R-:W-:Y:S02]  /*0410*/  ISETP.NE.AND P1, PT, R42, RZ, PT ;  /* 0x000000ff2a00720c */ /* 0x000fe40003f25270 */
[----:B0-----:R-:W-:-:S05]  /*0420*/  IADD3 R6, P2, PT, R6, 0x10000, RZ ;  /* 0x0001000006067810 */ /* 0x001fca0007f5e0ff */
[----:B------:R-:W-:Y:S01]  /*0430*/  IMAD.X R7, RZ, RZ, R7, P2 ;  /* 0x000000ffff077224 */ /* 0x000fe200010e0607 */
        /* <DEDUP_REMOVED lines=16> */
[----:B------:R-:W-:Y:S10]  /*0540*/  @P1 BRA `(.L_x_68) ;  /* 0xfffffffc00681947 */ /* 0x000ff4000383ffff */
.L_x_67:
[----:B------:R-:W-:Y:S05]  /*0550*/  BSYNC.RECONVERGENT B2 ;  /* 0x0000000000027941 */ /* 0x000fea0003800200 */
.L_x_66:
[----:B------:R-:W-:Y:S05]  /*0560*/  @!P0 BRA `(.L_x_65) ;  /* 0x0000000000d48947 */ /* 0x000fea0003800000 */
[----:B------:R-:W-:Y:S01]  /*0570*/  ISETP.GE.U32.AND P0, PT, R43, 0x8, PT ;  /* 0x000000082b00780c */ /* 0x000fe20003f06070 */
[----:B------:R-:W-:Y:S01]  /*0580*/  BSSY.RECONVERGENT B2, `(.L_x_69) ;  /* 0x0000017000027945 */ /* 0x000fe20003800200 */
[----:B------:R-:W-:-:S04]  /*0590*/  LOP3.LUT R26, R3, 0x7, RZ, 0xc0, !PT ;  /* 0x00000007031a7812 */ /* 0x000fc800078ec0ff */
[----:B------:R-:W-:-:S07]  /*05a0*/  ISETP.NE.AND P1, PT, R26, RZ, PT ;  /* 0x000000ff1a00720c */ /* 0x000fce0003f25270 */
[----:B------:R-:W-:Y:S06]  /*05b0*/  @!P0 BRA `(.L_x_70) ;  /* 0x00000000004c8947 */ /* 0x000fec0003800000 */
[----:B------:R-:W0:Y:S02]  /*05c0*/  LDC.64 R6, c[0x0][0x380] ;  /* 0x0000e000ff067b82 */ /* 0x000e240000000a00 */
[----:B0-----:R-:W-:-:S05]  /*05d0*/  IMAD.WIDE R6, R2, 0x8, R6 ;  /* 0x0000000802067825 */ /* 0x001fca00078e0206 */
        /* <DEDUP_REMOVED lines=17> */
.L_x_70:
[----:B------:R-:W-:Y:S05]  /*06f0*/  BSYNC.RECONVERGENT B2 ;  /* 0x0000000000027941 */ /* 0x000fea0003800200 */
.L_x_69:
        /* <DEDUP_REMOVED lines=17> */
.L_x_72:
[----:B------:R-:W-:Y:S05]  /*0810*/  BSYNC.RECONVERGENT B2 ;  /* 0x0000000000027941 */ /* 0x000fea0003800200 */
.L_x_71:
[----:B------:R-:W-:Y:S05]  /*0820*/  @!P1 BRA `(.L_x_65) ;  /* 0x0000000000249947 */ /* 0x000fea0003800000 */
[----:B------:R-:W0:Y:S01]  /*0830*/  LDC.64 R10, c[0x0][0x380] ;  /* 0x0000e000ff0a7b82 */ /* 0x000e220000000a00 */
[----:B------:R-:W-:-:S07]  /*0840*/  IMAD.MOV R3, RZ, RZ, -R3 ;  /* 0x000000ffff037224 */ /* 0x000fce00078e0a03 */
.L_x_73:
[----:B0-----:R-:W-:-:S06]  /*0850*/  IMAD.WIDE R6, R2, 0x8, R10 ;  /* 0x0000000802067825 */ /* 0x001fcc00078e020a */
[----:B------:R-:W2:Y:S01]  /*0860*/  LDG.E.64 R6, desc[UR6][R6.64] ;  /* 0x0000000606067981 */ /* 0x000ea2000c1e1b00 */
[----:B------:R-:W-:Y:S02]  /*0870*/  VIADD R3, R3, 0x1 ;  /* 0x0000000103037836 */ /* 0x000fe40000000000 */
[----:B------:R-:W-:-:S03]  /*0880*/  VIADD R2, R2, 0x200 ;  /* 0x0000020002027836 */ /* 0x000fc60000000000 */
[----:B------:R-:W-:Y:S01]  /*0890*/  ISETP.NE.AND P0, PT, R3, RZ, PT ;  /* 0x000000ff0300720c */ /* 0x000fe20003f05270 */
[----:B--2--5:R-:W-:-:S12]  /*08a0*/  DADD R4, R6, R4 ;  /* 0x0000000006047229 */ /* 0x024fd80000000004 */
[----:B------:R-:W-:Y:S05]  /*08b0*/  @P0 BRA `(.L_x_73) ;  /* 0xfffffffc00e40947 */ /* 0x000fea000383ffff */
.L_x_65:
[----:B------:R-:W-:Y:S05]  /*08c0*/  BSYNC.RECONVERGENT B1 ;  /* 0x0000000000017941 */ /* 0x000fea0003800200 */
.L_x_64:
[----:B------:R-:W-:-:S04]  /*08d0*/  ISETP.GE.U32.AND P0, PT, R8, 0x200, PT ;  /* 0x000002000800780c */ /* 0x000fc80003f06070 */
[----:B------:R-:W-:-:S13]  /*08e0*/  ISETP.GE.U32.AND.EX P0, PT, R9, RZ, PT, P0 ;  /* 0x000000ff0900720c */ /* 0x000fda0003f06100 */
        /* <DEDUP_REMOVED lines=32> */
[----:B------:R-:W-:Y:S02]  /*0af0*/  ISETP.GT.AND P0, PT, R10, 0xf, PT ;  /* 0x0000000f0a00780c */ /* 0x000fe40003f04270 */
[----:B------:R-:W-:Y:S01]  /*0b00*/  @!P1 LOP3.LUT R8, R4, 0xf8, RZ, 0xc0, !PT ;  /* 0x000000f804089812 */ /* 0x000fe200078ec0ff */
[----:B------:R-:W0:Y:S04]  /*0b10*/  SHFL.DOWN PT, R3, R7, 0x10, 0x1f ;  /* 0x0a001f0007037f89 */ /* 0x000e2800000e0000 */
[----:B------:R-:W-:Y:S01]  /*0b20*/  @!P1 IMAD.IADD R9, R8, 0x1, R9 ;  /* 0x0000000108099824 */ /* 0x000fe200078e0209 */
[----:B0-----:R-:W-:-:S07]  /*0b30*/  DADD R4, R2, R6 ;  /* 0x0000000002047229 */ /* 0x001fce0000000006 */
[----:B------:R0:W-:Y:S01]  /*0b40*/  @!P1 STS.64 [R9+0x10], R4 ;  /* 0x0000100409009388 */ /* 0x0001e20000000a00 */
[----:B------:R-:W-:Y:S01]  /*0b50*/  BAR.SYNC.DEFER_BLOCKING 0x0 ;  /* 0x0000000000007b1d */ /* 0x000fe20000010000 */
[----:B------:R-:W-:Y:S02]  /*0b60*/  ISETP.NE.AND P1, PT, R0, RZ, PT ;  /* 0x000000ff0000720c */ /* 0x000fe40003f25270 */
[----:B------:R-:W-:Y:S02]  /*0b70*/  FSEL R2, R6, R4, P0 ;  /* 0x0000000406027208 */ /* 0x000fe40000000000 */
[----:B------:R-:W-:-:S09]  /*0b80*/  FSEL R3, R7, R5, P0 ;  /* 0x0000000507037208 */ /* 0x000fd20000000000 */
[----:B0-----:R-:W-:Y:S05]  /*0b90*/  @P1 BRA `(.L_x_75) ;  /* 0x00000018008c1947 */ /* 0x001fea0003800000 */
        /* <DEDUP_REMOVED lines=27> */
.L_x_74:
[----:B------:R-:W-:Y:S01]  /*0d50*/  LOP3.LUT R2, R0, 0x3e0, RZ, 0xc0, !PT ;  /* 0x000003e000027812 */ /* 0x000fe200078ec0ff */
[----:B------:R-:W0:Y:S03]  /*0d60*/  S2R R12, SR_LANEID ;  /* 0x00000000000c7919 */ /* 0x000e260000000000 */
[----:B------:R-:W-:Y:S01]  /*0d70*/  LOP3.LUT R7, RZ, R2, RZ, 0x33, !PT ;  /* 0x00000002ff077212 */ /* 0x000fe200078e33ff */
[----:B------:R-:W-:-:S04]  /*0d80*/  VIADD R3, R2, 0x20 ;  /* 0x0000002002037836 */ /* 0x000fc80000000000 */
[----:B------:R-:W-:Y:S01]  /*0d90*/  IMAD.IADD R7, R7, 0x1, R8 ;  /* 0x0000000107077824 */ /* 0x000fe200078e0208 */
[----:B------:R-:W-:-:S04]  /*0da0*/  ISETP.GT.U32.AND P0, PT, R3, R8, PT ;  /* 0x000000080300720c */ /* 0x000fc80003f04070 */
[----:B------:R-:W-:-:S05]  /*0db0*/  SEL R13, R7, 0x1f, P0 ;  /* 0x0000001f070d7807 */ /* 0x000fca0000000000 */
[----:B-----5:R-:W-:Y:S04]  /*0dc0*/  SHFL.DOWN PT, R2, R4, 0x1, R13 ;  /* 0x0820000004027989 */ /* 0x020fe800000e000d */
[----:B------:R-:W1:Y:S01]  /*0dd0*/  SHFL.DOWN PT, R3, R5, 0x1, R13 ;  /* 0x0820000005037989 */ /* 0x000e6200000e000d */
[C---:B0-----:R-:W-:Y:S01]  /*0de0*/  ISETP.GE.AND P0, PT, R12.reuse, R13, PT ;  /* 0x0000000d0c00720c */ /* 0x041fe20003f06270 */
[C---:B------:R-:W-:Y:S01]  /*0df0*/  VIADD R10, R12.reuse, 0x2 ;  /* 0x000000020c0a7836 */ /* 0x040fe20000000000 */
[----:B------:R-:W-:Y:S01]  /*0e00*/  ISETP.NE.AND P1, PT, R12, RZ, PT ;  /* 0x000000ff0c00720c */ /* 0x000fe20003f25270 */
[----:B-1----:R-:W-:-:S10]  /*0e10*/  DADD R2, R2, R4 ;  /* 0x0000000002027229 */ /* 0x002fd40000000004 */
[----:B------:R-:W-:Y:S01]  /*0e20*/  FSEL R6, R2, R4, !P0 ;  /* 0x0000000402067208 */ /* 0x000fe20004000000 */
[----:B------:R-:W-:Y:S01]  /*0e30*/  VIADD R4, R12, 0x4 ;  /* 0x000000040c047836 */ /* 0x000fe20000000000 */
[----:B------:R-:W-:Y:S02]  /*0e40*/  FSEL R7, R3, R5, !P0 ;  /* 0x0000000503077208 */ /* 0x000fe40004000000 */
[----:B------:R-:W-:Y:S01]  /*0e50*/  ISETP.GT.AND P0, PT, R10, R13, PT ;  /* 0x0000000d0a00720c */ /* 0x000fe20003f04270 */
[----:B------:R-:W-:Y:S04]  /*0e60*/  SHFL.DOWN PT, R2, R6, 0x2, R13 ;  /* 0x0840000006027989 */ /* 0x000fe800000e000d */
[----:B------:R-:W0:Y:S02]  /*0e70*/  SHFL.DOWN PT, R3, R7, 0x2, R13 ;  /* 0x0840000007037989 */ /* 0x000e2400000e000d */
[----:B0-----:R-:W-:-:S10]  /*0e80*/  DADD R2, R2, R6 ;  /* 0x0000000002027229 */ /* 0x001fd40000000006 */
[----:B------:R-:W-:Y:S01]  /*0e90*/  FSEL R10, R6, R2, P0 ;  /* 0x00000002060a7208 */ /* 0x000fe20000000000 */
[----:B------:R-:W-:Y:S01]  /*0ea0*/  VIADD R6, R12, 0x8 ;  /* 0x000000080c067836 */ /* 0x000fe20000000000 */
[----:B------:R-:W-:Y:S02]  /*0eb0*/  FSEL R11, R7, R3, P0 ;  /* 0x00000003070b7208 */ /* 0x000fe40000000000 */
[----:B------:R-:W-:Y:S01]  /*0ec0*/  ISETP.GT.AND P0, PT, R4, R13, PT ;  /* 0x0000000d0400720c */ /* 0x000fe20003f04270 */
[----:B------:R-:W-:Y:S04]  /*0ed0*/  SHFL.DOWN PT, R2, R10, 0x4, R13 ;  /* 0x088000000a027989 */ /* 0x000fe800000e000d */
[----:B------:R-:W0:Y:S02]  /*0ee0*/  SHFL.DOWN PT, R3, R11, 0x4, R13 ;  /* 0x088000000b037989 */ /* 0x000e2400000e000d */
[----:B0-----:R-:W-:-:S10]  /*0ef0*/  DADD R2, R2, R10 ;  /* 0x0000000002027229 */ /* 0x001fd4000000000a */
[----:B------:R-:W-:Y:S02]  /*0f00*/  FSEL R4, R10, R2, P0 ;  /* 0x000000020a047208 */ /* 0x000fe40000000000 */
[----:B------:R-:W-:Y:S02]  /*0f10*/  FSEL R5, R11, R3, P0 ;  /* 0x000000030b057208 */ /* 0x000fe40000000000 */
[----:B------:R-:W-:Y:S01]  /*0f20*/  ISETP.GT.AND P0, PT, R6, R13, PT ;  /* 0x0000000d0600720c */ /* 0x000fe20003f04270 */
[----:B------:R-:W-:Y:S01]  /*0f30*/  SHFL.DOWN PT, R2, R4, 0x8, R13 ;  /* 0x0900000004027989 */ /* 0x000fe200000e000d */
[----:B------:R-:W-:-:S03]  /*0f40*/  @!P1 MOV R10, 0x400 ;  /* 0x00000400000a9802 */ /* 0x000fc60000000f00 */
[----:B------:R-:W0:Y:S01]  /*0f50*/  SHFL.DOWN PT, R3, R5, 0x8, R13 ;  /* 0x0900000005037989 */ /* 0x000e2200000e000d */
[----:B------:R-:W1:Y:S01]  /*0f60*/  @!P1 S2R R11, SR_CgaCtaId ;  /* 0x00000000000b9919 */ /* 0x000e620000008800 */
[----:B0-----:R-:W-:-:S10]  /*0f70*/  DADD R2, R2, R4 ;  /* 0x0000000002027229 */ /* 0x001fd40000000004 */
[----:B------:R-:W-:Y:S01]  /*0f80*/  FSEL R6, R4, R2, P0 ;  /* 0x0000000204067208 */ /* 0x000fe20000000000 */
[----:B------:R-:W-:Y:S01]  /*0f90*/  VIADD R4, R12, 0x10 ;  /* 0x000000100c047836 */ /* 0x000fe20000000000 */
[----:B------:R-:W-:Y:S02]  /*0fa0*/  FSEL R7, R5, R3, P0 ;  /* 0x0000000305077208 */ /* 0x000fe40000000000 */
[----:B------:R-:W-:Y:S01]  /*0fb0*/  @!P1 SHF.R.U32.HI R5, RZ, 0x2, R0 ;  /* 0x00000002ff059819 */ /* 0x000fe20000011600 */
[----:B------:R-:W-:Y:S01]  /*0fc0*/  SHFL.DOWN PT, R2, R6, 0x10, R13 ;  /* 0x0a00000006027989 */ /* 0x000fe200000e000d */
[----:B-1----:R-:W-:Y:S02]  /*0fd0*/  @!P1 LEA R10, R11, R10, 0x18 ;  /* 0x0000000a0b0a9211 */ /* 0x002fe400078ec0ff */
[----:B------:R-:W-:Y:S01]  /*0fe0*/  @!P1 LOP3.LUT R5, R5, 0xf8, RZ, 0xc0, !PT ;  /* 0x000000f805059812 */ /* 0x000fe200078ec0ff */
[----:B------:R-:W0:Y:S01]  /*0ff0*/  SHFL.DOWN PT, R3, R7, 0x10, R13 ;  /* 0x0a00000007037989 */ /* 0x000e2200000e000d */
[----:B------:R-:W-:-:S03]  /*1000*/  ISETP.GT.AND P0, PT, R4, R13, PT ;  /* 0x0000000d0400720c */ /* 0x000fc60003f04270 */
[----:B------:R-:W-:Y:S01]  /*1010*/  @!P1 IMAD.IADD R5, R5, 0x1, R10 ;  /* 0x0000000105059824 */ /* 0x000fe200078e020a */
[----:B0-----:R-:W-:-:S10]  /*1020*/  DADD R2, R2, R6 ;  /* 0x0000000002027229 */ /* 0x001fd40000000006 */
[----:B------:R-:W-:Y:S02]  /*1030*/  FSEL R2, R6, R2, P0 ;  /* 0x0000000206027208 */ /* 0x000fe40000000000 */
[----:B------:R-:W-:-:S05]  /*1040*/  FSEL R3, R7, R3, P0 ;  /* 0x0000000307037208 */ /* 0x000fca0000000000 */
[----:B------:R0:W-:Y:S01]  /*1050*/  @!P1 STS.64 [R5+0x10], R2 ;  /* 0x0000100205009388 */ /* 0x0001e20000000a00 */
[----:B------:R-:W-:Y:S01]  /*1060*/  BAR.SYNC.DEFER_BLOCKING 0x0 ;  /* 0x0000000000007b1d */ /* 0x000fe20000010000 */
[----:B------:R-:W-:-:S13]  /*1070*/  ISETP.NE.AND P1, PT, R0, RZ, PT ;  /* 0x000000ff0000720c */ /* 0x000fda0003f25270 */
[----:B0-----:R-:W-:Y:S05]  /*1080*/  @P1 BRA `(.L_x_75) ;  /* 0x0000001400501947 */ /* 0x001fea0003800000 */
[----:B------:R-:W0:Y:S01]  /*1090*/  S2UR UR5, SR_CgaCtaId ;  /* 0x00000000000579c3 */ /* 0x000e220000008800 */
[----:B------:R-:W-:Y:S01]  /*10a0*/  UMOV UR4, 0x400 ;  /* 0x0000040000047882 */ /* 0x000fe20000000000 */
[----:B------:R-:W-:-:S04]  /*10b0*/  ISETP.GT.U32.AND P0, PT, R8, 0x20, PT ;  /* 0x000000200800780c */ /* 0x000fc80003f04070 */
[----:B------:R-:W-:Y:S01]  /*10c0*/  ISETP.GT.U32.AND.EX P0, PT, R9, RZ, PT, P0 ;  /* 0x000000ff0900720c */ /* 0x000fe20003f04100 */
[----:B0-----:R-:W-:-:S09]  /*10d0*/  ULEA UR4, UR5, UR4, 0x18 ;  /* 0x0000000405047291 */ /* 0x001fd2000f8ec0ff */
[----:B------:R-:W0:Y:S04]  /*10e0*/  LDS.64 R4, [UR4+0x18] ;  /* 0x00001804ff047984 */ /* 0x000e280008000a00 */
[----:B------:R-:W1:Y:S01]  /*10f0*/  LDS.128 R12, [UR4+0x20] ;  /* 0x00002004ff0c7984 */ /* 0x000e620008000c00 */
[----:B0-----:R-:W-:-:S10]  /*1100*/  DADD R4, R2, R4 ;  /* 0x0000000002047229 */ /* 0x001fd40000000004 */
[----:B------:R-:W-:Y:S02]  /*1110*/  FSEL R2, R4, R2, P0 ;  /* 0x0000000204027208 */ /* 0x000fe40000000000 */
[----:B------:R-:W-:Y:S02]  /*1120*/  FSEL R3, R5, R3, P0 ;  /* 0x0000000305037208 */ /* 0x000fe40000000000 */
[----:B------:R-:W0:Y:S01]  /*1130*/  LDS.128 R4, [UR4+0x30] ;  /* 0x00003004ff047984 */ /* 0x000e220008000c00 */
[----:B------:R-:W-:-:S03]  /*1140*/  ISETP.GT.U32.AND P0, PT, R8, 0x40, PT ;  /* 0x000000400800780c */ /* 0x000fc60003f04070 */
[----:B-1----:R-:W-:Y:S01]  /*1150*/  DADD R12, R12, R2 ;  /* 0x000000000c0c7229 */ /* 0x002fe20000000002 */
[----:B------:R-:W-:-:S09]  /*1160*/  ISETP.GT.U32.AND.EX P0, PT, R9, RZ, PT, P0 ;  /* 0x000000ff0900720c */ /* 0x000fd20003f04100 */
[----:B------:R-:W-:Y:S02]  /*1170*/  FSEL R2, R12, R2, P0 ;  /* 0x000000020c027208 */ /* 0x000fe40000000000 */
[----:B------:R-:W-:Y:S02]  /*1180*/  FSEL R3, R13, R3, P0 ;  /* 0x000000030d037208 */ /* 0x000fe40000000000 */
[----:B------:R-:W-:-:S04]  /*1190*/  ISETP.GT.U32.AND P0, PT, R8, 0x60, PT ;  /* 0x000000600800780c */ /* 0x000fc80003f04070 */
[----:B------:R-:W-:Y:S01]  /*11a0*/  DADD R14, R2, R14 ;  /* 0x00000000020e7229 */ /* 0x000fe2000000000e */
[----:B------:R-:W-:-:S09]  /*11b0*/  ISETP.GT.U32.AND.EX P0, PT, R9, RZ, PT, P0 ;  /* 0x000000ff0900720c */ /* 0x000fd20003f04100 */
[----:B------:R-:W-:Y:S02]  /*11c0*/  FSEL R2, R14, R2, P0 ;  /* 0x000000020e027208 */ /* 0x000fe40000000000 */
[----:B------:R-:W-:Y:S02]  /*11d0*/  FSEL R3, R15, R3, P0 ;  /* 0x000000030f037208 */ /* 0x000fe40000000000 */
[----:B------:R-:W1:Y:S01]  /*11e0*/  LDS.128 R12, [UR4+0x40] ;  /* 0x00004004ff0c7984 */ /* 0x000e620008000c00 */
[----:B------:R-:W-:-:S03]  /*11f0*/  ISETP.GT.U32.AND P0, PT, R8, 0x80, PT ;  /* 0x000000800800780c */ /* 0x000fc60003f04070 */
[----:B0-----:R-:W-:Y:S01]  /*1200*/  DADD R4, R4, R2 ;  /* 0x0000000004047229 */ /* 0x001fe20000000002 */
        /* <DEDUP_REMOVED lines=52> */
[----:B------:R-:W-:-:S04]  /*1550*/  ISETP.GT.U32.AND P0, PT, R8, 0x1c0, PT ;  /* 0x000001c00800780c */ /* 0x000fc80003f04070 */
        /* <DEDUP_REMOVED lines=8> */
[----:B------:R-:W-:Y:S01]  /*15e0*/  FSEL R3, R15, R3, P0 ;  /* 0x000000030f037208 */ /* 0x000fe20000000000 */
[----:B------:R-:W-:Y:S06]  /*15f0*/  BRA `(.L_x_75) ;  /* 0x0000000c00f47947 */ /* 0x000fec0003800000 */
.L_x_61:
[----:B------:R-:W0:Y:S01]  /*1600*/  S2R R0, SR_TID.X ;  /* 0x0000000000007919 */ /* 0x000e220000002100 */
[----:B------:R-:W0:Y:S02]  /*1610*/  LDC.64 R4, c[0x0][0x380] ;  /* 0x0000e000ff047b82 */ /* 0x000e240000000a00 */
[----:B0-----:R-:W-:-:S05]  /*1620*/  IMAD.WIDE.U32 R4, R0, 0x8, R4 ;  /* 0x0000000800047825 */ /* 0x001fca00078e0004 */
[----:B------:R-:W2:Y:S04]  /*1630*/  LDG.E.64 R2, desc[UR6][R4.64] ;  /* 0x0000000604027981 */ /* 0x000ea8000c1e1b00 */
[----:B------:R-:W2:Y:S04]  /*1640*/  LDG.E.64 R6, desc[UR6][R4.64+0x1000] ;  /* 0x0010000604067981 */ /* 0x000ea8000c1e1b00 */
[----:B------:R-:W3:Y:S04]  /*1650*/  LDG.E.64 R10, desc[UR6][R4.64+0x2000] ;  /* 0x00200006040a7981 */ /* 0x000ee8000c1e1b00 */
[----:B------:R-:W4:Y:S04]  /*1660*/  LDG.E.64 R12, desc[UR6][R4.64+0x3000] ;  /* 0x00300006040c7981 */ /* 0x000f28000c1e1b00 */
[----:B------:R-:W5:Y:S04]  /*1670*/  LDG.E.64 R14, desc[UR6][R4.64+0x4000] ;  /* 0x00400006040e7981 */ /* 0x000f68000c1e1b00 */
[----:B------:R-:W5:Y:S04]  /*1680*/  LDG.E.64 R16, desc[UR6][R4.64+0x5000] ;  /* 0x0050000604107981 */ /* 0x000f68000c1e1b00 */
[----:B------:R-:W5:Y:S01]  /*1690*/  LDG.E.64 R18, desc[UR6][R4.64+0x6000] ;  /* 0x0060000604127981 */ /* 0x000f62000c1e1b00 */
[----:B--2---:R-:W-:-:S08]  /*16a0*/  DADD R2, R2, R6 ;  /* 0x0000000002027229 */ /* 0x004fd00000000006 */
[----:B---3--:R-:W-:-:S08]  /*16b0*/  DADD R2, R10, R2 ;  /* 0x000000000a027229 */ /* 0x008fd00000000002 */
[----:B----4-:R-:W-:Y:S01]  /*16c0*/  DADD R2, R12, R2 ;  /* 0x000000000c027229 */ /* 0x010fe20000000002 */
[----:B------:R-:W-:-:S04]  /*16d0*/  IADD3 R12, P1, PT, R8, -0xe00, RZ ;  /* 0xfffff200080c7810 */ /* 0x000fc80007f3e0ff */
[----:B------:R-:W-:Y:S02]  /*16e0*/  ISETP.GE.U32.AND P0, PT, R12, 0xe00, PT ;  /* 0x00000e000c00780c */ /* 0x000fe40003f06070 */
[----:B------:R-:W-:Y:S01]  /*16f0*/  IADD3.X R13, PT, PT, R9, -0x1, RZ, P1, !PT ;  /* 0xffffffff090d7810 */ /* 0x000fe20000ffe4ff */
[----:B-----5:R-:W-:-:S03]  /*1700*/  DADD R2, R14, R2 ;  /* 0x000000000e027229 */ /* 0x020fc60000000002 */
[----:B------:R-:W-:-:S05]  /*1710*/  ISETP.GE.U32.AND.EX P0, PT, R13, RZ, PT, P0 ;  /* 0x000000ff0d00720c */ /* 0x000fca0003f06100 */
[----:B------:R-:W-:-:S08]  /*1720*/  DADD R2, R16, R2 ;  /* 0x0000000010027229 */ /* 0x000fd00000000002 */
[----:B------:R-:W-:Y:S01]  /*1730*/  DADD R6, R18, R2 ;  /* 0x0000000012067229 */ /* 0x000fe20000000002 */
[----:B------:R-:W-:Y:S02]  /*1740*/  IMAD.MOV.U32 R3, RZ, RZ, 0xe00 ;  /* 0x00000e00ff037424 */ /* 0x000fe400078e00ff */
[----:B------:R-:W-:Y:S01]  /*1750*/  IMAD.MOV.U32 R2, RZ, RZ, RZ ;  /* 0x000000ffff027224 */ /* 0x000fe200078e00ff */
[----:B------:R-:W-:Y:S07]  /*1760*/  @!P0 BRA `(.L_x_76) ;  /* 0x0000000000748947 */ /* 0x000fee0003800000 */
[----:B------:R-:W0:Y:S01]  /*1770*/  LDC.64 R8, c[0x0][0x390] ;  /* 0x0000e400ff087b82 */ /* 0x000e220000000a00 */
[----:B------:R-:W-:Y:S02]  /*1780*/  IMAD.MOV.U32 R3, RZ, RZ, 0xe00 ;  /* 0x00000e00ff037424 */ /* 0x000fe400078e00ff */
[----:B------:R-:W-:-:S07]  /*1790*/  IMAD.MOV.U32 R2, RZ, RZ, RZ ;  /* 0x000000ffff027224 */ /* 0x000fce00078e00ff */
.L_x_78:
[----:B------:R-:W-:-:S04]  /*17a0*/  LEA R16, P0, R3, R4, 0x3 ;  /* 0x0000000403107211 */ /* 0x000fc800078018ff */
[----:B------:R-:W-:-:S05]  /*17b0*/  LEA.HI.X R17, R3, R5, R2, 0x3, P0 ;  /* 0x0000000503117211 */ /* 0x000fca00000f1c02 */
[----:B------:R-:W2:Y:S04]  /*17c0*/  LDG.E.64 R18, desc[UR6][R16.64] ;  /* 0x0000000610127981 */ /* 0x000ea8000c1e1b00 */
[----:B------:R-:W3:Y:S04]  /*17d0*/  LDG.E.64 R20, desc[UR6][R16.64+0x1000] ;  /* 0x0010000610147981 */ /* 0x000ee8000c1e1b00 */
[----:B------:R-:W4:Y:S04]  /*17e0*/  LDG.E.64 R22, desc[UR6][R16.64+0x2000] ;  /* 0x0020000610167981 */ /* 0x000f28000c1e1b00 */
[----:B------:R-:W5:Y:S04]  /*17f0*/  LDG.E.64 R24, desc[UR6][R16.64+0x3000] ;  /* 0x0030000610187981 */ /* 0x000f68000c1e1b00 */
[----:B------:R-:W5:Y:S04]  /*1800*/  LDG.E.64 R26, desc[UR6][R16.64+0x4000] ;  /* 0x00400006101a7981 */ /* 0x000f68000c1e1b00 */
[----:B------:R-:W5:Y:S04]  /*1810*/  LDG.E.64 R10, desc[UR6][R16.64+0x5000] ;  /* 0x00500006100a7981 */ /* 0x000f68000c1e1b00 */
[----:B------:R-:W5:Y:S01]  /*1820*/  LDG.E.64 R14, desc[UR6][R16.64+0x6000] ;  /* 0x00600006100e7981 */ /* 0x000f62000c1e1b00 */
[----:B--2---:R-:W-:Y:S01]  /*1830*/  DADD R18, R18, R6 ;  /* 0x0000000012127229 */ /* 0x004fe20000000006 */
[----:B0-----:R-:W-:-:S04]  /*1840*/  IADD3 R6, P1, PT, -R3, R8, RZ ;  /* 0x0000000803067210 */ /* 0x001fc80007f3e1ff */
[----:B------:R-:W-:Y:S01]  /*1850*/  ISETP.GE.U32.AND P0, PT, R6, 0xe00, PT ;  /* 0x00000e000600780c */ /* 0x000fe20003f06070 */
[----:B------:R-:W-:Y:S02]  /*1860*/  IMAD.X R6, R9, 0x1, ~R2, P1 ;  /* 0x0000000109067824 */ /* 0x000fe400008e0e02 */
[----:B---3--:R-:W-:-:S03]  /*1870*/  DADD R18, R20, R18 ;  /* 0x0000000014127229 */ /* 0x008fc60000000012 */
[----:B------:R-:W-:-:S05]  /*1880*/  ISETP.GE.U32.AND.EX P0, PT, R6, RZ, PT, P0 ;  /* 0x000000ff0600720c */ /* 0x000fca0003f06100 */
[----:B----4-:R-:W-:-:S08]  /*1890*/  DADD R18, R22, R18 ;  /* 0x0000000016127229 */ /* 0x010fd00000000012 */
[----:B-----5:R-:W-:-:S08]  /*18a0*/  DADD R18, R24, R18 ;  /* 0x0000000018127229 */ /* 0x020fd00000000012 */
[----:B------:R-:W-:-:S08]  /*18b0*/  DADD R18, R26, R18 ;  /* 0x000000001a127229 */ /* 0x000fd00000000012 */
[----:B------:R-:W-:-:S08]  /*18c0*/  DADD R10, R10, R18 ;  /* 0x000000000a0a7229 */ /* 0x000fd00000000012 */
[----:B------:R-:W-:Y:S01]  /*18d0*/  DADD R6, R14, R10 ;  /* 0x000000000e067229 */ /* 0x000fe2000000000a */
[----:B------:R-:W-:Y:S10]  /*18e0*/  @!P0 BRA `(.L_x_77) ;  /* 0x0000000800208947 */ /* 0x000ff40003800000 */
[----:B------:R-:W-:-:S05]  /*18f0*/  IADD3 R3, P0, PT, R3, 0xe00, RZ ;  /* 0x00000e0003037810 */ /* 0x000fca0007f1e0ff */
[----:B------:R-:W-:Y:S01]  /*1900*/  IMAD.X R2, RZ, RZ, R2, P0 ;  /* 0x000000ffff027224 */ /* 0x000fe200000e0602 */
[----:B------:R-:W-:-:S04]  /*1910*/  ISETP.GT.U32.AND P0, PT, R3, R12, PT ;  /* 0x0000000c0300720c */ /* 0x000fc80003f04070 */
[----:B------:R-:W-:-:S13]  /*1920*/  ISETP.GT.U32.AND.EX P0, PT, R2, R13, PT, P0 ;  /* 0x0000000d0200720c */ /* 0x000fda0003f04100 */
[----:B------:R-:W-:Y:S05]  /*1930*/  @!P0 BRA `(.L_x_78) ;  /* 0xfffffffc00988947 */ /* 0x000fea000383ffff */
.L_x_76:
[----:B------:R-:W-:Y:S01]  /*1940*/  IMAD.IADD R5, R8, 0x1, -R3 ;  /* 0x0000000108057824 */ /* 0x000fe200078e0a03 */
[----:B------:R-:W-:Y:S01]  /*1950*/  ISETP.GE.U32.AND P1, PT, R3, R8, PT ;  /* 0x000000080300720c */ /* 0x000fe20003f26070 */
[----:B------:R-:W-:Y:S03]  /*1960*/  BSSY.RECONVERGENT B1, `(.L_x_77) ;  /* 0x0000080000017945 */ /* 0x000fe60003800200 */
[----:B------:R-:W-:-:S04]  /*1970*/  ISETP.GE.AND P0, PT, R0, R5, PT ;  /* 0x000000050000720c */ /* 0x000fc80003f06270 */
[----:B------:R-:W-:-:S13]  /*1980*/  ISETP.GE.U32.OR.EX P0, PT, R2, R9, P0, P1 ;  /* 0x000000090200720c */ /* 0x000fda0000706510 */
[----:B------:R-:W-:Y:S05]  /*1990*/  @P0 BRA `(.L_x_79) ;  /* 0x0000000400f00947 */ /* 0x000fea0003800000 */
[----:B------:R-:W-:Y:S01]  /*19a0*/  LOP3.LUT R4, RZ, R0, RZ, 0x33, !PT ;  /* 0x00000000ff047212 */ /* 0x000fe200078e33ff */
[----:B------:R-:W-:Y:S01]  /*19b0*/  BSSY.RECONVERGENT B2, `(.L_x_80) ;  /* 0x0000038000027945 */ /* 0x000fe20003800200 */
[----:B------:R-:W-:Y:S02]  /*19c0*/  IMAD.MOV.U32 R42, RZ, RZ, R0 ;  /* 0x000000ffff2a7224 */ /* 0x000fe400078e0000 */
[----:B------:R-:W-:-:S04]  /*19d0*/  IADD3 R8, PT, PT, -R3, R8, R4 ;  /* 0x0000000803087210 */ /* 0x000fc80007ffe104 */
[C---:B------:R-:W-:Y:S02]  /*19e0*/  ISETP.GE.U32.AND P1, PT, R8.reuse, 0x1e00, PT ;  /* 0x00001e000800780c */ /* 0x040fe40003f26070 */
[----:B------:R-:W-:-:S04]  /*19f0*/  LEA.HI R4, R8, 0x1, RZ, 0x17 ;  /* 0x0000000108047811 */ /* 0x000fc800078fb8ff */
[----:B------:R-:W-:-:S04]  /*1a00*/  LOP3.LUT R5, R4, 0xf, RZ, 0xc0, !PT ;  /* 0x0000000f04057812 */ /* 0x000fc800078ec0ff */
[----:B------:R-:W-:-:S03]  /*1a10*/  ISETP.NE.AND P0, PT, R5, RZ, PT ;  /* 0x000000ff0500720c */ /* 0x000fc60003f05270 */
[----:B------:R-:W-:Y:S10]  /*1a20*/  @!P1 BRA `(.L_x_81) ;  /* 0x0000000000c09947 */ /* 0x000ff40003800000 */
[----:B------:R-:W0:Y:S01]  /*1a30*/  LDCU.64 UR4, c[0x0][0x380] ;  /* 0x00007000ff0477ac */ /* 0x000e220008000a00 */
[----:B------:R-:W-:Y:S01]  /*1a40*/  IADD3 R9, P2, PT, R0, R3, RZ ;  /* 0x0000000300097210 */ /* 0x000fe20007f5e0ff */
[----:B------:R-:W-:Y:S01]  /*1a50*/  IMAD.MOV.U32 R42, RZ, RZ, R0 ;  /* 0x000000ffff2a7224 */ /* 0x000fe200078e0000 */
[----:B------:R-:W-:-:S03]  /*1a60*/  LOP3.LUT R43, R4, 0xfffff0, RZ, 0xc0, !PT ;  /* 0x00fffff0042b7812 */ /* 0x000fc600078ec0ff */
[----:B------:R-:W-:Y:S02]  /*1a70*/  IMAD.X R10, RZ, RZ, R2, P2 ;  /* 0x000000ffff0a7224 */ /* 0x000fe400010e0602 */
[----:B------:R-:W-:Y:S01]  /*1a80*/  IMAD.MOV R43, RZ, RZ, -R43 ;  /* 0x000000ffff2b7224 */ /* 0x000fe200078e0a2b */
[----:B0-----:R-:W-:-:S04]  /*1a90*/  LEA R8, P1, R9, UR4, 0x3 ;  /* 0x0000000409087c11 */ /* 0x001fc8000f8218ff */
[----:B------:R-:W-:Y:S02]  /*1aa0*/  IADD3 R8, P2, PT, R8, 0x8000, RZ ;  /* 0x0000800008087810 */ /* 0x000fe40007f5e0ff */
[----:B------:R-:W-:-:S05]  /*1ab0*/  LEA.HI.X R9, R9, UR5, R10, 0x3, P1 ;  /* 0x0000000509097c11 */ /* 0x000fca00088f1c0a */
[----:B------:R-:W-:-:S07]  /*1ac0*/  IMAD.X R9, RZ, RZ, R9, P2 ;  /* 0x000000ffff097224 */ /* 0x000fce00010e0609 */
.L_x_82:
[----:B------:R-:W2:Y:S04]  /*1ad0*/  LDG.E.64 R10, desc[UR6][R8.64+-0x8000] ;  /* 0xff800006080a7981 */ /* 0x000ea8000c1e1b00 */
[----:B------:R-:W3:Y:S04]  /*1ae0*/  LDG.E.64 R12, desc[UR6][R8.64+-0x7000] ;  /* 0xff900006080c7981 */ /* 0x000ee8000c1e1b00 */
[----:B------:R-:W4:Y:S04]  /*1af0*/  LDG.E.64 R14, desc[UR6][R8.64+-0x6000] ;  /* 0xffa00006080e7981 */ /* 0x000f28000c1e1b00 */
[----:B------:R-:W5:Y:S04]  /*1b00*/  LDG.E.64 R16, desc[UR6][R8.64+-0x5000] ;  /* 0xffb0000608107981 */ /* 0x000f68000c1e1b00 */
        /* <DEDUP_REMOVED lines=11> */
[----:B------:R0:W5:Y:S01]  /*1bc0*/  LDG.E.64 R40, desc[UR6][R8.64+0x7000] ;  /* 0x0070000608287981 */ /* 0x000162000c1e1b00 */
[----:B------:R-:W-:-:S02]  /*1bd0*/  VIADD R43, R43, 0x10 ;  /* 0x000000102b2b7836 */ /* 0x000fc40000000000 */
        /* <DEDUP_REMOVED lines=21> */
.L_x_81:
[----:B------:R-:W-:Y:S05]  /*1d30*/  BSYNC.RECONVERGENT B2 ;  /* 0x0000000000027941 */ /* 0x000fea0003800200 */
.L_x_80:
[----:B------:R-:W-:Y:S05]  /*1d40*/  @!P0 BRA `(.L_x_79) ;  /* 0x0000000400048947 */ /* 0x000fea0003800000 */
[----:B------:R-:W-:Y:S01]  /*1d50*/  ISETP.GE.U32.AND P1, PT, R5, 0x8, PT ;  /* 0x000000080500780c */ /* 0x000fe20003f26070 */
[----:B------:R-:W-:Y:S01]  /*1d60*/  BSSY.RECONVERGENT B2, `(.L_x_83) ;  /* 0x000001a000027945 */ /* 0x000fe20003800200 */
[----:B------:R-:W-:-:S04]  /*1d70*/  LOP3.LUT R26, R4, 0x7, RZ, 0xc0, !PT ;  /* 0x00000007041a7812 */ /* 0x000fc800078ec0ff */
[----:B------:R-:W-:-:S07]  /*1d80*/  ISETP.NE.AND P0, PT, R26, RZ, PT ;  /* 0x000000ff1a00720c */ /* 0x000fce0003f05270 */
[----:B------:R-:W-:Y:S06]  /*1d90*/  @!P1 BRA `(.L_x_84) ;  /* 0x0000000000589947 */ /* 0x000fec0003800000 */
[----:B------:R-:W0:Y:S01]  /*1da0*/  LDCU.64 UR4, c[0x0][0x380] ;  /* 0x00007000ff0477ac */ /* 0x000e220008000a00 */
[----:B------:R-:W-:-:S05]  /*1db0*/  IADD3 R5, P1, PT, R42, R3, RZ ;  /* 0x000000032a057210 */ /* 0x000fca0007f3e0ff */
[----:B------:R-:W-:Y:S01]  /*1dc0*/  IMAD.X R10, RZ, RZ, R2, P1 ;  /* 0x000000ffff0a7224 */ /* 0x000fe200008e0602 */
[----:B0-----:R-:W-:-:S04]  /*1dd0*/  LEA R8, P1, R5, UR4, 0x3 ;  /* 0x0000000405087c11 */ /* 0x001fc8000f8218ff */
        /* <DEDUP_REMOVED lines=18> */
.L_x_84:
[----:B------:R-:W-:Y:S05]  /*1f00*/  BSYNC.RECONVERGENT B2 ;  /* 0x0000000000027941 */ /* 0x000fea0003800200 */
.L_x_83:
        /* <DEDUP_REMOVED lines=20> */
.L_x_86:
[----:B------:R-:W-:Y:S05]  /*2050*/  BSYNC.RECONVERGENT B2 ;  /* 0x0000000000027941 */ /* 0x000fea0003800200 */
.L_x_85:
[----:B------:R-:W-:Y:S05]  /*2060*/  @!P0 BRA `(.L_x_79) ;  /* 0x00000000003c8947 */ /* 0x000fea0003800000 */
[----:B------:R-:W0:Y:S01]  /*2070*/  LDCU.64 UR4, c[0x0][0x380] ;  /* 0x00007000ff0477ac */ /* 0x000e220008000a00 */
[----:B------:R-:W-:Y:S01]  /*2080*/  IADD3 R3, P0, PT, R42, R3, RZ ;  /* 0x000000032a037210 */ /* 0x000fe20007f1e0ff */
[----:B------:R-:W-:-:S04]  /*2090*/  IMAD.MOV R4, RZ, RZ, -R16 ;  /* 0x000000ffff047224 */ /* 0x000fc800078e0a10 */
[----:B------:R-:W-:Y:S01]  /*20a0*/  IMAD.X R2, RZ, RZ, R2, P0 ;  /* 0x000000ffff027224 */ /* 0x000fe200000e0602 */
[----:B0-----:R-:W-:-:S04]  /*20b0*/  LEA R5, P1, R3, UR4, 0x3 ;  /* 0x0000000403057c11 */ /* 0x001fc8000f8218ff */
[----:B------:R-:W-:-:S09]  /*20c0*/  LEA.HI.X R8, R3, UR5, R2, 0x3, P1 ;  /* 0x0000000503087c11 */ /* 0x000fd200088f1c02 */
.L_x_87:
        /* <DEDUP_REMOVED lines=9> */
.L_x_79:
[----:B------:R-:W-:Y:S05]  /*2160*/  BSYNC.RECONVERGENT B1 ;  /* 0x0000000000017941 */ /* 0x000fea0003800200 */
.L_x_77:
        /* <DEDUP_REMOVED lines=40> */
[----:B------:R-:W-:-:S03]  /*23f0*/  FSEL R5, R5, R3, P0 ;  /* 0x0000000305057208 */ /* 0x000fc60000000000 */
[----:B0-----:R-:W-:Y:S02]  /*2400*/  IMAD.MOV.U32 R2, RZ, RZ, R0 ;  /* 0x000000ffff027224 */ /* 0x001fe400078e0000 */
[----:B------:R-:W-:-:S04]  /*2410*/  IMAD.MOV.U32 R3, RZ, RZ, R5 ;  /* 0x000000ffff037224 */ /* 0x000fc800078e0005 */
[----:B------:R-:W-:Y:S05]  /*2420*/  @P1 BRA `(.L_x_75) ;  /* 0x0000000000681947 */ /* 0x000fea0003800000 */
        /* <DEDUP_REMOVED lines=26> */
.L_x_75:
[----:B------:R-:W-:Y:S05]  /*25d0*/  BSYNC.RECONVERGENT B0 ;  /* 0x0000000000007941 */ /* 0x000fea0003800200 */
.L_x_60:
[----:B------:R-:W-:Y:S05]  /*25e0*/  @P1 EXIT ;  /* 0x000000000000194d */ /* 0x000fea0003800000 */
[----:B------:R-:W0:Y:S01]  /*25f0*/  LDCU.64 UR4, c[0x0][0x3a0] ;  /* 0x00007400ff0477ac */ /* 0x000e220008000a00 */
[----:B------:R-:W1:Y:S01]  /*2600*/  LDC.64 R4, c[0x0][0x388] ;  /* 0x0000e200ff047b82 */ /* 0x000e620000000a00 */
[----:B0-----:R-:W-:-:S07]  /*2610*/  DADD R2, R2, UR4 ;  /* 0x0000000402027e29 */ /* 0x001fce0008000000 */
[----:B-1----:R-:W-:Y:S01]  /*2620*/  STG.E.64 desc[UR6][R4.64], R2 ;  /* 0x0000000204007986 */ /* 0x002fe2000c101b06 */
[----:B------:R-:W-:Y:S05]  /*2630*/  EXIT ;  /* 0x000000000000794d */ /* 0x000fea0003800000 */
.L_x_88:
        /* <DEDUP_REMOVED lines=12> */
.L_x_201:


//--------------------- .text._ZN3cub18CUB_300001_SM_10006detail6reduce28DeviceReduceSingleTileKernelINS2_10policy_hubIdjN4cuda3std3__44plusIdEEE10Policy1000EPdSC_iS9_ddNS7_10__identityEEEvT0_T1_T2_T3_T4_T6_ --------------------------
	.section	.text._ZN3cub18CUB_300001_SM_10006detail6reduce28DeviceReduceSingleTileKernelINS2_10policy_hubIdjN4cuda3std3__44plusIdEEE10Policy1000EPdSC_iS9_ddNS7_10__identityEEEvT0_T1_T2_T3_T4_T6_,"ax",@progbits
	.align	128
        .global         _ZN3cub18CUB_300001_SM_10006detail6reduce28DeviceReduceSingleTileKernelINS2_10policy_hubIdjN4cuda3std3__44plusIdEEE10Policy1000EPdSC_iS9_ddNS7_10__identityEEEvT0_T1_T2_T3_T4_T6_
        .type           _ZN3cub18CUB_300001_SM_10006detail6reduce28DeviceReduceSingleTileKernelINS2_10policy_hubIdjN4cuda3std3__44plusIdEEE10Policy1000EPdSC_iS9_ddNS7_10__identityEEEvT0_T1_T2_T3_T4_T6_,@function
        .size           _ZN3cub18CUB_300001_SM_10006detail6reduce28DeviceReduceSingleTileKernelINS2_10policy_hubIdjN4cuda3std3__44plusIdEEE10Policy1000EPdSC_iS9_ddNS7_10__identityEEEvT0_T1_T2_T3_T4_T6_,(.L_x_202 - _ZN3cub18CUB_300001_SM_10006detail6reduce28DeviceReduceSingleTileKernelINS2_10policy_hubIdjN4cuda3std3__44plusIdEEE10Policy1000EPdSC_iS9_ddNS7_10__identityEEEvT0_T1_T2_T3_T4_T6_)
        .other          _ZN3cub18CUB_300001_SM_10006detail6reduce28DeviceReduceSingleTileKernelINS2_10policy_hubIdjN4cuda3std3__44plusIdEEE10Policy1000EPdSC_iS9_ddNS7_10__identityEEEvT0_T1_T2_T3_T4_T6_,@"STO_CUDA_ENTRY STV_DEFAULT"
_ZN3cub18CUB_300001_SM_10006detail6reduce28DeviceReduceSingleTileKernelINS2_10policy_hubIdjN4cuda3std3__44plusIdEEE10Policy1000EPdSC_iS9_ddNS7_10__identityEEEvT0_T1_T2_T3_T4_T6_:
.text._ZN3cub18CUB_300001_SM_10006detail6reduce28DeviceReduceSingleTileKernelINS2_10policy_hubIdjN4cuda3std3__44plusIdEEE10Policy1000EPdSC_iS9_ddNS7_10__identityEEEvT0_T1_T2_T3_T4_T6_:
        /* <DEDUP_REMOVED lines=13> */
.L_x_89:
        /* <DEDUP_REMOVED lines=13> */
.L_x_93:
[----:B------:R-:W-:Y:S05]  /*01a0*/  BSYNC.RECONVERGENT B1 ;  /* 0x0000000000017941 */ /* 0x000fea0003800200 */
.L_x_92:
[----:B------:R-:W-:Y:S01]  /*01b0*/  ISETP.GE.AND P0, PT, R5, R4, PT ;  /* 0x000000040500720c */ /* 0x000fe20003f06270 */
[----:B------:R-:W-:-:S12]  /*01c0*/  BSSY.RECONVERGENT B1, `(.L_x_94) ;  /* 0x0000078000017945 */ /* 0x000fd80003800200 */
[----:B------:R-:W-:Y:S05]  /*01d0*/  @P0 BRA `(.L_x_95) ;  /* 0x0000000400d80947 */ /* 0x000fea0003800000 */
[----:B------:R-:W-:Y:S01]  /*01e0*/  LOP3.LUT R9, RZ, R5, RZ, 0x33, !PT ;  /* 0x00000005ff097212 */ /* 0x000fe200078e33ff */
[----:B------:R-:W-:Y:S04]  /*01f0*/  BSSY.RECONVERGENT B2, `(.L_x_96) ;  /* 0x0000019000027945 */ /* 0x000fe80003800200 */
[----:B------:R-:W-:-:S04]  /*0200*/  IMAD.IADD R9, R9, 0x1, R4 ;  /* 0x0000000109097824 */ /* 0x000fc800078e0204 */
[C---:B------:R-:W-:Y:S01]  /*0210*/  IMAD.HI.U32 R0, R9.reuse, -0x33333333, RZ ;  /* 0xcccccccd09007827 */ /* 0x040fe200078e00ff */
[----:B------:R-:W-:-:S04]  /*0220*/  ISETP.GE.U32.AND P0, PT, R9, 0x780, PT ;  /* 0x000007800900780c */ /* 0x000fc80003f06070 */
[----:B------:R-:W-:-:S04]  /*0230*/  SHF.R.U32.HI R0, RZ, 0x9, R0 ;  /* 0x00000009ff007819 */ /* 0x000fc80000011600 */
[----:B------:R-:W-:-:S04]  /*0240*/  LOP3.LUT R2, R0, 0x3, RZ, 0xc0, !PT ;  /* 0x0000000300027812 */ /* 0x000fc800078ec0ff */
[----:B------:R-:W-:-:S13]  /*0250*/  ISETP.NE.AND P1, PT, R2, 0x3, PT ;  /* 0x000000030200780c */ /* 0x000fda0003f25270 */
[----:B------:R-:W-:Y:S05]  /*0260*/  @!P1 BRA `(.L_x_97) ;  /* 0x0000000000449947 */ /* 0x000fea0003800000 */
[----:B------:R-:W0:Y:S01]  /*0270*/  LDC.64 R8, c[0x0][0x380] ;  /* 0x0000e000ff087b82 */ /* 0x000e220000000a00 */
[----:B------:R-:W-:-:S05]  /*0280*/  VIADD R0, R0, 0x1 ;  /* 0x0000000100007836 */ /* 0x000fca0000000000 */
[----:B------:R-:W-:-:S05]  /*0290*/  LOP3.LUT R0, R0, 0x3, RZ, 0xc0, !PT ;  /* 0x0000000300007812 */ /* 0x000fca00078ec0ff */
[----:B------:R-:W-:Y:S02]  /*02a0*/  IMAD.MOV R0, RZ, RZ, -R0 ;  /* 0x000000ffff007224 */ /* 0x000fe400078e0a00 */
[----:B0-----:R-:W-:-:S04]  /*02b0*/  IMAD.WIDE.U32 R8, R5, 0x8, R8 ;  /* 0x0000000805087825 */ /* 0x001fc800078e0008 */
[----:B------:R-:W-:Y:S02]  /*02c0*/  IMAD.MOV.U32 R2, RZ, RZ, R8 ;  /* 0x000000ffff027224 */ /* 0x000fe400078e0008 */
[----:B------:R-:W-:-:S07]  /*02d0*/  IMAD.MOV.U32 R11, RZ, RZ, R9 ;  /* 0x000000ffff0b7224 */ /* 0x000fce00078e0009 */
.L_x_98:
        /* <DEDUP_REMOVED lines=10> */
.L_x_97:
[----:B------:R-:W-:Y:S05]  /*0380*/  BSYNC.RECONVERGENT B2 ;  /* 0x0000000000027941 */ /* 0x000fea0003800200 */
.L_x_96:
        /* <DEDUP_REMOVED lines=8> */
.L_x_101:
        /* <DEDUP_REMOVED lines=43> */
.L_x_100:
[----:B------:R-:W-:Y:S05]  /*06c0*/  BSYNC.RECONVERGENT B2 ;  /* 0x0000000000027941 */ /* 0x000fea0003800200 */
.L_x_99:
        /* <DEDUP_REMOVED lines=26> */
.L_x_103:
[----:B------:R-:W-:Y:S05]  /*0870*/  BSYNC.RECONVERGENT B2 ;  /* 0x0000000000027941 */ /* 0x000fea0003800200 */
.L_x_102:
        /* <DEDUP_REMOVED lines=12> */
.L_x_95:
[----:B------:R-:W-:Y:S05]  /*0940*/  BSYNC.RECONVERGENT B1 ;  /* 0x0000000000017941 */ /* 0x000fea0003800200 */
.L_x_94:
        /* <DEDUP_REMOVED lines=47> */
[----:B------:R-:W0:Y:S04]  /*0c40*/  LDS.128 R8, [UR4+0x20] ;  /* 0x00002004ff087984 */ /* 0x000e280008000c00 */
[----:B------:R-:W1:Y:S04]  /*0c50*/  LDS.128 R16, [UR4+0x30] ;  /* 0x00003004ff107984 */ /* 0x000e680008000c00 */
[----:B--2---:R-:W2:Y:S01]  /*0c60*/  LDS.128 R4, [UR4+0x40] ;  /* 0x00004004ff047984 */ /* 0x004ea20008000c00 */
[----:B0-----:R-:W-:-:S03]  /*0c70*/  DADD R8, R12, R8 ;  /* 0x000000000c087229 */ /* 0x001fc60000000008 */
[----:B------:R-:W-:Y:S05]  /*0c80*/  LDS.128 R12, [UR4+0x60] ;  /* 0x00006004ff0c7984 */ /* 0x000fea0008000c00 */
[----:B------:R-:W-:Y:S02]  /*0c90*/  DADD R2, R8, R10 ;  /* 0x0000000008027229 */ /* 0x000fe4000000000a */
[----:B------:R-:W0:Y:S06]  /*0ca0*/  LDS.128 R8, [UR4+0x50] ;  /* 0x00005004ff087984 */ /* 0x000e2c0008000c00 */
[----:B-1----:R-:W-:-:S08]  /*0cb0*/  DADD R2, R2, R16 ;  /* 0x0000000002027229 */ /* 0x002fd00000000010 */
[----:B------:R-:W-:-:S08]  /*0cc0*/  DADD R2, R2, R18 ;  /* 0x0000000002027229 */ /* 0x000fd00000000012 */
[----:B--2---:R-:W-:-:S08]  /*0cd0*/  DADD R2, R2, R4 ;  /* 0x0000000002027229 */ /* 0x004fd00000000004 */
[----:B------:R-:W-:Y:S01]  /*0ce0*/  DADD R2, R2, R6 ;  /* 0x0000000002027229 */ /* 0x000fe20000000006 */
[----:B------:R-:W1:Y:S07]  /*0cf0*/  LDS.128 R4, [UR4+0x70] ;  /* 0x00007004ff047984 */ /* 0x000e6e0008000c00 */
[----:B0-----:R-:W-:-:S08]  /*0d00*/  DADD R2, R2, R8 ;  /* 0x0000000002027229 */ /* 0x001fd00000000008 */
[----:B------:R-:W-:Y:S01]  /*0d10*/  DADD R2, R2, R10 ;  /* 0x0000000002027229 */ /* 0x000fe2000000000a */
[----:B------:R-:W0:Y:S07]  /*0d20*/  LDS.128 R8, [UR4+0x80] ;  /* 0x00008004ff087984 */ /* 0x000e2e0008000c00 */
[----:B------:R-:W-:-:S08]  /*0d30*/  DADD R2, R2, R12 ;  /* 0x0000000002027229 */ /* 0x000fd0000000000c */
[----:B------:R-:W-:Y:S01]  /*0d40*/  DADD R2, R2, R14 ;  /* 0x0000000002027229 */ /* 0x000fe2000000000e */
[----:B------:R-:W2:Y:S07]  /*0d50*/  LDS.128 R12, [UR4+0x90] ;  /* 0x00009004ff0c7984 */ /* 0x000eae0008000c00 */
[----:B-1----:R-:W-:-:S08]  /*0d60*/  DADD R2, R2, R4 ;  /* 0x0000000002027229 */ /* 0x002fd00000000004 */
[----:B------:R-:W-:Y:S01]  /*0d70*/  DADD R2, R2, R6 ;  /* 0x0000000002027229 */ /* 0x000fe20000000006 */
[----:B------:R-:W1:Y:S07]  /*0d80*/  LDS.128 R4, [UR4+0xa0] ;  /* 0x0000a004ff047984 */ /* 0x000e6e0008000c00 */
[----:B0-----:R-:W-:Y:S01]  /*0d90*/  DADD R2, R2, R8 ;  /* 0x0000000002027229 */ /* 0x001fe20000000008 */
[----:B------:R-:W0:Y:S07]  /*0da0*/  LDS.64 R8, [UR4+0xb0] ;  /* 0x0000b004ff087984 */ /* 0x000e2e0008000a00 */
[----:B------:R-:W-:-:S08]  /*0db0*/  DADD R2, R2, R10 ;  /* 0x0000000002027229 */ /* 0x000fd0000000000a */
[----:B--2---:R-:W-:-:S08]  /*0dc0*/  DADD R2, R2, R12 ;  /* 0x0000000002027229 */ /* 0x004fd0000000000c */
[----:B------:R-:W-:-:S08]  /*0dd0*/  DADD R2, R2, R14 ;  /* 0x0000000002027229 */ /* 0x000fd0000000000e */
[----:B-1----:R-:W-:-:S08]  /*0de0*/  DADD R2, R2, R4 ;  /* 0x0000000002027229 */ /* 0x002fd00000000004 */
[----:B------:R-:W-:-:S08]  /*0df0*/  DADD R2, R2, R6 ;  /* 0x0000000002027229 */ /* 0x000fd00000000006 */
[----:B0-----:R-:W-:Y:S01]  /*0e00*/  DADD R12, R2, R8 ;  /* 0x00000000020c7229 */ /* 0x001fe20000000008 */
[----:B------:R-:W-:Y:S10]  /*0e10*/  BRA `(.L_x_105) ;  /* 0x0000001800487947 */ /* 0x000ff40003800000 */
.L_x_104:
        /* <DEDUP_REMOVED lines=32> */
[----:B------:R-:W-:Y:S01]  /*1020*/  VIADD R0, R2, 0x10 ;  /* 0x0000001002007836 */ /* 0x000fe20000000000 */
[----:B------:R-:W-:Y:S02]  /*1030*/  @!P1 SHF.R.U32.HI R2, RZ, 0x2, R3 ;  /* 0x00000002ff029819 */ /* 0x000fe40000011603 */
[----:B------:R-:W1:Y:S02]  /*1040*/  SHFL.DOWN PT, R7, R11, 0x8, R5 ;  /* 0x090000000b077989 */ /* 0x000e6400000e0005 */
[----:B------:R-:W-:Y:S01]  /*1050*/  @!P1 LOP3.LUT R2, R2, 0xf8, RZ, 0xc0, !PT ;  /* 0x000000f802029812 */ /* 0x000fe200078ec0ff */
[----:B-1----:R-:W-:-:S10]  /*1060*/  DADD R6, R6, R10 ;  /* 0x0000000006067229 */ /* 0x002fd4000000000a */
[----:B------:R-:W-:Y:S02]  /*1070*/  FSEL R8, R10, R6, P0 ;  /* 0x000000060a087208 */ /* 0x000fe40000000000 */
[----:B------:R-:W-:Y:S02]  /*1080*/  FSEL R9, R11, R7, P0 ;  /* 0x000000070b097208 */ /* 0x000fe40000000000 */
[----:B------:R-:W-:Y:S01]  /*1090*/  @!P1 MOV R10, 0x400 ;  /* 0x00000400000a9802 */ /* 0x000fe20000000f00 */
[----:B------:R-:W-:Y:S01]  /*10a0*/  SHFL.DOWN PT, R6, R8, 0x10, R5 ;  /* 0x0a00000008067989 */ /* 0x000fe200000e0005 */
[----:B------:R-:W-:Y:S02]  /*10b0*/  ISETP.GT.AND P0, PT, R0, R5, PT ;  /* 0x000000050000720c */ /* 0x000fe40003f04270 */
[----:B0-----:R-:W-:Y:S01]  /*10c0*/  @!P1 LEA R11, R13, R10, 0x18 ;  /* 0x0000000a0d0b9211 */ /* 0x001fe200078ec0ff */
        /* <DEDUP_REMOVED lines=13> */
[----:B------:R-:W0:Y:S04]  /*11a0*/  LDS.128 R16, [UR4+0x20] ;  /* 0x00002004ff107984 */ /* 0x000e280008000c00 */
[----:B-1----:R-:W1:Y:S01]  /*11b0*/  LDS.128 R8, [UR4+0x30] ;  /* 0x00003004ff087984 */ /* 0x002e620008000c00 */
[----:B0-----:R-:W-:-:S10]  /*11c0*/  DADD R16, R12, R16 ;  /* 0x000000000c107229 */ /* 0x001fd40000000010 */
[----:B------:R-:W-:Y:S02]  /*11d0*/  FSEL R2, R16, R12, P1 ;  /* 0x0000000c10027208 */ /* 0x000fe40000800000 */
[----:B------:R-:W-:Y:S02]  /*11e0*/  FSEL R3, R17, R13, P1 ;  /* 0x0000000d11037208 */ /* 0x000fe40000800000 */
[----:B------:R-:W-:Y:S01]  /*11f0*/  ISETP.GT.AND P1, PT, R4, 0x40, PT ;  /* 0x000000400400780c */ /* 0x000fe20003f24270 */
[----:B------:R-:W0:Y:S03]  /*1200*/  LDS.128 R12, [UR4+0x40] ;  /* 0x00004004ff0c7984 */ /* 0x000e260008000c00 */
        /* <DEDUP_REMOVED lines=65> */
[----:B------:R-:W1:Y:S01]  /*1620*/  LDS.64 R2, [UR4+0xb0] ;  /* 0x0000b004ff027984 */ /* 0x000e620008000a00 */
        /* <DEDUP_REMOVED lines=11> */
[----:B------:R-:W-:Y:S01]  /*16e0*/  FSEL R13, R3, R7, P1 ;  /* 0x00000007030d7208 */ /* 0x000fe20000800000 */
[----:B------:R-:W-:Y:S06]  /*16f0*/  BRA `(.L_x_105) ;  /* 0x0000001000107947 */ /* 0x000fec0003800000 */
.L_x_91:
[----:B------:R-:W0:Y:S01]  /*1700*/  S2R R0, SR_TID.X ;  /* 0x0000000000007919 */ /* 0x000e220000002100 */
[----:B------:R-:W0:Y:S02]  /*1710*/  LDC.64 R6, c[0x0][0x380] ;  /* 0x0000e000ff067b82 */ /* 0x000e240000000a00 */
[----:B0-----:R-:W-:-:S05]  /*1720*/  IMAD.WIDE.U32 R6, R0, 0x8, R6 ;  /* 0x0000000800067825 */ /* 0x001fca00078e0006 */
[----:B------:R-:W2:Y:S04]  /*1730*/  LDG.E.64.CONSTANT R20, desc[UR6][R6.64] ;  /* 0x0000000606147981 */ /* 0x000ea8000c1e9b00 */
[----:B------:R-:W2:Y:S04]  /*1740*/  LDG.E.64.CONSTANT R2, desc[UR6][R6.64+0x1400] ;  /* 0x0014000606027981 */ /* 0x000ea8000c1e9b00 */
[----:B------:R-:W3:Y:S04]  /*1750*/  LDG.E.64.CONSTANT R8, desc[UR6][R6.64+0x2800] ;  /* 0x0028000606087981 */ /* 0x000ee8000c1e9b00 */
[----:B------:R-:W4:Y:S04]  /*1760*/  LDG.E.64.CONSTANT R10, desc[UR6][R6.64+0x3c00] ;  /* 0x003c0006060a7981 */ /* 0x000f28000c1e9b00 */
[----:B------:R-:W5:Y:S04]  /*1770*/  LDG.E.64.CONSTANT R12, desc[UR6][R6.64+0x5000] ;  /* 0x00500006060c7981 */ /* 0x000f68000c1e9b00 */
[----:B------:R-:W5:Y:S04]  /*1780*/  LDG.E.64.CONSTANT R14, desc[UR6][R6.64+0x6400] ;  /* 0x00640006060e7981 */ /* 0x000f68000c1e9b00 */
[----:B------:R-:W5:Y:S04]  /*1790*/  LDG.E.64.CONSTANT R16, desc[UR6][R6.64+0x7800] ;  /* 0x0078000606107981 */ /* 0x000f68000c1e9b00 */
[----:B------:R-:W5:Y:S01]  /*17a0*/  LDG.E.64.CONSTANT R18, desc[UR6][R6.64+0x8c00] ;  /* 0x008c000606127981 */ /* 0x000f62000c1e9b00 */
[----:B------:R-:W-:Y:S01]  /*17b0*/  ISETP.GE.U32.AND P0, PT, R4, 0x2800, PT ;  /* 0x000028000400780c */ /* 0x000fe20003f06070 */
[----:B--2---:R-:W-:-:S08]  /*17c0*/  DADD R2, R20, R2 ;  /* 0x0000000014027229 */ /* 0x004fd00000000002 */
[----:B---3--:R-:W-:Y:S01]  /*17d0*/  DADD R2, R8, R2 ;  /* 0x0000000008027229 */ /* 0x008fe20000000002 */
[----:B------:R-:W-:-:S07]  /*17e0*/  IMAD.MOV.U32 R9, RZ, RZ, 0x1400 ;  /* 0x00001400ff097424 */ /* 0x000fce00078e00ff */
[----:B----4-:R-:W-:-:S08]  /*17f0*/  DADD R2, R10, R2 ;  /* 0x000000000a027229 */ /* 0x010fd00000000002 */
[----:B-----5:R-:W-:-:S08]  /*1800*/  DADD R2, R12, R2 ;  /* 0x000000000c027229 */ /* 0x020fd00000000002 */
[----:B------:R-:W-:-:S08]  /*1810*/  DADD R2, R14, R2 ;  /* 0x000000000e027229 */ /* 0x000fd00000000002 */
[----:B------:R-:W-:-:S08]  /*1820*/  DADD R2, R16, R2 ;  /* 0x0000000010027229 */ /* 0x000fd00000000002 */
[----:B------:R-:W-:Y:S01]  /*1830*/  DADD R2, R18, R2 ;  /* 0x0000000012027229 */ /* 0x000fe20000000002 */
[----:B------:R-:W-:Y:S10]  /*1840*/  @!P0 BRA `(.L_x_106) ;  /* 0x00000000006c8947 */ /* 0x000ff40003800000 */
[----:B------:R-:W0:Y:S01]  /*1850*/  LDC R26, c[0x0][0x390] ;  /* 0x0000e400ff1a7b82 */ /* 0x000e220000000800 */
[----:B------:R-:W-:Y:S02]  /*1860*/  VIADD R8, R4, 0xffffec00 ;  /* 0xffffec0004087836 */ /* 0x000fe40000000000 */
[----:B------:R-:W-:-:S07]  /*1870*/  IMAD.MOV.U32 R9, RZ, RZ, 0x1400 ;  /* 0x00001400ff097424 */ /* 0x000fce00078e00ff */
.L_x_108:
[----:B------:R-:W-:-:S05]  /*1880*/  IMAD.WIDE R12, R9, 0x8, R6 ;  /* 0x00000008090c7825 */ /* 0x000fca00078e0206 */
[----:B------:R-:W2:Y:S04]  /*1890*/  LDG.E.64.CONSTANT R4, desc[UR6][R12.64] ;  /* 0x000000060c047981 */ /* 0x000ea8000c1e9b00 */
[----:B------:R-:W3:Y:S04]  /*18a0*/  LDG.E.64.CONSTANT R14, desc[UR6][R12.64+0x1400] ;  /* 0x001400060c0e7981 */ /* 0x000ee8000c1e9b00 */
[----:B------:R-:W4:Y:S04]  /*18b0*/  LDG.E.64.CONSTANT R16, desc[UR6][R12.64+0x2800] ;  /* 0x002800060c107981 */ /* 0x000f28000c1e9b00 */
[----:B------:R-:W5:Y:S04]  /*18c0*/  LDG.E.64.CONSTANT R18, desc[UR6][R12.64+0x3c00] ;  /* 0x003c00060c127981 */ /* 0x000f68000c1e9b00 */
        /* <DEDUP_REMOVED lines=8> */
[----:B------:R-:W-:-:S08]  /*1950*/  DADD R4, R20, R4 ;  /* 0x0000000014047229 */ /* 0x000fd00000000004 */
[----:B------:R-:W-:Y:S01]  /*1960*/  DADD R22, R22, R4 ;  /* 0x0000000016167229 */ /* 0x000fe20000000004 */
[----:B0-----:R-:W-:-:S04]  /*1970*/  IMAD.MOV.U32 R4, RZ, RZ, R26 ;  /* 0x000000ffff047224 */ /* 0x001fc800078e001a */
[----:B------:R-:W-:-:S03]  /*1980*/  IMAD.IADD R2, R4, 0x1, -R9 ;  /* 0x0000000104027824 */ /* 0x000fc600078e0a09 */
[----:B------:R-:W-:Y:S02]  /*1990*/  DADD R22, R24, R22 ;  /* 0x0000000018167229 */ /* 0x000fe40000000016 */
[----:B------:R-:W-:-:S06]  /*19a0*/  ISETP.GE.AND P0, PT, R2, 0x1400, PT ;  /* 0x000014000200780c */ /* 0x000fcc0003f06270 */
[----:B------:R-:W-:-:S07]  /*19b0*/  DADD R2, R10, R22 ;  /* 0x000000000a027229 */ /* 0x000fce0000000016 */
[----:B------:R-:W-:Y:S05]  /*19c0*/  @!P0 BRA `(.L_x_107) ;  /* 0x0000000800348947 */ /* 0x000fea0003800000 */
[----:B------:R-:W-:-:S05]  /*19d0*/  VIADD R9, R9, 0x1400 ;  /* 0x0000140009097836 */ /* 0x000fca0000000000 */
[----:B------:R-:W-:-:S13]  /*19e0*/  ISETP.GT.AND P0, PT, R9, R8, PT ;  /* 0x000000080900720c */ /* 0x000fda0003f04270 */
[----:B------:R-:W-:Y:S05]  /*19f0*/  @!P0 BRA `(.L_x_108) ;  /* 0xfffffffc00a08947 */ /* 0x000fea000383ffff */
.L_x_106:
[----:B------:R-:W-:-:S13]  /*1a00*/  ISETP.GE.AND P0, PT, R9, R4, PT ;  /* 0x000000040900720c */ /* 0x000fda0003f06270 */
[----:B------:R-:W-:Y:S05]  /*1a10*/  @P0 BRA `(.L_x_107) ;  /* 0x0000000800200947 */ /* 0x000fea0003800000 */
[----:B------:R-:W-:Y:S01]  /*1a20*/  IMAD.IADD R39, R4, 0x1, -R9 ;  /* 0x0000000104277824 */ /* 0x000fe200078e0a09 */
[----:B------:R-:W-:Y:S04]  /*1a30*/  BSSY.RECONVERGENT B1, `(.L_x_107) ;  /* 0x0000086000017945 */ /* 0x000fe80003800200 */
[----:B------:R-:W-:-:S13]  /*1a40*/  ISETP.GE.AND P0, PT, R0, R39, PT ;  /* 0x000000270000720c */ /* 0x000fda0003f06270 */
[----:B------:R-:W-:Y:S05]  /*1a50*/  @P0 BRA `(.L_x_109) ;  /* 0x00000008000c0947 */ /* 0x000fea0003800000 */
[----:B------:R-:W-:Y:S01]  /*1a60*/  LOP3.LUT R5, RZ, R0, RZ, 0x33, !PT ;  /* 0x00000000ff057212 */ /* 0x000fe200078e33ff */
[----:B------:R-:W-:Y:S01]  /*1a70*/  BSSY.RECONVERGENT B2, `(.L_x_110) ;  /* 0x0000017000027945 */ /* 0x000fe20003800200 */
[----:B------:R-:W-:Y:S02]  /*1a80*/  IMAD.MOV.U32 R38, RZ, RZ, R0 ;  /* 0x000000ffff267224 */ /* 0x000fe400078e0000 */
[----:B------:R-:W-:-:S04]  /*1a90*/  IADD3 R5, PT, PT, -R9, R4, R5 ;  /* 0x0000000409057210 */ /* 0x000fc80007ffe105 */
[C---:B------:R-:W-:Y:S01]  /*1aa0*/  ISETP.GE.U32.AND P1, PT, R5.reuse, 0x780, PT ;  /* 0x000007800500780c */ /* 0x040fe20003f26070 */
[----:B------:R-:W-:-:S05]  /*1ab0*/  IMAD.HI.U32 R4, R5, -0x33333333, RZ ;  /* 0xcccccccd05047827 */ /* 0x000fca00078e00ff */
[----:B------:R-:W-:-:S04]  /*1ac0*/  SHF.R.U32.HI R4, RZ, 0x9, R4 ;  /* 0x00000009ff047819 */ /* 0x000fc80000011604 */
[----:B------:R-:W-:-:S04]  /*1ad0*/  LOP3.LUT R6, R4, 0x3, RZ, 0xc0, !PT ;  /* 0x0000000304067812 */ /* 0x000fc800078ec0ff */
[----:B------:R-:W-:-:S13]  /*1ae0*/  ISETP.NE.AND P0, PT, R6, 0x3, PT ;  /* 0x000000030600780c */ /* 0x000fda0003f05270 */
[----:B------:R-:W-:Y:S05]  /*1af0*/  @!P0 BRA `(.L_x_111) ;  /* 0x0000000000388947 */ /* 0x000fea0003800000 */
[----:B------:R-:W0:Y:S01]  /*1b00*/  LDC.64 R6, c[0x0][0x380] ;  /* 0x0000e000ff067b82 */ /* 0x000e220000000a00 */
[----:B------:R-:W-:Y:S02]  /*1b10*/  VIADD R4, R4, 0x1 ;  /* 0x0000000104047836 */ /* 0x000fe40000000000 */
[----:B------:R-:W-:Y:S02]  /*1b20*/  IMAD.IADD R11, R0, 0x1, R9 ;  /* 0x00000001000b7824 */ /* 0x000fe400078e0209 */
[----:B------:R-:W-:Y:S01]  /*1b30*/  IMAD.MOV.U32 R38, RZ, RZ, R0 ;  /* 0x000000ffff267224 */ /* 0x000fe200078e0000 */
[----:B------:R-:W-:-:S05]  /*1b40*/  LOP3.LUT R4, R4, 0x3, RZ, 0xc0, !PT ;  /* 0x0000000304047812 */ /* 0x000fca00078ec0ff */
[----:B------:R-:W-:-:S07]  /*1b50*/  IMAD.MOV R8, RZ, RZ, -R4 ;  /* 0x000000ffff087224 */ /* 0x000fce00078e0a04 */
.L_x_112:
[----:B0-----:R-:W-:-:S06]  /*1b60*/  IMAD.WIDE.U32 R4, R11, 0x8, R6 ;  /* 0x000000080b047825 */ /* 0x001fcc00078e0006 */
[----:B------:R-:W2:Y:S01]  /*1b70*/  LDG.E.64.CONSTANT R4, desc[UR6][R4.64] ;  /* 0x0000000604047981 */ /* 0x000ea2000c1e9b00 */
[----:B------:R-:W-:Y:S02]  /*1b80*/  VIADD R8, R8, 0x1 ;  /* 0x0000000108087836 */ /* 0x000fe40000000000 */
[----:B------:R-:W-:Y:S02]  /*1b90*/  VIADD R38, R38, 0x280 ;  /* 0x0000028026267836 */ /* 0x000fe40000000000 */
[----:B------:R-:W-:Y:S01]  /*1ba0*/  VIADD R11, R11, 0x280 ;  /* 0x000002800b0b7836 */ /* 0x000fe20000000000 */
[----:B------:R-:W-:Y:S01]  /*1bb0*/  ISETP.NE.AND P0, PT, R8, RZ, PT ;  /* 0x000000ff0800720c */ /* 0x000fe20003f05270 */
[----:B--2---:R-:W-:-:S12]  /*1bc0*/  DADD R2, R4, R2 ;  /* 0x0000000004027229 */ /* 0x004fd80000000002 */
[----:B------:R-:W-:Y:S05]  /*1bd0*/  @P0 BRA `(.L_x_112) ;  /* 0xfffffffc00e00947 */ /* 0x000fea000383ffff */
.L_x_111:
[----:B------:R-:W-:Y:S05]  /*1be0*/  BSYNC.RECONVERGENT B2 ;  /* 0x0000000000027941 */ /* 0x000fea0003800200 */
.L_x_110:
[----:B------:R-:W-:Y:S05]  /*1bf0*/  @!P1 BRA `(.L_x_109) ;  /* 0x0000000400a49947 */ /* 0x000fea0003800000 */
[----:B------:R-:W0:Y:S01]  /*1c00*/  LDCU.64 UR4, c[0x0][0x380] ;  /* 0x00007000ff0477ac */ /* 0x000e220008000a00 */
[----:B------:R-:W-:Y:S01]  /*1c10*/  IMAD.IADD R7, R39, 0x1, -R38 ;  /* 0x0000000127077824 */ /* 0x000fe200078e0a26 */
[C---:B------:R-:W-:Y:S01]  /*1c20*/  IADD3 R5, P0, PT, R38.reuse, R9, RZ ;  /* 0x0000000926057210 */ /* 0x040fe20007f1e0ff */
[----:B------:R-:W-:Y:S01]  /*1c30*/  BSSY.RECONVERGENT B2, `(.L_x_113) ;  /* 0x000003a000027945 */ /* 0x000fe20003800200 */
[----:B------:R-:W-:Y:S02]  /*1c40*/  IMAD.IADD R40, R38, 0x1, R9 ;  /* 0x0000000126287824 */ /* 0x000fe400078e0209 */
        /* <DEDUP_REMOVED lines=10> */
.L_x_115:
[----:B------:R-:W0:Y:S01]  /*1cf0*/  LDC.64 R30, c[0x0][0x380] ;  /* 0x0000e000ff1e7b82 */ /* 0x000e220000000a00 */
[----:B------:R-:W2:Y:S04]  /*1d00*/  LDG.E.64.CONSTANT R8, desc[UR6][R4.64+-0x1400] ;  /* 0xffec000604087981 */ /* 0x000ea8000c1e9b00 */
[----:B------:R-:W3:Y:S01]  /*1d10*/  LDG.E.64.CONSTANT R10, desc[UR6][R4.64] ;  /* 0x00000006040a7981 */ /* 0x000ee2000c1e9b00 */
[----:B------:R-:W-:-:S03]  /*1d20*/  VIADD R15, R40, 0xa00 ;  /* 0x00000a00280f7836 */ /* 0x000fc60000000000 */
[----:B------:R-:W4:Y:S04]  /*1d30*/  LDG.E.64.CONSTANT R12, desc[UR6][R4.64+0x1400] ;  /* 0x00140006040c7981 */ /* 0x000f28000c1e9b00 */
[----:B------:R-:W5:Y:S04]  /*1d40*/  LDG.E.64.CONSTANT R16, desc[UR6][R4.64+0x3c00] ;  /* 0x003c000604107981 */ /* 0x000f68000c1e9b00 */
[----:B------:R-:W5:Y:S01]  /*1d50*/  LDG.E.64.CONSTANT R18, desc[UR6][R4.64+0x5000] ;  /* 0x0050000604127981 */ /* 0x000f62000c1e9b00 */
[----:B------:R-:W-:-:S03]  /*1d60*/  VIADD R23, R40, 0x1400 ;  /* 0x0000140028177836 */ /* 0x000fc60000000000 */
[----:B------:R-:W5:Y:S01]  /*1d70*/  LDG.E.64.CONSTANT R20, desc[UR6][R4.64+0x6400] ;  /* 0x0064000604147981 */ /* 0x000f62000c1e9b00 */
[----:B0-----:R-:W-:-:S03]  /*1d80*/  IMAD.WIDE.U32 R6, R40, 0x8, R30 ;  /* 0x0000000828067825 */ /* 0x001fc600078e001e */
[----:B------:R-:W5:Y:S04]  /*1d90*/  LDG.E.64.CONSTANT R24, desc[UR6][R4.64+0x8c00] ;  /* 0x008c000604187981 */ /* 0x000f68000c1e9b00 */
[----:B------:R-:W5:Y:S04]  /*1da0*/  LDG.E.64.CONSTANT R26, desc[UR6][R4.64+0xa000] ;  /* 0x00a00006041a7981 */ /* 0x000f68000c1e9b00 */
[----:B------:R-:W2:Y:S01]  /*1db0*/  LDG.E.64.CONSTANT R6, desc[UR6][R6.64] ;  /* 0x0000000606067981 */ /* 0x000ea2000c1e9b00 */
[----:B------:R-:W-:-:S03]  /*1dc0*/  IMAD.WIDE.U32 R14, R15, 0x8, R30 ;  /* 0x000000080f0e7825 */ /* 0x000fc600078e001e */
[----:B------:R-:W5:Y:S04]  /*1dd0*/  LDG.E.64.CONSTANT R28, desc[UR6][R4.64+0xb400] ;  /* 0x00b40006041c7981 */ /* 0x000f68000c1e9b00 */
[----:B------:R-:W5:Y:S01]  /*1de0*/  LDG.E.64.CONSTANT R14, desc[UR6][R14.64] ;  /* 0x000000060e0e7981 */ /* 0x000f62000c1e9b00 */
[----:B------:R-:W-:-:S03]  /*1df0*/  IMAD.WIDE.U32 R22, R23, 0x8, R30 ;  /* 0x0000000817167825 */ /* 0x000fc600078e001e */
[----:B------:R-:W5:Y:S04]  /*1e00*/  LDG.E.64.CONSTANT R34, desc[UR6][R4.64+0xf000] ;  /* 0x00f0000604227981 */ /* 0x000f68000c1e9b00 */
[----:B------:R-:W5:Y:S01]  /*1e10*/  LDG.E.64.CONSTANT R22, desc[UR6][R22.64] ;  /* 0x0000000616167981 */ /* 0x000f62000c1e9b00 */
[----:B------:R-:W-:-:S03]  /*1e20*/  VIADD R33, R40, 0x1e00 ;  /* 0x00001e0028217836 */ /* 0x000fc60000000000 */
[----:B------:R-:W5:Y:S01]  /*1e30*/  LDG.E.64.CONSTANT R36, desc[UR6][R4.64+0x10400] ;  /* 0x0104000604247981 */ /* 0x000f62000c1e9b00 */
[----:B------:R-:W-:-:S03]  /*1e40*/  IMAD.WIDE.U32 R30, R33, 0x8, R30 ;  /* 0x00000008211e7825 */ /* 0x000fc600078e001e */
[----:B------:R0:W5:Y:S04]  /*1e50*/  LDG.E.64.CONSTANT R32, desc[UR6][R4.64+0xdc00] ;  /* 0x00dc000604207981 */ /* 0x000168000c1e9b00 */
[----:B------:R-:W5:Y:S01]  /*1e60*/  LDG.E.64.CONSTANT R30, desc[UR6][R30.64] ;  /* 0x000000061e1e7981 */ /* 0x000f62000c1e9b00 */
[----:B------:R-:W-:-:S05]  /*1e70*/  VIADD R38, R38, 0x2800 ;  /* 0x0000280026267836 */ /* 0x000fca0000000000 */
[----:B------:R-:W-:Y:S02]  /*1e80*/  ISETP.GE.AND P1, PT, R38, R41, PT ;  /* 0x000000292600720c */ /* 0x000fe40003f26270 */
[----:B0-----:R-:W-:Y:S01]  /*1e90*/  IADD3 R4, P2, PT, R4, 0x14000, RZ ;  /* 0x0001400004047810 */ /* 0x001fe20007f5e0ff */
[----:B------:R-:W-:-:S04]  /*1ea0*/  VIADD R40, R40, 0x2800 ;  /* 0x0000280028287836 */ /* 0x000fc80000000000 */
[----:B------:R-:W-:Y:S01]  /*1eb0*/  IMAD.X R5, RZ, RZ, R5, P2 ;  /* 0x000000ffff057224 */ /* 0x000fe200010e0605 */
[----:B--2---:R-:W-:-:S08]  /*1ec0*/  DADD R6, R6, R2 ;  /* 0x0000000006067229 */ /* 0x004fd00000000002 */
[----:B------:R-:W-:-:S08]  /*1ed0*/  DADD R6, R6, R8 ;  /* 0x0000000006067229 */ /* 0x000fd00000000008 */
        /* <DEDUP_REMOVED lines=15> */
.L_x_114:
[----:B------:R-:W-:Y:S05]  /*1fd0*/  BSYNC.RECONVERGENT B2 ;  /* 0x0000000000027941 */ /* 0x000fea0003800200 */
.L_x_113:
[----:B------:R-:W-:Y:S01]  /*1fe0*/  IMAD.IADD R6, R39, 0x1, -R38 ;  /* 0x0000000127067824 */ /* 0x000fe200078e0a26 */
[----:B------:R-:W-:Y:S04]  /*1ff0*/  BSSY.RECONVERGENT B2, `(.L_x_116) ;  /* 0x000001d000027945 */ /* 0x000fe80003800200 */
[----:B------:R-:W-:-:S13]  /*2000*/  ISETP.GT.AND P1, PT, R6, 0xa00, PT ;  /* 0x00000a000600780c */ /* 0x000fda0003f24270 */
[----:B------:R-:W-:Y:S05]  /*2010*/  @!P1 BRA `(.L_x_117) ;  /* 0x0000000000689947 */ /* 0x000fea0003800000 */
[----:B------:R-:W0:Y:S01]  /*2020*/  LDC.64 R14, c[0x0][0x380] ;  /* 0x0000e000ff0e7b82 */ /* 0x000e220000000a00 */
[----:B------:R-:W2:Y:S04]  /*2030*/  LDG.E.64.CONSTANT R8, desc[UR6][R4.64+-0x1400] ;  /* 0xffec000604087981 */ /* 0x000ea8000c1e9b00 */
[----:B------:R-:W3:Y:S01]  /*2040*/  LDG.E.64.CONSTANT R10, desc[UR6][R4.64] ;  /* 0x00000006040a7981 */ /* 0x000ee2000c1e9b00 */
[----:B------:R-:W-:-:S03]  /*2050*/  VIADD R17, R40, 0xa00 ;  /* 0x00000a0028117836 */ /* 0x000fc60000000000 */
[----:B------:R-:W4:Y:S04]  /*2060*/  LDG.E.64.CONSTANT R12, desc[UR6][R4.64+0x1400] ;  /* 0x00140006040c7981 */ /* 0x000f28000c1e9b00 */
[----:B------:R-:W5:Y:S04]  /*2070*/  LDG.E.64.CONSTANT R18, desc[UR6][R4.64+0x5000] ;  /* 0x0050000604127981 */ /* 0x000f68000c1e9b00 */
[----:B------:R1:W5:Y:S01]  /*2080*/  LDG.E.64.CONSTANT R20, desc[UR6][R4.64+0x6400] ;  /* 0x0064000604147981 */ /* 0x000362000c1e9b00 */
[----:B0-----:R-:W-:-:S06]  /*2090*/  IMAD.WIDE.U32 R6, R40, 0x8, R14 ;  /* 0x0000000828067825 */ /* 0x001fcc00078e000e */
[----:B------:R-:W2:Y:S01]  /*20a0*/  LDG.E.64.CONSTANT R6, desc[UR6][R6.64] ;  /* 0x0000000606067981 */ /* 0x000ea2000c1e9b00 */
[----:B------:R-:W-:-:S03]  /*20b0*/  IMAD.WIDE.U32 R14, R17, 0x8, R14 ;  /* 0x00000008110e7825 */ /* 0x000fc600078e000e */
[----:B------:R-:W5:Y:S04]  /*20c0*/  LDG.E.64.CONSTANT R16, desc[UR6][R4.64+0x3c00] ;  /* 0x003c000604107981 */ /* 0x000f68000c1e9b00 */
[----:B------:R-:W5:Y:S01]  /*20d0*/  LDG.E.64.CONSTANT R14, desc[UR6][R14.64] ;  /* 0x000000060e0e7981 */ /* 0x000f62000c1e9b00 */
[----:B------:R-:W-:Y:S01]  /*20e0*/  PLOP3.LUT P0, PT, PT, PT, PT, 0x8, 0x80 ;  /* 0x000000000080781c */ /* 0x000fe20003f0e170 */
[----:B------:R-:W-:Y:S02]  /*20f0*/  VIADD R38, R38, 0x1400 ;  /* 0x0000140026267836 */ /* 0x000fe40000000000 */
[----:B------:R-:W-:Y:S01]  /*2100*/  VIADD R40, R40, 0x1400 ;  /* 0x0000140028287836 */ /* 0x000fe20000000000 */
[----:B--2---:R-:W-:-:S08]  /*2110*/  DADD R2, R2, R6 ;  /* 0x0000000002027229 */ /* 0x004fd00000000006 */
[----:B------:R-:W-:-:S08]  /*2120*/  DADD R2, R2, R8 ;  /* 0x0000000002027229 */ /* 0x000fd00000000008 */
[----:B---3--:R-:W-:-:S08]  /*2130*/  DADD R2, R2, R10 ;  /* 0x0000000002027229 */ /* 0x008fd0000000000a */
[----:B----4-:R-:W-:-:S08]  /*2140*/  DADD R2, R2, R12 ;  /* 0x0000000002027229 */ /* 0x010fd0000000000c */
[----:B-----5:R-:W-:-:S08]  /*2150*/  DADD R2, R2, R14 ;  /* 0x0000000002027229 */ /* 0x020fd0000000000e */
[----:B------:R-:W-:Y:S01]  /*2160*/  DADD R2, R2, R16 ;  /* 0x0000000002027229 */ /* 0x000fe20000000010 */
[----:B------:R-:W-:-:S07]  /*2170*/  IADD3 R6, P1, PT, R4, 0xa000, RZ ;  /* 0x0000a00004067810 */ /* 0x000fce0007f3e0ff */
[----:B------:R-:W-:Y:S01]  /*2180*/  DADD R2, R2, R18 ;  /* 0x0000000002027229 */ /* 0x000fe20000000012 */
[----:B-1----:R-:W-:Y:S02]  /*2190*/  IMAD.X R5, RZ, RZ, R5, P1 ;  /* 0x000000ffff057224 */ /* 0x002fe400008e0605 */
[----:B------:R-:W-:-:S05]  /*21a0*/  IMAD.MOV.U32 R4, RZ, RZ, R6 ;  /* 0x000000ffff047224 */ /* 0x000fca00078e0006 */
[----:B------:R-:W-:-:S11]  /*21b0*/  DADD R2, R2, R20 ;  /* 0x0000000002027229 */ /* 0x000fd60000000014 */
.L_x_117:
[----:B------:R-:W-:Y:S05]  /*21c0*/  BSYNC.RECONVERGENT B2 ;  /* 0x0000000000027941 */ /* 0x000fea0003800200 */
.L_x_116:
[----:B------:R-:W-:-:S13]  /*21d0*/  ISETP.LT.OR P0, PT, R38, R39, P0 ;  /* 0x000000272600720c */ /* 0x000fda0000701670 */
[----:B------:R-:W-:Y:S05]  /*21e0*/  @!P0 BRA `(.L_x_109) ;  /* 0x0000000000288947 */ /* 0x000fea0003800000 */
[----:B------:R-:W0:Y:S01]  /*21f0*/  LDC.64 R6, c[0x0][0x380] ;  /* 0x0000e000ff067b82 */ /* 0x000e220000000a00 */
[----:B------:R-:W2:Y:S04]  /*2200*/  LDG.E.64.CONSTANT R8, desc[UR6][R4.64] ;  /* 0x0000000604087981 */ /* 0x000ea8000c1e9b00 */
[----:B------:R-:W3:Y:S01]  /*2210*/  LDG.E.64.CONSTANT R10, desc[UR6][R4.64+0x1400] ;  /* 0x00140006040a7981 */ /* 0x000ee2000c1e9b00 */
[----:B0-----:R-:W-:-:S03]  /*2220*/  IMAD.WIDE.U32 R40, R40, 0x8, R6 ;  /* 0x0000000828287825 */ /* 0x001fc600078e0006 */
[----:B------:R-:W4:Y:S04]  /*2230*/  LDG.E.64.CONSTANT R6, desc[UR6][R4.64+-0x1400] ;  /* 0xffec000604067981 */ /* 0x000f28000c1e9b00 */
[----:B------:R-:W5:Y:S02]  /*2240*/  LDG.E.64.CONSTANT R40, desc[UR6][R40.64] ;  /* 0x0000000628287981 */ /* 0x000f64000c1e9b00 */
[----:B-----5:R-:W-:-:S08]  /*2250*/  DADD R2, R2, R40 ;  /* 0x0000000002027229 */ /* 0x020fd00000000028 */
[----:B----4-:R-:W-:-:S08]  /*2260*/  DADD R2, R2, R6 ;  /* 0x0000000002027229 */ /* 0x010fd00000000006 */
[----:B--2---:R-:W-:-:S08]  /*2270*/  DADD R2, R2, R8 ;  /* 0x0000000002027229 */ /* 0x004fd00000000008 */
[----:B---3--:R-:W-:-:S11]  /*2280*/  DADD R2, R2, R10 ;  /* 0x0000000002027229 */ /* 0x008fd6000000000a */
.L_x_109:
[----:B------:R-:W-:Y:S05]  /*2290*/  BSYNC.RECONVERGENT B1 ;  /* 0x0000000000017941 */ /* 0x000fea0003800200 */
.L_x_107:
        /* <DEDUP_REMOVED lines=16> */
[----:B------:R-:W-:Y:S01]  /*23a0*/  SHFL.DOWN PT, R2, R4, 0x4, 0x1f ;  /* 0x08801f0004027f89 */ /* 0x000fe200000e0000 */
[----:B------:R-:W-:Y:S02]  /*23b0*/  @!P1 MOV R7, 0x400 ;  /* 0x0000040000079802 */ /* 0x000fe40000000f00 */
[----:B------:R-:W-:Y:S01]  /*23c0*/  @!P1 SHF.R.U32.HI R6, RZ, 0x2, R0 ;  /* 0x00000002ff069819 */ /* 0x000fe20000011600 */
[----:B------:R-:W0:Y:S01]  /*23d0*/  SHFL.DOWN PT, R3, R5, 0x4, 0x1f ;  /* 0x08801f0005037f89 */ /* 0x000e2200000e0000 */
[----:B-1----:R-:W-:-:S02]  /*23e0*/  @!P1 LEA R7, R12, R7, 0x18 ;  /* 0x000000070c079211 */ /* 0x002fc400078ec0ff */
[----:B------:R-:W-:-:S05]  /*23f0*/  @!P1 LOP3.LUT R6, R6, 0xf8, RZ, 0xc0, !PT ;  /* 0x000000f806069812 */ /* 0x000fca00078ec0ff */
[----:B------:R-:W-:Y:S01]  /*2400*/  @!P1 IMAD.IADD R7, R6, 0x1, R7 ;  /* 0x0000000106079824 */ /* 0x000fe200078e0207 */
        /* <DEDUP_REMOVED lines=22> */
[----:B------:R-:W1:Y:S04]  /*2570*/  LDS.128 R8, [UR4+0x20] ;  /* 0x00002004ff087984 */ /* 0x000e680008000c00 */
[----:B------:R-:W2:Y:S04]  /*2580*/  LDS.128 R16, [UR4+0x30] ;  /* 0x00003004ff107984 */ /* 0x000ea80008000c00 */
[----:B0-----:R-:W0:Y:S01]  /*2590*/  LDS.128 R4, [UR4+0x40] ;  /* 0x00004004ff047984 */ /* 0x001e220008000c00 */
[----:B-1----:R-:W-:-:S03]  /*25a0*/  DADD R8, R12, R8 ;  /* 0x000000000c087229 */ /* 0x002fc60000000008 */
[----:B------:R-:W-:Y:S05]  /*25b0*/  LDS.128 R12, [UR4+0x60] ;  /* 0x00006004ff0c7984 */ /* 0x000fea0008000c00 */
[----:B------:R-:W-:Y:S02]  /*25c0*/  DADD R2, R8, R10 ;  /* 0x0000000008027229 */ /* 0x000fe4000000000a */
[----:B------:R-:W1:Y:S06]  /*25d0*/  LDS.128 R8, [UR4+0x50] ;  /* 0x00005004ff087984 */ /* 0x000e6c0008000c00 */
[----:B--2---:R-:W-:-:S08]  /*25e0*/  DADD R2, R2, R16 ;  /* 0x0000000002027229 */ /* 0x004fd00000000010 */
[----:B------:R-:W-:-:S08]  /*25f0*/  DADD R2, R2, R18 ;  /* 0x0000000002027229 */ /* 0x000fd00000000012 */
[----:B0-----:R-:W-:-:S08]  /*2600*/  DADD R2, R2, R4 ;  /* 0x0000000002027229 */ /* 0x001fd00000000004 */
[----:B------:R-:W-:Y:S01]  /*2610*/  DADD R2, R2, R6 ;  /* 0x0000000002027229 */ /* 0x000fe20000000006 */
[----:B------:R-:W0:Y:S07]  /*2620*/  LDS.128 R4, [UR4+0x70] ;  /* 0x00007004ff047984 */ /* 0x000e2e0008000c00 */
[----:B-1----:R-:W-:-:S08]  /*2630*/  DADD R2, R2, R8 ;  /* 0x0000000002027229 */ /* 0x002fd00000000008 */
[----:B------:R-:W-:Y:S01]  /*2640*/  DADD R2, R2, R10 ;  /* 0x0000000002027229 */ /* 0x000fe2000000000a */
[----:B------:R-:W1:Y:S07]  /*2650*/  LDS.128 R8, [UR4+0x80] ;  /* 0x00008004ff087984 */ /* 0x000e6e0008000c00 */
[----:B------:R-:W-:-:S08]  /*2660*/  DADD R2, R2, R12 ;  /* 0x0000000002027229 */ /* 0x000fd0000000000c */
[----:B------:R-:W-:Y:S01]  /*2670*/  DADD R2, R2, R14 ;  /* 0x0000000002027229 */ /* 0x000fe2000000000e */
[----:B------:R-:W2:Y:S07]  /*2680*/  LDS.128 R12, [UR4+0x90] ;  /* 0x00009004ff0c7984 */ /* 0x000eae0008000c00 */
[----:B0-----:R-:W-:-:S08]  /*2690*/  DADD R2, R2, R4 ;  /* 0x0000000002027229 */ /* 0x001fd00000000004 */
[----:B------:R-:W-:Y:S01]  /*26a0*/  DADD R2, R2, R6 ;  /* 0x0000000002027229 */ /* 0x000fe20000000006 */
[----:B------:R-:W0:Y:S07]  /*26b0*/  LDS.128 R4, [UR4+0xa0] ;  /* 0x0000a004ff047984 */ /* 0x000e2e0008000c00 */
[----:B-1----:R-:W-:Y:S01]  /*26c0*/  DADD R2, R2, R8 ;  /* 0x0000000002027229 */ /* 0x002fe20000000008 */
[----:B------:R-:W1:Y:S07]  /*26d0*/  LDS.64 R8, [UR4+0xb0] ;  /* 0x0000b004ff087984 */ /* 0x000e6e0008000a00 */
[----:B------:R-:W-:-:S08]  /*26e0*/  DADD R2, R2, R10 ;  /* 0x0000000002027229 */ /* 0x000fd0000000000a */
[----:B--2---:R-:W-:-:S08]  /*26f0*/  DADD R2, R2, R12 ;  /* 0x0000000002027229 */ /* 0x004fd0000000000c */
[----:B------:R-:W-:-:S08]  /*2700*/  DADD R2, R2, R14 ;  /* 0x0000000002027229 */ /* 0x000fd0000000000e */
[----:B0-----:R-:W-:-:S08]  /*2710*/  DADD R2, R2, R4 ;  /* 0x0000000002027229 */ /* 0x001fd00000000004 */
[----:B------:R-:W-:-:S08]  /*2720*/  DADD R2, R2, R6 ;  /* 0x0000000002027229 */ /* 0x000fd00000000006 */
[----:B-1----:R-:W-:-:S11]  /*2730*/  DADD R12, R2, R8 ;  /* 0x00000000020c7229 */ /* 0x002fd60000000008 */
.L_x_105:
[----:B------:R-:W-:Y:S05]  /*2740*/  BSYNC.RECONVERGENT B0 ;  /* 0x0000000000007941 */ /* 0x000fea0003800200 */
.L_x_90:
[----:B------:R-:W-:Y:S05]  /*2750*/  @P0 EXIT ;  /* 0x000000000000094d */ /* 0x000fea0003800000 */
[----:B------:R-:W1:Y:S01]  /*2760*/  LDCU.64 UR4, c[0x0][0x398] ;  /* 0x00007300ff0477ac */ /* 0x000e620008000a00 */
[----:B0-----:R-:W0:Y:S01]  /*2770*/  LDC.64 R2, c[0x0][0x388] ;  /* 0x0000e200ff027b82 */ /* 0x001e220000000a00 */
[----:B-1----:R-:W-:-:S07]  /*2780*/  DADD R12, R12, UR4 ;  /* 0x000000040c0c7e29 */ /* 0x002fce0008000000 */
[----:B0-----:R-:W-:Y:S01]  /*2790*/  STG.E.64 desc[UR6][R2.64], R12 ;  /* 0x0000000c02007986 */ /* 0x001fe2000c101b06 */
[----:B------:R-:W-:Y:S05]  /*27a0*/  EXIT ;  /* 0x000000000000794d */ /* 0x000fea0003800000 */
.L_x_118:
        /* <DEDUP_REMOVED lines=13> */
.L_x_202:


//--------------------- .text._ZN3cub18CUB_300001_SM_10006detail6reduce18DeviceReduceKernelINS2_10policy_hubIdjN4cuda3std3__44plusIdEEE10Policy1000EN6thrust24THRUST_300001_SM_1000_NS6detail15normal_iteratorINSD_10device_ptrIdEEEEjS9_dNS7_10__identityEEEvT0_PT3_T1_NS0_13GridEvenShareISN_EET2_T4_ --------------------------
	.section	.text._ZN3cub18CUB_300001_SM_10006detail6reduce18DeviceReduceKernelINS2_10policy_hubIdjN4cuda3std3__44plusIdEEE10Policy1000EN6thrust24THRUST_300001_SM_1000_NS6detail15normal_iteratorINSD_10device_ptrIdEEEEjS9_dNS7_10__identityEEEvT0_PT3_T1_NS0_13GridEvenShareISN_EET2_T4_,"ax",@progbits
	.align	128
        .global         _ZN3cub18CUB_300001_SM_10006detail6reduce18DeviceReduceKernelINS2_10policy_hubIdjN4cuda3std3__44plusIdEEE10Policy1000EN6thrust24THRUST_300001_SM_1000_NS6detail15normal_iteratorINSD_10device_ptrIdEEEEjS9_dNS7_10__identityEEEvT0_PT3_T1_NS0_13GridEvenShareISN_EET2_T4_
        .type           _ZN3cub18CUB_300001_SM_10006detail6reduce18DeviceReduceKernelINS2_10policy_hubIdjN4cuda3std3__44plusIdEEE10Policy1000EN6thrust24THRUST_300001_SM_1000_NS6detail15normal_iteratorINSD_10device_ptrIdEEEEjS9_dNS7_10__identityEEEvT0_PT3_T1_NS0_13GridEvenShareISN_EET2_T4_,@function
        .size           _ZN3cub18CUB_300001_SM_10006detail6reduce18DeviceReduceKernelINS2_10policy_hubIdjN4cuda3std3__44plusIdEEE10Policy1000EN6thrust24THRUST_300001_SM_1000_NS6detail15normal_iteratorINSD_10device_ptrIdEEEEjS9_dNS7_10__identityEEEvT0_PT3_T1_NS0_13GridEvenShareISN_EET2_T4_,(.L_x_203 - _ZN3cub18CUB_300001_SM_10006detail6reduce18DeviceReduceKernelINS2_10policy_hubIdjN4cuda3std3__44plusIdEEE10Policy1000EN6thrust24THRUST_300001_SM_1000_NS6detail15normal_iteratorINSD_10device_ptrIdEEEEjS9_dNS7_10__identityEEEvT0_PT3_T1_NS0_13GridEvenShareISN_EET2_T4_)
        .other          _ZN3cub18CUB_300001_SM_10006detail6reduce18DeviceReduceKernelINS2_10policy_hubIdjN4cuda3std3__44plusIdEEE10Policy1000EN6thrust24THRUST_300001_SM_1000_NS6detail15normal_iteratorINSD_10device_ptrIdEEEEjS9_dNS7_10__identityEEEvT0_PT3_T1_NS0_13GridEvenShareISN_EET2_T4_,@"STO_CUDA_ENTRY STV_DEFAULT"
_ZN3cub18CUB_300001_SM_10006detail6reduce18DeviceReduceKernelINS2_10policy_hubIdjN4cuda3std3__44plusIdEEE10Policy1000EN6thrust24THRUST_300001_SM_1000_NS6detail15normal_iteratorINSD_10device_ptrIdEEEEjS9_dNS7_10__identityEEEvT0_PT3_T1_NS0_13GridEvenShareISN_EET2_T4_:
.text._ZN3cub18CUB_300001_SM_10006detail6reduce18DeviceReduceKernelINS2_10policy_hubIdjN4cuda3std3__44plusIdEEE10Policy1000EN6thrust24THRUST_300001_SM_1000_NS6detail15normal_iteratorINSD_10device_ptrIdEEEEjS9_dNS7_10__identityEEEvT0_PT3_T1_NS0_13GridEvenShareISN_EET2_T4_:
[----:B------:R-:W-:Y:S08]  /*0000*/  LDC R1, c[0x0][0x37c] ;  /* 0x0000df00ff017b82 */ /* 0x000ff00000000800 */
[----:B------:R-:W0:Y:S01]  /*0010*/  S2UR UR9, SR_CTAID.X ;  /* 0x00000000000979c3 */ /* 0x000e220000002500 */
[----:B------:R-:W1:Y:S01]  /*0020*/  LDCU.64 UR12, c[0x0][0x3a8] ;  /* 0x00007500ff0c77ac */ /* 0x000e620008000a00 */
[----:B------:R-:W-:Y:S01]  /*0030*/  BSSY.RECONVERGENT B0, `(.L_x_119) ;  /* 0x00002d4000007945 */ /* 0x000fe20003800200 */
[----:B------:R-:W2:Y:S01]  /*0040*/  LDCU.64 UR10, c[0x0][0x358] ;  /* 0x00006b00ff0a77ac */ /* 0x000ea20008000a00 */
[----:B-1----:R-:W-:Y:S01]  /*0050*/  IMAD.U32 R4, RZ, RZ, UR12 ;  /* 0x0000000cff047e24 */ /* 0x002fe2000f8e00ff */
[----:B------:R-:W-:-:S02]  /*0060*/  UIMAD UR8, UR13, 0x1400, URZ ;  /* 0x000014000d0878a4 */ /* 0x000fc4000f8e02ff */
[----:B0-----:R-:W-:-:S06]  /*0070*/  UIMAD UR4, UR9, 0x1400, URZ ;  /* 0x00001400090478a4 */ /* 0x001fcc000f8e02ff */
[----:B------:R-:W-:-:S05]  /*0080*/  VIADD R0, R4, -UR4 ;  /* 0x8000000404007c36 */ /* 0x000fca0008000000 */
[----:B------:R-:W-:-:S13]  /*0090*/  ISETP.GT.U32.AND P0, PT, R0, 0x13ff, PT ;  /* 0x000013ff0000780c */ /* 0x000fda0003f04070 */
[----:B--2---:R-:W-:Y:S05]  /*00a0*/  @P0 BRA `(.L_x_120) ;  /* 0x0000001800380947 */ /* 0x004fea0003800000 */
[----:B------:R-:W0:Y:S01]  /*00b0*/  S2R R3, SR_TID.X ;  /* 0x0000000000037919 */ /* 0x000e220000002100 */
[----:B------:R-:W-:Y:S01]  /*00c0*/  BSSY.RECONVERGENT B1, `(.L_x_121) ;  /* 0x000000a000017945 */ /* 0x000fe20003800200 */
[----:B------:R-:W-:Y:S02]  /*00d0*/  CS2R R20, SRZ ;  /* 0x0000000000147805 */ /* 0x000fe4000001ff00 */
[----:B0-----:R-:W-:Y:S01]  /*00e0*/  ISETP.GE.U32.AND P0, PT, R3, R0, PT ;  /* 0x000000000300720c */ /* 0x001fe20003f06070 */
[----:B------:R-:W-:-:S12]  /*00f0*/  IMAD.MOV.U32 R19, RZ, RZ, R3 ;  /* 0x000000ffff137224 */ /* 0x000fd800078e0003 */
[----:B------:R-:W-:Y:S05]  /*0100*/  @P0 BRA `(.L_x_122) ;  /* 0x0000000000140947 */ /* 0x000fea0003800000 */
[----:B------:R-:W0:Y:S01]  /*0110*/  LDC.64 R20, c[0x0][0x380] ;  /* 0x0000e000ff147b82 */ /* 0x000e220000000a00 */
[----:B------:R-:W-:-:S04]  /*0120*/  VIADD R5, R3, UR4 ;  /* 0x0000000403057c36 */ /* 0x000fc80008000000 */
[----:B0-----:R-:W-:-:S06]  /*0130*/  IMAD.WIDE.U32 R20, R5, 0x8, R20 ;  /* 0x0000000805147825 */ /* 0x001fcc00078e0014 */
[----:B------:R-:W5:Y:S01]  /*0140*/  LDG.E.64 R20, desc[UR10][R20.64] ;  /* 0x0000000a14147981 */ /* 0x000f62000c1e1b00 */
[----:B------:R-:W-:-:S07]  /*0150*/  VIADD R19, R3, 0x280 ;  /* 0x0000028003137836 */ /* 0x000fce0000000000 */
.L_x_122:
[----:B------:R-:W-:Y:S05]  /*0160*/  BSYNC.RECONVERGENT B1 ;  /* 0x0000000000017941 */ /* 0x000fea0003800200 */
.L_x_121:
[----:B------:R-:W-:Y:S01]  /*0170*/  ISETP.GE.U32.AND P0, PT, R19, R0, PT ;  /* 0x000000001300720c */ /* 0x000fe20003f06070 */
[----:B------:R-:W-:-:S12]  /*0180*/  BSSY.RECONVERGENT B1, `(.L_x_123) ;  /* 0x00000a5000017945 */ /* 0x000fd80003800200 */
[----:B------:R-:W-:Y:S05]  /*0190*/  @P0 BRA `(.L_x_124) ;  /* 0x00000008008c0947 */ /* 0x000fea0003800000 */
[----:B------:R-:W-:Y:S01]  /*01a0*/  LOP3.LUT R5, RZ, R19, RZ, 0x33, !PT ;  /* 0x00000013ff057212 */ /* 0x000fe200078e33ff */
[----:B------:R-:W-:Y:S03]  /*01b0*/  BSSY.RECONVERGENT B2, `(.L_x_125) ;  /* 0x0000053000027945 */ /* 0x000fe60003800200 */
[----:B------:R-:W-:-:S04]  /*01c0*/  IADD3 R5, PT, PT, R4, -UR4, R5 ;  /* 0x8000000404057c10 */ /* 0x000fc8000fffe005 */
[C---:B------:R-:W-:Y:S01]  /*01d0*/  ISETP.GE.U32.AND P0, PT, R5.reuse, 0x2580, PT ;  /* 0x000025800500780c */ /* 0x040fe20003f06070 */
[----:B------:R-:W-:-:S05]  /*01e0*/  IMAD.HI.U32 R4, R5, -0x33333333, RZ ;  /* 0xcccccccd05047827 */ /* 0x000fca00078e00ff */
[----:B------:R-:W-:-:S04]  /*01f0*/  LEA.HI R4, R4, 0x1, RZ, 0x17 ;  /* 0x0000000104047811 */ /* 0x000fc800078fb8ff */
[----:B------:R-:W-:-:S03]  /*0200*/  LOP3.LUT R5, R4, 0xf, RZ, 0xc0, !PT ;  /* 0x0000000f04057812 */ /* 0x000fc600078ec0ff */
[----:B------:R-:W-:Y:S05]  /*0210*/  @!P0 BRA `(.L_x_126) ;  /* 0x0000000400308947 */ /* 0x000fea0003800000 */
[----:B------:R-:W-:Y:S01]  /*0220*/  LOP3.LUT R24, R4, 0xfffff0, RZ, 0xc0, !PT ;  /* 0x00fffff004187812 */ /* 0x000fe200078ec0ff */
[----:B------:R-:W-:Y:S01]  /*0230*/  BSSY.RECONVERGENT B3, `(.L_x_127) ;  /* 0x0000049000037945 */ /* 0x000fe20003800200 */
[C---:B------:R-:W-:Y:S02]  /*0240*/  VIADD R2, R19.reuse, 0x1400 ;  /* 0x0000140013027836 */ /* 0x040fe40000000000 */
[----:B------:R-:W-:Y:S02]  /*0250*/  VIADD R25, R19, UR4 ;  /* 0x0000000413197c36 */ /* 0x000fe40008000000 */
[----:B------:R-:W-:-:S07]  /*0260*/  IMAD.MOV R24, RZ, RZ, -R24 ;  /* 0x000000ffff187224 */ /* 0x000fce00078e0a18 */
.L_x_128:
[----:B------:R-:W0:Y:S02]  /*0270*/  LDC.64 R22, c[0x0][0x380] ;  /* 0x0000e000ff167b82 */ /* 0x000e240000000a00 */
[----:B0-----:R-:W-:-:S06]  /*0280*/  IMAD.WIDE.U32 R18, R25, 0x8, R22 ;  /* 0x0000000819127825 */ /* 0x001fcc00078e0016 */
[----:B------:R-:W2:Y:S01]  /*0290*/  LDG.E.64 R18, desc[UR10][R18.64] ;  /* 0x0000000a12127981 */ /* 0x000ea2000c1e1b00 */
[C---:B------:R-:W-:Y:S02]  /*02a0*/  VIADD R7, R25.reuse, 0x280 ;  /* 0x0000028019077836 */ /* 0x040fe40000000000 */
[----:B------:R-:W-:Y:S02]  /*02b0*/  VIADD R17, R25, 0x500 ;  /* 0x0000050019117836 */ /* 0x000fe40000000000 */
[----:B------:R-:W-:-:S04]  /*02c0*/  IMAD.WIDE.U32 R6, R7, 0x8, R22 ;  /* 0x0000000807067825 */ /* 0x000fc800078e0016 */
[--C-:B------:R-:W-:Y:S02]  /*02d0*/  IMAD.WIDE.U32 R16, R17, 0x8, R22.reuse ;  /* 0x0000000811107825 */ /* 0x100fe400078e0016 */
[----:B------:R-:W3:Y:S02]  /*02e0*/  LDG.E.64 R6, desc[UR10][R6.64] ;  /* 0x0000000a06067981 */ /* 0x000ee4000c1e1b00 */
[C---:B------:R-:W-:Y:S02]  /*02f0*/  VIADD R15, R25.reuse, 0x780 ;  /* 0x00000780190f7836 */ /* 0x040fe40000000000 */
[----:B------:R-:W4:Y:S01]  /*0300*/  LDG.E.64 R16, desc[UR10][R16.64] ;  /* 0x0000000a10107981 */ /* 0x000f22000c1e1b00 */
[----:B------:R-:W-:Y:S02]  /*0310*/  VIADD R13, R25, 0xa00 ;  /* 0x00000a00190d7836 */ /* 0x000fe40000000000 */
[----:B------:R-:W-:-:S04]  /*0320*/  IMAD.WIDE.U32 R14, R15, 0x8, R22 ;  /* 0x000000080f0e7825 */ /* 0x000fc800078e0016 */
[--C-:B------:R-:W-:Y:S02]  /*0330*/  IMAD.WIDE.U32 R12, R13, 0x8, R22.reuse ;  /* 0x000000080d0c7825 */ /* 0x100fe400078e0016 */
[----:B------:R-:W4:Y:S02]  /*0340*/  LDG.E.64 R14, desc[UR10][R14.64] ;  /* 0x0000000a0e0e7981 */ /* 0x000f24000c1e1b00 */
[C---:B------:R-:W-:Y:S02]  /*0350*/  VIADD R11, R25.reuse, 0xc80 ;  /* 0x00000c80190b7836 */ /* 0x040fe40000000000 */
[----:B------:R-:W4:Y:S01]  /*0360*/  LDG.E.64 R12, desc[UR10][R12.64] ;  /* 0x0000000a0c0c7981 */ /* 0x000f22000c1e1b00 */
[----:B------:R-:W-:Y:S02]  /*0370*/  VIADD R9, R25, 0xf00 ;  /* 0x00000f0019097836 */ /* 0x000fe40000000000 */
[----:B------:R-:W-:-:S04]  /*0380*/  IMAD.WIDE.U32 R10, R11, 0x8, R22 ;  /* 0x000000080b0a7825 */ /* 0x000fc800078e0016 */
[----:B------:R-:W-:Y:S02]  /*0390*/  IMAD.WIDE.U32 R8, R9, 0x8, R22 ;  /* 0x0000000809087825 */ /* 0x000fe400078e0016 */
[----:B------:R-:W4:Y:S04]  /*03a0*/  LDG.E.64 R10, desc[UR10][R10.64] ;  /* 0x0000000a0a0a7981 */ /* 0x000f28000c1e1b00 */
[----:B------:R-:W4:Y:S01]  /*03b0*/  LDG.E.64 R8, desc[UR10][R8.64] ;  /* 0x0000000a08087981 */ /* 0x000f22000c1e1b00 */
[----:B--2--5:R-:W-:Y:S01]  /*03c0*/  DADD R18, R18, R20 ;  /* 0x0000000012127229 */ /* 0x024fe20000000014 */
[----:B------:R-:W-:-:S04]  /*03d0*/  VIADD R21, R25, 0x1180 ;  /* 0x0000118019157836 */ /* 0x000fc80000000000 */
[----:B------:R-:W-:-:S06]  /*03e0*/  IMAD.WIDE.U32 R20, R21, 0x8, R22 ;  /* 0x0000000815147825 */ /* 0x000fcc00078e0016 */
[----:B------:R-:W2:Y:S01]  /*03f0*/  LDG.E.64 R20, desc[UR10][R20.64] ;  /* 0x0000000a14147981 */ /* 0x000ea2000c1e1b00 */
[----:B---3--:R-:W-:Y:S01]  /*0400*/  DADD R18, R18, R6 ;  /* 0x0000000012127229 */ /* 0x008fe20000000006 */
[----:B------:R-:W-:-:S04]  /*0410*/  VIADD R7, R25, 0x1400 ;  /* 0x0000140019077836 */ /* 0x000fc80000000000 */
[----:B------:R-:W-:-:S03]  /*0420*/  IMAD.WIDE.U32 R6, R7, 0x8, R22 ;  /* 0x0000000807067825 */ /* 0x000fc600078e0016 */
[----:B----4-:R-:W-:Y:S01]  /*0430*/  DADD R16, R18, R16 ;  /* 0x0000000012107229 */ /* 0x010fe20000000010 */
[----:B------:R-:W-:Y:S02]  /*0440*/  VIADD R19, R25, 0x1680 ;  /* 0x0000168019137836 */ /* 0x000fe40000000000 */
[----:B------:R-:W3:Y:S02]  /*0450*/  LDG.E.64 R6, desc[UR10][R6.64] ;  /* 0x0000000a06067981 */ /* 0x000ee4000c1e1b00 */
[----:B------:R-:W-:-:S03]  /*0460*/  IMAD.WIDE.U32 R18, R19, 0x8, R22 ;  /* 0x0000000813127825 */ /* 0x000fc600078e0016 */
[----:B------:R-:W-:Y:S01]  /*0470*/  DADD R14, R16, R14 ;  /* 0x00000000100e7229 */ /* 0x000fe2000000000e */
[----:B------:R-:W-:Y:S02]  /*0480*/  VIADD R17, R25, 0x1900 ;  /* 0x0000190019117836 */ /* 0x000fe40000000000 */
[----:B------:R-:W4:Y:S02]  /*0490*/  LDG.E.64 R18, desc[UR10][R18.64] ;  /* 0x0000000a12127981 */ /* 0x000f24000c1e1b00 */
        /* <DEDUP_REMOVED lines=12> */
[----:B------:R-:W-:-:S06]  /*0560*/  IMAD.WIDE.U32 R10, R11, 0x8, R22 ;  /* 0x000000080b0a7825 */ /* 0x000fcc00078e0016 */
[----:B------:R-:W4:Y:S01]  /*0570*/  LDG.E.64 R10, desc[UR10][R10.64] ;  /* 0x0000000a0a0a7981 */ /* 0x000f22000c1e1b00 */
[C---:B------:R-:W-:Y:S01]  /*0580*/  VIADD R27, R25.reuse, 0x2580 ;  /* 0x00002580191b7836 */ /* 0x040fe20000000000 */
[----:B--2---:R-:W-:Y:S01]  /*0590*/  DADD R20, R8, R20 ;  /* 0x0000000008147229 */ /* 0x004fe20000000014 */
[----:B------:R-:W-:-:S04]  /*05a0*/  VIADD R9, R25, 0x2300 ;  /* 0x0000230019097836 */ /* 0x000fc80000000000 */
[----:B------:R-:W-:-:S04]  /*05b0*/  IMAD.WIDE.U32 R8, R9, 0x8, R22 ;  /* 0x0000000809087825 */ /* 0x000fc800078e0016 */
[----:B------:R-:W-:Y:S02]  /*05c0*/  IMAD.WIDE.U32 R22, R27, 0x8, R22 ;  /* 0x000000081b167825 */ /* 0x000fe400078e0016 */
[----:B------:R-:W2:Y:S04]  /*05d0*/  LDG.E.64 R8, desc[UR10][R8.64] ;  /* 0x0000000a08087981 */ /* 0x000ea8000c1e1b00 */
[----:B------:R-:W2:Y:S01]  /*05e0*/  LDG.E.64 R22, desc[UR10][R22.64] ;  /* 0x0000000a16167981 */ /* 0x000ea2000c1e1b00 */
[----:B---3--:R-:W-:-:S08]  /*05f0*/  DADD R6, R20, R6 ;  /* 0x0000000014067229 */ /* 0x008fd00000000006 */
[----:B----4-:R-:W-:-:S08]  /*0600*/  DADD R6, R6, R18 ;  /* 0x0000000006067229 */ /* 0x010fd00000000012 */
[----:B------:R-:W-:-:S08]  /*0610*/  DADD R6, R6, R16 ;  /* 0x0000000006067229 */ /* 0x000fd00000000010 */
[----:B------:R-:W-:Y:S01]  /*0620*/  DADD R6, R6, R14 ;  /* 0x0000000006067229 */ /* 0x000fe2000000000e */
[----:B------:R-:W-:-:S07]  /*0630*/  VIADD R24, R24, 0x10 ;  /* 0x0000001018187836 */ /* 0x000fce0000000000 */
[----:B------:R-:W-:Y:S01]  /*0640*/  DADD R6, R6, R12 ;  /* 0x0000000006067229 */ /* 0x000fe2000000000c */
[----:B------:R-:W-:-:S07]  /*0650*/  ISETP.NE.AND P0, PT, R24, RZ, PT ;  /* 0x000000ff1800720c */ /* 0x000fce0003f05270 */
[----:B------:R-:W-:Y:S01]  /*0660*/  DADD R6, R6, R10 ;  /* 0x0000000006067229 */ /* 0x000fe2000000000a */
[----:B------:R-:W-:Y:S02]  /*0670*/  VIADD R2, R2, 0x2800 ;  /* 0x0000280002027836 */ /* 0x000fe40000000000 */
[----:B------:R-:W-:-:S05]  /*0680*/  VIADD R25, R25, 0x2800 ;  /* 0x0000280019197836 */ /* 0x000fca0000000000 */
[----:B--2---:R-:W-:-:S08]  /*0690*/  DADD R6, R6, R8 ;  /* 0x0000000006067229 */ /* 0x004fd00000000008 */
[----:B------:R-:W-:Y:S01]  /*06a0*/  DADD R20, R6, R22 ;  /* 0x0000000006147229 */ /* 0x000fe20000000016 */
[----:B------:R-:W-:Y:S10]  /*06b0*/  @P0 BRA `(.L_x_128) ;  /* 0xfffffff800ec0947 */ /* 0x000ff4000383ffff */
[----:B------:R-:W-:Y:S05]  /*06c0*/  BSYNC.RECONVERGENT B3 ;  /* 0x0000000000037941 */ /* 0x000fea0003800200 */
.L_x_127:
[----:B------:R-:W-:-:S07]  /*06d0*/  VIADD R19, R2, 0xffffec00 ;  /* 0xffffec0002137836 */ /* 0x000fce0000000000 */
.L_x_126:
[----:B------:R-:W-:Y:S05]  /*06e0*/  BSYNC.RECONVERGENT B2 ;  /* 0x0000000000027941 */ /* 0x000fea0003800200 */
.L_x_125:
[----:B------:R-:W-:-:S13]  /*06f0*/  ISETP.NE.AND P0, PT, R5, RZ, PT ;  /* 0x000000ff0500720c */ /* 0x000fda0003f05270 */
[----:B------:R-:W-:Y:S05]  /*0700*/  @!P0 BRA `(.L_x_124) ;  /* 0x0000000400308947 */ /* 0x000fea0003800000 */
[----:B------:R-:W-:Y:S01]  /*0710*/  ISETP.GE.U32.AND P0, PT, R5, 0x8, PT ;  /* 0x000000080500780c */ /* 0x000fe20003f06070 */
[----:B------:R-:W-:Y:S01]  /*0720*/  BSSY.RECONVERGENT B2, `(.L_x_129) ;  /* 0x0000026000027945 */ /* 0x000fe20003800200 */
[----:B------:R-:W-:-:S04]  /*0730*/  LOP3.LUT R2, R4, 0x7, RZ, 0xc0, !PT ;  /* 0x0000000704027812 */ /* 0x000fc800078ec0ff */
[----:B------:R-:W-:-:S07]  /*0740*/  ISETP.NE.AND P1, PT, R2, RZ, PT ;  /* 0x000000ff0200720c */ /* 0x000fce0003f25270 */
[----:B------:R-:W-:Y:S06]  /*0750*/  @!P0 BRA `(.L_x_130) ;  /* 0x0000000000888947 */ /* 0x000fec0003800000 */
[----:B------:R-:W0:Y:S01]  /*0760*/  LDC.64 R22, c[0x0][0x380] ;  /* 0x0000e000ff167b82 */ /* 0x000e220000000a00 */
[----:B------:R-:W-:-:S04]  /*0770*/  VIADD R5, R19, UR4 ;  /* 0x0000000413057c36 */ /* 0x000fc80008000000 */
[C---:B------:R-:W-:Y:S02]  /*0780*/  VIADD R15, R5.reuse, 0x280 ;  /* 0x00000280050f7836 */ /* 0x040fe40000000000 */
[C---:B------:R-:W-:Y:S02]  /*0790*/  VIADD R13, R5.reuse, 0x500 ;  /* 0x00000500050d7836 */ /* 0x040fe40000000000 */
[----:B0-----:R-:W-:-:S04]  /*07a0*/  IMAD.WIDE.U32 R16, R5, 0x8, R22 ;  /* 0x0000000805107825 */ /* 0x001fc800078e0016 */
[--C-:B------:R-:W-:Y:S02]  /*07b0*/  IMAD.WIDE.U32 R14, R15, 0x8, R22.reuse ;  /* 0x000000080f0e7825 */ /* 0x100fe400078e0016 */
[----:B------:R-:W2:Y:S02]  /*07c0*/  LDG.E.64 R16, desc[UR10][R16.64] ;  /* 0x0000000a10107981 */ /* 0x000ea4000c1e1b00 */
[----:B------:R-:W-:Y:S02]  /*07d0*/  IMAD.WIDE.U32 R12, R13, 0x8, R22 ;  /* 0x000000080d0c7825 */ /* 0x000fe400078e0016 */
[----:B------:R-:W3:Y:S02]  /*07e0*/  LDG.E.64 R14, desc[UR10][R14.64] ;  /* 0x0000000a0e0e7981 */ /* 0x000ee4000c1e1b00 */
[C---:B------:R-:W-:Y:S02]  /*07f0*/  VIADD R11, R5.reuse, 0x780 ;  /* 0x00000780050b7836 */ /* 0x040fe40000000000 */
[----:B------:R-:W4:Y:S01]  /*0800*/  LDG.E.64 R12, desc[UR10][R12.64] ;  /* 0x0000000a0c0c7981 */ /* 0x000f22000c1e1b00 */
[----:B------:R-:W-:-:S02]  /*0810*/  VIADD R9, R5, 0xa00 ;  /* 0x00000a0005097836 */ /* 0x000fc40000000000 */
[----:B------:R-:W-:-:S04]  /*0820*/  IMAD.WIDE.U32 R10, R11, 0x8, R22 ;  /* 0x000000080b0a7825 */ /* 0x000fc800078e0016 */
[--C-:B------:R-:W-:Y:S02]  /*0830*/  IMAD.WIDE.U32 R8, R9, 0x8, R22.reuse ;  /* 0x0000000809087825 */ /* 0x100fe400078e0016 */
[----:B------:R-:W4:Y:S02]  /*0840*/  LDG.E.64 R10, desc[UR10][R10.64] ;  /* 0x0000000a0a0a7981 */ /* 0x000f24000c1e1b00 */
[C---:B------:R-:W-:Y:S02]  /*0850*/  VIADD R7, R5.reuse, 0xc80 ;  /* 0x00000c8005077836 */ /* 0x040fe40000000000 */
[----:B------:R-:W4:Y:S01]  /*0860*/  LDG.E.64 R8, desc[UR10][R8.64] ;  /* 0x0000000a08087981 */ /* 0x000f22000c1e1b00 */
[----:B------:R-:W-:Y:S02]  /*0870*/  VIADD R25, R5, 0xf00 ;  /* 0x00000f0005197836 */ /* 0x000fe40000000000 */
[----:B------:R-:W-:-:S04]  /*0880*/  IMAD.WIDE.U32 R6, R7, 0x8, R22 ;  /* 0x0000000807067825 */ /* 0x000fc800078e0016 */
[--C-:B------:R-:W-:Y:S02]  /*0890*/  IMAD.WIDE.U32 R24, R25, 0x8, R22.reuse ;  /* 0x0000000819187825 */ /* 0x100fe400078e0016 */
[----:B------:R-:W4:Y:S02]  /*08a0*/  LDG.E.64 R6, desc[UR10][R6.64] ;  /* 0x0000000a06067981 */ /* 0x000f24000c1e1b00 */
[----:B------:R-:W-:Y:S02]  /*08b0*/  VIADD R5, R5, 0x1180 ;  /* 0x0000118005057836 */ /* 0x000fe40000000000 */
[----:B------:R-:W4:Y:S02]  /*08c0*/  LDG.E.64 R24, desc[UR10][R24.64] ;  /* 0x0000000a18187981 */ /* 0x000f24000c1e1b00 */
[----:B------:R-:W-:-:S06]  /*08d0*/  IMAD.WIDE.U32 R22, R5, 0x8, R22 ;  /* 0x0000000805167825 */ /* 0x000fcc00078e0016 */
        /* <DEDUP_REMOVED lines=10> */
.L_x_130:
[----:B------:R-:W-:Y:S05]  /*0980*/  BSYNC.RECONVERGENT B2 ;  /* 0x0000000000027941 */ /* 0x000fea0003800200 */
.L_x_129:
        /* <DEDUP_REMOVED lines=13> */
[--C-:B------:R-:W-:Y:S02]  /*0a60*/  IMAD.WIDE.U32 R12, R13, 0x8, R8.reuse ;  /* 0x000000080d0c7825 */ /* 0x100fe400078e0008 */
[----:B------:R-:W3:Y:S02]  /*0a70*/  LDG.E.64 R10, desc[UR10][R10.64] ;  /* 0x0000000a0a0a7981 */ /* 0x000ee4000c1e1b00 */
        /* <DEDUP_REMOVED lines=8> */
[----:B------:R-:W-:-:S11]  /*0b00*/  DADD R20, R20, R8 ;  /* 0x0000000014147229 */ /* 0x000fd60000000008 */
.L_x_132:
[----:B------:R-:W-:Y:S05]  /*0b10*/  BSYNC.RECONVERGENT B2 ;  /* 0x0000000000027941 */ /* 0x000fea0003800200 */
.L_x_131:
[----:B------:R-:W-:Y:S05]  /*0b20*/  @!P1 BRA `(.L_x_124) ;  /* 0x0000000000289947 */ /* 0x000fea0003800000 */
[----:B------:R-:W0:Y:S01]  /*0b30*/  LDC.64 R6, c[0x0][0x380] ;  /* 0x0000e000ff067b82 */ /* 0x000e220000000a00 */
[----:B------:R-:W-:Y:S02]  /*0b40*/  VIADD R9, R19, UR4 ;  /* 0x0000000413097c36 */ /* 0x000fe40008000000 */
[----:B------:R-:W-:-:S07]  /*0b50*/  IMAD.MOV R2, RZ, RZ, -R4 ;  /* 0x000000ffff027224 */ /* 0x000fce00078e0a04 */
.L_x_133:
[----:B0-----:R-:W-:-:S06]  /*0b60*/  IMAD.WIDE.U32 R4, R9, 0x8, R6 ;  /* 0x0000000809047825 */ /* 0x001fcc00078e0006 */
[----:B------:R-:W2:Y:S01]  /*0b70*/  LDG.E.64 R4, desc[UR10][R4.64] ;  /* 0x0000000a04047981 */ /* 0x000ea2000c1e1b00 */
[----:B------:R-:W-:Y:S02]  /*0b80*/  VIADD R2, R2, 0x1 ;  /* 0x0000000102027836 */ /* 0x000fe40000000000 */
[----:B------:R-:W-:-:S03]  /*0b90*/  VIADD R9, R9, 0x280 ;  /* 0x0000028009097836 */ /* 0x000fc60000000000 */
[----:B------:R-:W-:Y:S01]  /*0ba0*/  ISETP.NE.AND P0, PT, R2, RZ, PT ;  /* 0x000000ff0200720c */ /* 0x000fe20003f05270 */
[----:B--2--5:R-:W-:-:S12]  /*0bb0*/  DADD R20, R4, R20 ;  /* 0x0000000004147229 */ /* 0x024fd80000000014 */
[----:B------:R-:W-:Y:S05]  /*0bc0*/  @P0 BRA `(.L_x_133) ;  /* 0xfffffffc00e40947 */ /* 0x000fea000383ffff */
.L_x_124:
[----:B------:R-:W-:Y:S05]  /*0bd0*/  BSYNC.RECONVERGENT B1 ;  /* 0x0000000000017941 */ /* 0x000fea0003800200 */
.L_x_123:
[----:B------:R-:W-:-:S13]  /*0be0*/  ISETP.GE.U32.AND P0, PT, R0, 0x280, PT ;  /* 0x000002800000780c */ /* 0x000fda0003f06070 */
        /* <DEDUP_REMOVED lines=50> */
[----:B------:R-:W1:Y:S05]  /*0f10*/  LDS.128 R4, [UR4+0x50] ;  /* 0x00005004ff047984 */ /* 0x000e6a0008000c00 */
[----:B------:R-:W-:-:S08]  /*0f20*/  DADD R16, R16, R18 ;  /* 0x0000000010107229 */ /* 0x000fd00000000012 */
[----:B--2---:R-:W-:-:S08]  /*0f30*/  DADD R12, R16, R12 ;  /* 0x00000000100c7229 */ /* 0x004fd0000000000c */
[----:B------:R-:W-:Y:S02]  /*0f40*/  DADD R2, R12, R14 ;  /* 0x000000000c027229 */ /* 0x000fe4000000000e */
[----:B------:R-:W2:Y:S06]  /*0f50*/  LDS.128 R12, [UR4+0x60] ;  /* 0x00006004ff0c7984 */ /* 0x000eac0008000c00 */
[----:B0-----:R-:W-:-:S08]  /*0f60*/  DADD R2, R2, R8 ;  /* 0x0000000002027229 */ /* 0x001fd00000000008 */
[----:B------:R-:W-:Y:S01]  /*0f70*/  DADD R2, R2, R10 ;  /* 0x0000000002027229 */ /* 0x000fe2000000000a */
[----:B------:R-:W0:Y:S07]  /*0f80*/  LDS.128 R8, [UR4+0x70] ;  /* 0x00007004ff087984 */ /* 0x000e2e0008000c00 */
        /* <DEDUP_REMOVED lines=16> */
[----:B-1----:R-:W-:Y:S01]  /*1090*/  DADD R4, R2, R4 ;  /* 0x0000000002047229 */ /* 0x002fe20000000004 */
[----:B------:R-:W-:Y:S10]  /*10a0*/  BRA `(.L_x_135) ;  /* 0x0000001c00307947 */ /* 0x000ff40003800000 */
.L_x_134:
[----:B------:R-:W-:-:S04]  /*10b0*/  LOP3.LUT R2, R3, 0x3e0, RZ, 0xc0, !PT ;  /* 0x000003e003027812 */ /* 0x000fc800078ec0ff */
[----:B------:R-:W-:Y:S01]  /*10c0*/  LOP3.LUT R7, RZ, R2, RZ, 0x33, !PT ;  /* 0x00000002ff077212 */ /* 0x000fe200078e33ff */
[----:B------:R-:W-:Y:S02]  /*10d0*/  VIADD R5, R2, 0x20 ;  /* 0x0000002002057836 */ /* 0x000fe40000000000 */
[----:B------:R-:W0:Y:S02]  /*10e0*/  S2R R2, SR_LANEID ;  /* 0x0000000000027919 */ /* 0x000e240000000000 */
[----:B------:R-:W-:Y:S01]  /*10f0*/  IMAD.IADD R7, R0, 0x1, R7 ;  /* 0x0000000100077824 */ /* 0x000fe200078e0207 */
[----:B------:R-:W-:-:S04]  /*1100*/  ISETP.GT.U32.AND P0, PT, R5, R0, PT ;  /* 0x000000000500720c */ /* 0x000fc80003f04070 */
[----:B------:R-:W-:-:S05]  /*1110*/  SEL R7, R7, 0x1f, P0 ;  /* 0x0000001f07077807 */ /* 0x000fca0000000000 */
[----:B-----5:R-:W-:Y:S04]  /*1120*/  SHFL.DOWN PT, R4, R20, 0x1, R7 ;  /* 0x0820000014047989 */ /* 0x020fe800000e0007 */
[----:B------:R-:W1:Y:S01]  /*1130*/  SHFL.DOWN PT, R5, R21, 0x1, R7 ;  /* 0x0820000015057989 */ /* 0x000e6200000e0007 */
[C---:B0-----:R-:W-:Y:S01]  /*1140*/  ISETP.GE.AND P0, PT, R2.reuse, R7, PT ;  /* 0x000000070200720c */ /* 0x041fe20003f06270 */
[----:B------:R-:W-:Y:S01]  /*1150*/  VIADD R6, R2, 0x2 ;  /* 0x0000000202067836 */ /* 0x000fe20000000000 */
[----:B-1----:R-:W-:-:S10]  /*1160*/  DADD R4, R4, R20 ;  /* 0x0000000004047229 */ /* 0x002fd40000000014 */
        /* <DEDUP_REMOVED lines=11> */
[----:B------:R-:W-:-:S03]  /*1220*/  VIADD R6, R2, 0x8 ;  /* 0x0000000802067836 */ /* 0x000fc60000000000 */
[----:B------:R-:W0:Y:S02]  /*1230*/  SHFL.DOWN PT, R5, R11, 0x4, R7 ;  /* 0x088000000b057989 */ /* 0x000e2400000e0007 */
[----:B------:R-:W-:Y:S01]  /*1240*/  ISETP.GT.AND P1, PT, R6, R7, PT ;  /* 0x000000070600720c */ /* 0x000fe20003f24270 */
[----:B0-----:R-:W-:-:S10]  /*1250*/  DADD R4, R4, R10 ;  /* 0x0000000004047229 */ /* 0x001fd4000000000a */
[----:B------:R-:W-:Y:S02]  /*1260*/  FSEL R8, R10, R4, P0 ;  /* 0x000000040a087208 */ /* 0x000fe40000000000 */
[----:B------:R-:W-:Y:S02]  /*1270*/  FSEL R9, R11, R5, P0 ;  /* 0x000000050b097208 */ /* 0x000fe40000000000 */
[C---:B------:R-:W-:Y:S01]  /*1280*/  ISETP.NE.AND P0, PT, R2.reuse, RZ, PT ;  /* 0x000000ff0200720c */ /* 0x040fe20003f05270 */
[----:B------:R-:W-:Y:S01]  /*1290*/  SHFL.DOWN PT, R4, R8, 0x8, R7 ;  /* 0x0900000008047989 */ /* 0x000fe200000e0007 */
[----:B------:R-:W-:-:S03]  /*12a0*/  VIADD R2, R2, 0x10 ;  /* 0x0000001002027836 */ /* 0x000fc60000000000 */
[----:B------:R-:W0:Y:S08]  /*12b0*/  SHFL.DOWN PT, R5, R9, 0x8, R7 ;  /* 0x0900000009057989 */ /* 0x000e3000000e0007 */
[----:B------:R-:W1:Y:S01]  /*12c0*/  @!P0 S2R R13, SR_CgaCtaId ;  /* 0x00000000000d8919 */ /* 0x000e620000008800 */
[----:B------:R-:W-:-:S04]  /*12d0*/  @!P0 SHF.R.U32.HI R6, RZ, 0x2, R3 ;  /* 0x00000002ff068819 */ /* 0x000fc80000011603 */
[----:B------:R-:W-:Y:S01]  /*12e0*/  @!P0 LOP3.LUT R6, R6, 0xf8, RZ, 0xc0, !PT ;  /* 0x000000f806068812 */ /* 0x000fe200078ec0ff */
        /* <DEDUP_REMOVED lines=18> */
[----:B------:R-:W-:Y:S01]  /*1410*/  ISETP.GT.U32.AND P1, PT, R0, 0x20, PT ;  /* 0x000000200000780c */ /* 0x000fe20003f24070 */
[----:B0-----:R-:W-:-:S09]  /*1420*/  ULEA UR4, UR5, UR4, 0x18 ;  /* 0x0000000405047291 */ /* 0x001fd2000f8ec0ff */
[----:B------:R-:W0:Y:S04]  /*1430*/  LDS.128 R12, [UR4+0x20] ;  /* 0x00002004ff0c7984 */ /* 0x000e280008000c00 */
[----:B------:R-:W1:Y:S01]  /*1440*/  LDS.128 R8, [UR4+0x30] ;  /* 0x00003004ff087984 */ /* 0x000e620008000c00 */
[----:B0-----:R-:W-:-:S10]  /*1450*/  DADD R12, R4, R12 ;  /* 0x00000000040c7229 */ /* 0x001fd4000000000c */
[----:B------:R-:W-:Y:S02]  /*1460*/  FSEL R2, R12, R4, P1 ;  /* 0x000000040c027208 */ /* 0x000fe40000800000 */
[----:B------:R-:W-:Y:S02]  /*1470*/  FSEL R3, R13, R5, P1 ;  /* 0x000000050d037208 */ /* 0x000fe40000800000 */
[----:B------:R-:W-:Y:S01]  /*1480*/  ISETP.GT.U32.AND P1, PT, R0, 0x40, PT ;  /* 0x000000400000780c */ /* 0x000fe20003f24070 */
[----:B------:R-:W0:Y:S03]  /*1490*/  LDS.128 R4, [UR4+0x40] ;  /* 0x00004004ff047984 */ /* 0x000e260008000c00 */
[----:B------:R-:W-:-:S10]  /*14a0*/  DADD R14, R2, R14 ;  /* 0x00000000020e7229 */ /* 0x000fd4000000000e */
[----:B------:R-:W-:Y:S02]  /*14b0*/  FSEL R2, R14, R2, P1 ;  /* 0x000000020e027208 */ /* 0x000fe40000800000 */
[----:B------:R-:W-:Y:S02]  /*14c0*/  FSEL R3, R15, R3, P1 ;  /* 0x000000030f037208 */ /* 0x000fe40000800000 */
[----:B------:R-:W-:-:S04]  /*14d0*/  ISETP.GT.U32.AND P1, PT, R0, 0x60, PT ;  /* 0x000000600000780c */ /* 0x000fc80003f24070 */
[----:B-1----:R-:W-:-:S10]  /*14e0*/  DADD R8, R8, R2 ;  /* 0x0000000008087229 */ /* 0x002fd40000000002 */
[----:B------:R-:W-:Y:S02]  /*14f0*/  FSEL R2, R8, R2, P1 ;  /* 0x0000000208027208 */ /* 0x000fe40000800000 */
[----:B------:R-:W-:Y:S02]  /*1500*/  FSEL R3, R9, R3, P1 ;  /* 0x0000000309037208 */ /* 0x000fe40000800000 */
[----:B------:R-:W-:-:S04]  /*1510*/  ISETP.GT.U32.AND P1, PT, R0, 0x80, PT ;  /* 0x000000800000780c */ /* 0x000fc80003f24070 */
[----:B------:R-:W-:-:S10]  /*1520*/  DADD R10, R2, R10 ;  /* 0x00000000020a7229 */ /* 0x000fd4000000000a */
[----:B------:R-:W-:Y:S02]  /*1530*/  FSEL R2, R10, R2, P1 ;  /* 0x000000020a027208 */ /* 0x000fe40000800000 */
[----:B------:R-:W-:Y:S02]  /*1540*/  FSEL R3, R11, R3, P1 ;  /* 0x000000030b037208 */ /* 0x000fe40000800000 */
[----:B------:R-:W1:Y:S01]  /*1550*/  LDS.128 R8, [UR4+0x50] ;  /* 0x00005004ff087984 */ /* 0x000e620008000c00 */
[----:B------:R-:W-:-:S03]  /*1560*/  ISETP.GT.U32.AND P1, PT, R0, 0xa0, PT ;  /* 0x000000a00000780c */ /* 0x000fc60003f24070 */
[----:B0-----:R-:W-:-:S10]  /*1570*/  DADD R4, R4, R2 ;  /* 0x0000000004047229 */ /* 0x001fd40000000002 */
[----:B------:R-:W-:Y:S02]  /*1580*/  FSEL R2, R4, R2, P1 ;  /* 0x0000000204027208 */ /* 0x000fe40000800000 */
[----:B------:R-:W-:Y:S02]  /*1590*/  FSEL R3, R5, R3, P1 ;  /* 0x0000000305037208 */ /* 0x000fe40000800000 */
[----:B------:R-:W-:-:S04]  /*15a0*/  ISETP.GT.U32.AND P1, PT, R0, 0xc0, PT ;  /* 0x000000c00000780c */ /* 0x000fc80003f24070 */
[----:B------:R-:W-:-:S10]  /*15b0*/  DADD R6, R2, R6 ;  /* 0x0000000002067229 */ /* 0x000fd40000000006 */
[----:B------:R-:W-:Y:S02]  /*15c0*/  FSEL R2, R6, R2, P1 ;  /* 0x0000000206027208 */ /* 0x000fe40000800000 */
[----:B------:R-:W-:Y:S02]  /*15d0*/  FSEL R3, R7, R3, P1 ;  /* 0x0000000307037208 */ /* 0x000fe40000800000 */
[----:B------:R-:W0:Y:S01]  /*15e0*/  LDS.128 R4, [UR4+0x60] ;  /* 0x00006004ff047984 */ /* 0x000e220008000c00 */
[----:B------:R-:W-:-:S03]  /*15f0*/  ISETP.GT.U32.AND P1, PT, R0, 0xe0, PT ;  /* 0x000000e00000780c */ /* 0x000fc60003f24070 */
        /* <DEDUP_REMOVED lines=43> */
[----:B------:R-:W1:Y:S01]  /*18b0*/  LDS.64 R2, [UR4+0xb0] ;  /* 0x0000b004ff027984 */ /* 0x000e620008000a00 */
        /* <DEDUP_REMOVED lines=8> */
[----:B------:R-:W-:-:S04]  /*1940*/  ISETP.GT.U32.AND P1, PT, R0, 0x260, PT ;  /* 0x000002600000780c */ /* 0x000fc80003f24070 */
[----:B-1----:R-:W-:-:S10]  /*1950*/  DADD R2, R2, R4 ;  /* 0x0000000002027229 */ /* 0x002fd40000000004 */
[----:B------:R-:W-:Y:S02]  /*1960*/  FSEL R4, R2, R4, P1 ;  /* 0x0000000402047208 */ /* 0x000fe40000800000 */
[----:B------:R-:W-:Y:S01]  /*1970*/  FSEL R5, R3, R5, P1 ;  /* 0x0000000503057208 */ /* 0x000fe20000800000 */
[----:B------:R-:W-:Y:S06]  /*1980*/  BRA `(.L_x_135) ;  /* 0x0000001000f87947 */ /* 0x000fec0003800000 */
.L_x_120:
[----:B------:R-:W0:Y:S01]  /*1990*/  S2R R5, SR_TID.X ;  /* 0x0000000000057919 */ /* 0x000e220000002100 */
[----:B------:R-:W1:Y:S02]  /*19a0*/  LDCU.64 UR6, c[0x0][0x380] ;  /* 0x00007000ff0677ac */ /* 0x000e640008000a00 */
[----:B-1----:R-:W-:Y:S02]  /*19b0*/  IMAD.U32 R6, RZ, RZ, UR6 ;  /* 0x00000006ff067e24 */ /* 0x002fe4000f8e00ff */
[----:B------:R-:W-:Y:S01]  /*19c0*/  IMAD.U32 R7, RZ, RZ, UR7 ;  /* 0x00000007ff077e24 */ /* 0x000fe2000f8e00ff */
[----:B0-----:R-:W-:-:S05]  /*19d0*/  IADD3 R21, PT, PT, R5, UR4, RZ ;  /* 0x0000000405157c10 */ /* 0x001fca000fffe0ff */
[----:B------:R-:W-:-:S05]  /*19e0*/  IMAD.WIDE.U32 R20, R21, 0x8, R6 ;  /* 0x0000000815147825 */ /* 0x000fca00078e0006 */
[----:B------:R-:W2:Y:S04]  /*19f0*/  LDG.E.64 R14, desc[UR10][R20.64] ;  /* 0x0000000a140e7981 */ /* 0x000ea8000c1e1b00 */
[----:B------:R-:W2:Y:S04]  /*1a00*/  LDG.E.64 R16, desc[UR10][R20.64+0x1400] ;  /* 0x0014000a14107981 */ /* 0x000ea8000c1e1b00 */
[----:B------:R-:W3:Y:S04]  /*1a10*/  LDG.E.64 R18, desc[UR10][R20.64+0x2800] ;  /* 0x0028000a14127981 */ /* 0x000ee8000c1e1b00 */
[----:B------:R-:W4:Y:S04]  /*1a20*/  LDG.E.64 R12, desc[UR10][R20.64+0x3c00] ;  /* 0x003c000a140c7981 */ /* 0x000f28000c1e1b00 */
[----:B------:R-:W5:Y:S04]  /*1a30*/  LDG.E.64 R10, desc[UR10][R20.64+0x5000] ;  /* 0x0050000a140a7981 */ /* 0x000f68000c1e1b00 */
[----:B------:R-:W5:Y:S04]  /*1a40*/  LDG.E.64 R8, desc[UR10][R20.64+0x6400] ;  /* 0x0064000a14087981 */ /* 0x000f68000c1e1b00 */
[----:B------:R-:W5:Y:S04]  /*1a50*/  LDG.E.64 R2, desc[UR10][R20.64+0x7800] ;  /* 0x0078000a14027981 */ /* 0x000f68000c1e1b00 */
[----:B------:R-:W5:Y:S01]  /*1a60*/  LDG.E.64 R28, desc[UR10][R20.64+0x8c00] ;  /* 0x008c000a141c7981 */ /* 0x000f62000c1e1b00 */
[----:B------:R-:W-:Y:S01]  /*1a70*/  ISETP.GE.U32.AND P0, PT, R0, UR8, PT ;  /* 0x0000000800007c0c */ /* 0x000fe2000bf06070 */
[----:B--2---:R-:W-:-:S08]  /*1a80*/  DADD R14, R14, R16 ;  /* 0x000000000e0e7229 */ /* 0x004fd00000000010 */
[----:B---3--:R-:W-:-:S08]  /*1a90*/  DADD R14, R18, R14 ;  /* 0x00000000120e7229 */ /* 0x008fd0000000000e */
[----:B----4-:R-:W-:-:S08]  /*1aa0*/  DADD R12, R12, R14 ;  /* 0x000000000c0c7229 */ /* 0x010fd0000000000e */
[----:B-----5:R-:W-:-:S08]  /*1ab0*/  DADD R10, R10, R12 ;  /* 0x000000000a0a7229 */ /* 0x020fd0000000000c */
[----:B------:R-:W-:-:S08]  /*1ac0*/  DADD R8, R8, R10 ;  /* 0x0000000008087229 */ /* 0x000fd0000000000a */
[----:B------:R-:W-:-:S08]  /*1ad0*/  DADD R2, R2, R8 ;  /* 0x0000000002027229 */ /* 0x000fd00000000008 */
[----:B------:R-:W-:Y:S01]  /*1ae0*/  DADD R28, R28, R2 ;  /* 0x000000001c1c7229 */ /* 0x000fe20000000002 */
[----:B------:R-:W-:Y:S10]  /*1af0*/  @!P0 BRA `(.L_x_136) ;  /* 0x0000000c00708947 */ /* 0x000ff40003800000 */
[----:B------:R-:W-:Y:S01]  /*1b00*/  UIMAD UR12, UR13, 0x1400, UR4 ;  /* 0x000014000d0c78a4 */ /* 0x000fe2000f8e0204 */
[----:B------:R-:W-:Y:S01]  /*1b10*/  VIADD R0, R4, 0xffffec00 ;  /* 0xffffec0004007836 */ /* 0x000fe20000000000 */
[----:B------:R-:W-:Y:S01]  /*1b20*/  UIADD3 UR5, UPT, UPT, UR9, UR13, URZ ;  /* 0x0000000d09057290 */ /* 0x000fe2000fffe0ff */
[----:B------:R-:W-:-:S03]  /*1b30*/  LOP3.LUT R3, RZ, R5, RZ, 0x33, !PT ;  /* 0x00000005ff037212 */ /* 0x000fc600078e33ff */
[----:B------:R-:W-:Y:S01]  /*1b40*/  ISETP.LT.U32.AND P0, PT, R0, UR12, PT ;  /* 0x0000000c00007c0c */ /* 0x000fe2000bf01070 */
[----:B------:R-:W-:Y:S01]  /*1b50*/  UIMAD UR5, UR5, 0x1400, URZ ;  /* 0x00001400050578a4 */ /* 0x000fe2000f8e02ff */
[----:B------:R-:W-:-:S05]  /*1b60*/  IADD3 R3, PT, PT, R4, -UR8, R3 ;  /* 0x8000000804037c10 */ /* 0x000fca000fffe003 */
[----:B------:R-:W-:Y:S01]  /*1b70*/  IMAD.U32 R8, RZ, RZ, UR5 ;  /* 0x00000005ff087e24 */ /* 0x000fe2000f8e00ff */
[----:B------:R-:W-:Y:S01]  /*1b80*/  UMOV UR6, UR5 ;  /* 0x0000000500067c82 */ /* 0x000fe20008000000 */
[----:B------:R-:W-:Y:S01]  /*1b90*/  VIADD R2, R3, -UR4 ;  /* 0x8000000403027c36 */ /* 0x000fe20008000000 */
[----:B------:R-:W-:Y:S02]  /*1ba0*/  UMOV UR4, URZ ;  /* 0x000000ff00047c82 */ /* 0x000fe40008000000 */
[----:B------:R-:W-:Y:S01]  /*1bb0*/  IADD3 R5, PT, PT, R8, 0x1400, R5 ;  /* 0x0000140008057810 */ /* 0x000fe20007ffe005 */
[----:B------:R-:W-:Y:S06]  /*1bc0*/  @P0 BRA `(.L_x_137) ;  /* 0x0000000000840947 */ /* 0x000fec0003800000 */
[----:B------:R-:W0:Y:S01]  /*1bd0*/  LDC R4, c[0x0][0x3a8] ;  /* 0x0000ea00ff047b82 */ /* 0x000e220000000800 */
[----:B------:R-:W1:Y:S07]  /*1be0*/  LDCU UR7, c[0x0][0x3ac] ;  /* 0x00007580ff0777ac */ /* 0x000e6e0008000800 */
[----:B------:R-:W2:Y:S02]  /*1bf0*/  LDC.64 R6, c[0x0][0x380] ;  /* 0x0000e000ff067b82 */ /* 0x000ea40000000a00 */
.L_x_138:
[----:B------:R-:W3:Y:S02]  /*1c00*/  S2R R25, SR_TID.X ;  /* 0x0000000000197919 */ /* 0x000ee40000002100 */
[----:B---3--:R-:W-:-:S04]  /*1c10*/  VIADD R25, R25, UR12 ;  /* 0x0000000c19197c36 */ /* 0x008fc80008000000 */
[----:B--2---:R-:W-:-:S05]  /*1c20*/  IMAD.WIDE.U32 R24, R25, 0x8, R6 ;  /* 0x0000000819187825 */ /* 0x004fca00078e0006 */
        /* <DEDUP_REMOVED lines=8> */
[----:B0-----:R-:W-:-:S05]  /*1cb0*/  VIADD R3, R4, -UR12 ;  /* 0x8000000c04037c36 */ /* 0x001fca0008000000 */
[----:B------:R-:W-:Y:S01]  /*1cc0*/  ISETP.GE.U32.AND P0, PT, R3, UR8, PT ;  /* 0x0000000803007c0c */ /* 0x000fe2000bf06070 */
        /* <DEDUP_REMOVED lines=8> */
[----:B------:R-:W-:Y:S10]  /*1d50*/  @!P0 BRA `(.L_x_136) ;  /* 0x0000000800d88947 */ /* 0x000ff40003800000 */
[----:B-1----:R-:W-:Y:S01]  /*1d60*/  UMOV UR13, UR7 ;  /* 0x00000007000d7c82 */ /* 0x002fe20008000000 */
[----:B------:R-:W-:Y:S01]  /*1d70*/  UIADD3 UR4, UPT, UPT, UR4, 0x1, URZ ;  /* 0x0000000104047890 */ /* 0x000fe2000fffe0ff */
[----:B------:R-:W-:Y:S01]  /*1d80*/  VIADD R2, R2, -UR8 ;  /* 0x8000000802027c36 */ /* 0x000fe20008000000 */
[----:B------:R-:W-:Y:S01]  /*1d90*/  UIMAD UR12, UR13, 0x1400, UR12 ;  /* 0x000014000d0c78a4 */ /* 0x000fe2000f8e020c */
[----:B------:R-:W-:Y:S01]  /*1da0*/  VIADD R5, R5, UR8 ;  /* 0x0000000805057c36 */ /* 0x000fe20008000000 */
[----:B------:R-:W-:-:S04]  /*1db0*/  UIADD3 UR6, UPT, UPT, UR8, UR6, URZ ;  /* 0x0000000608067290 */ /* 0x000fc8000fffe0ff */
[----:B------:R-:W-:-:S13]  /*1dc0*/  ISETP.LT.U32.AND P0, PT, R0, UR12, PT ;  /* 0x0000000c00007c0c */ /* 0x000fda000bf01070 */
[----:B------:R-:W-:Y:S05]  /*1dd0*/  @!P0 BRA `(.L_x_138) ;  /* 0xfffffffc00888947 */ /* 0x000fea000383ffff */
.L_x_137:
[----:B------:R-:W0:Y:S01]  /*1de0*/  S2R R9, SR_TID.X ;  /* 0x0000000000097919 */ /* 0x000e220000002100 */
[----:B------:R-:W-:Y:S01]  /*1df0*/  VIADD R0, R4, -UR12 ;  /* 0x8000000c04007c36 */ /* 0x000fe20008000000 */
[----:B------:R-:W-:Y:S04]  /*1e00*/  BSSY.RECONVERGENT B1, `(.L_x_136) ;  /* 0x00000ab000017945 */ /* 0x000fe80003800200 */
[----:B0-----:R-:W-:-:S04]  /*1e10*/  ISETP.GE.AND P0, PT, R9, R0, PT ;  /* 0x000000000900720c */ /* 0x001fc80003f06270 */
[----:B------:R-:W-:-:S13]  /*1e20*/  ISETP.LE.U32.OR P0, PT, R4, UR12, P0 ;  /* 0x0000000c04007c0c */ /* 0x000fda0008703470 */
[----:B------:R-:W-:Y:S05]  /*1e30*/  @P0 BRA `(.L_x_139) ;  /* 0x00000008009c0947 */ /* 0x000fea0003800000 */
[----:B------:R-:W-:Y:S01]  /*1e40*/  UIMAD UR7, UR4, UR13, URZ ;  /* 0x0000000d040772a4 */ /* 0x000fe2000f8e02ff */
[----:B------:R-:W-:Y:S01]  /*1e50*/  LOP3.LUT R3, RZ, R9, RZ, 0x33, !PT ;  /* 0x00000009ff037212 */ /* 0x000fe200078e33ff */
[----:B------:R-:W-:Y:S01]  /*1e60*/  BSSY.RECONVERGENT B2, `(.L_x_140) ;  /* 0x0000056000027945 */ /* 0x000fe20003800200 */
[----:B------:R-:W-:Y:S02]  /*1e70*/  IMAD.MOV.U32 R0, RZ, RZ, R9 ;  /* 0x000000ffff007224 */ /* 0x000fe400078e0009 */
[----:B------:R-:W-:Y:S01]  /*1e80*/  IADD3 R4, PT, PT, R4, -UR5, R3 ;  /* 0x8000000504047c10 */ /* 0x000fe2000fffe003 */
[----:B------:R-:W-:-:S04]  /*1e90*/  IMAD.U32 R3, RZ, RZ, UR7 ;  /* 0x00000007ff037e24 */ /* 0x000fc8000f8e00ff */
[----:B------:R-:W-:-:S04]  /*1ea0*/  IMAD R4, R3, -0x1400, R4 ;  /* 0xffffec0003047824 */ /* 0x000fc800078e0204 */
[C---:B------:R-:W-:Y:S01]  /*1eb0*/  IMAD.HI.U32 R3, R4.reuse, -0x33333333, RZ ;  /* 0xcccccccd04037827 */ /* 0x040fe200078e00ff */
[----:B------:R-:W-:-:S04]  /*1ec0*/  ISETP.GE.U32.AND P0, PT, R4, 0x2580, PT ;  /* 0x000025800400780c */ /* 0x000fc80003f06070 */
[----:B------:R-:W-:-:S04]  /*1ed0*/  LEA.HI R3, R3, 0x1, RZ, 0x17 ;  /* 0x0000000103037811 */ /* 0x000fc800078fb8ff */
[----:B------:R-:W-:-:S05]  /*1ee0*/  LOP3.LUT R4, R3, 0xf, RZ, 0xc0, !PT ;  /* 0x0000000f03047812 */ /* 0x000fca00078ec0ff */
[----:B------:R-:W-:Y:S05]  /*1ef0*/  @!P0 BRA `(.L_x_141) ;  /* 0x0000000400308947 */ /* 0x000fea0003800000 */
[----:B------:R-:W-:Y:S01]  /*1f00*/  IMAD.HI.U32 R0, R2, -0x33333333, RZ ;  /* 0xcccccccd02007827 */ /* 0x000fe200078e00ff */
[----:B------:R-:W-:Y:S04]  /*1f10*/  BSSY.RECONVERGENT B3, `(.L_x_142) ;  /* 0x0000049000037945 */ /* 0x000fe80003800200 */
[----:B------:R-:W-:-:S04]  /*1f20*/  LEA.HI R0, R0, 0x1, RZ, 0x17 ;  /* 0x0000000100007811 */ /* 0x000fc800078fb8ff */
[----:B------:R-:W-:Y:S02]  /*1f30*/  LOP3.LUT R26, R0, 0xfffff0, RZ, 0xc0, !PT ;  /* 0x00fffff0001a7812 */ /* 0x000fe400078ec0ff */
[----:B------:R-:W-:-:S03]  /*1f40*/  LOP3.LUT R0, R9, 0x1400, RZ, 0xfc, !PT ;  /* 0x0000140009007812 */ /* 0x000fc600078efcff */
[----:B------:R-:W-:-:S07]  /*1f50*/  IMAD.MOV R26, RZ, RZ, -R26 ;  /* 0x000000ffff1a7224 */ /* 0x000fce00078e0a1a */
.L_x_143:
[C---:B------:R-:W-:Y:S02]  /*1f60*/  VIADD R23, R5.reuse, 0xffffec00 ;  /* 0xffffec0005177836 */ /* 0x040fe40000000000 */
[----:B------:R-:W-:Y:S02]  /*1f70*/  VIADD R19, R5, 0xffffee80 ;  /* 0xffffee8005137836 */ /* 0x000fe40000000000 */
[----:B------:R-:W-:-:S04]  /*1f80*/  IMAD.WIDE.U32 R22, R23, 0x8, R6 ;  /* 0x0000000817167825 */ /* 0x000fc800078e0006 */
[--C-:B------:R-:W-:Y:S02]  /*1f90*/  IMAD.WIDE.U32 R18, R19, 0x8, R6.reuse ;  /* 0x0000000813127825 */ /* 0x100fe400078e0006 */
[----:B------:R-:W2:Y:S02]  /*1fa0*/  LDG.E.64 R22, desc[UR10][R22.64] ;  /* 0x0000000a16167981 */ /* 0x000ea4000c1e1b00 */
[C---:B------:R-:W-:Y:S02]  /*1fb0*/  VIADD R17, R5.reuse, 0xfffff100 ;  /* 0xfffff10005117836 */ /* 0x040fe40000000000 */
[----:B------:R-:W3:Y:S01]  /*1fc0*/  LDG.E.64 R18, desc[UR10][R18.64] ;  /* 0x0000000a12127981 */ /* 0x000ee2000c1e1b00 */
[----:B------:R-:W-:Y:S02]  /*1fd0*/  VIADD R15, R5, 0xfffff380 ;  /* 0xfffff380050f7836 */ /* 0x000fe40000000000 */
[----:B------:R-:W-:-:S04]  /*1fe0*/  IMAD.WIDE.U32 R16, R17, 0x8, R6 ;  /* 0x0000000811107825 */ /* 0x000fc800078e0006 */
[--C-:B------:R-:W-:Y:S02]  /*1ff0*/  IMAD.WIDE.U32 R14, R15, 0x8, R6.reuse ;  /* 0x000000080f0e7825 */ /* 0x100fe400078e0006 */
[----:B------:R-:W4:Y:S02]  /*2000*/  LDG.E.64 R16, desc[UR10][R16.64] ;  /* 0x0000000a10107981 */ /* 0x000f24000c1e1b00 */
[C---:B------:R-:W-:Y:S02]  /*2010*/  VIADD R13, R5.reuse, 0xfffff600 ;  /* 0xfffff600050d7836 */ /* 0x040fe40000000000 */
[----:B------:R-:W5:Y:S01]  /*2020*/  LDG.E.64 R14, desc[UR10][R14.64] ;  /* 0x0000000a0e0e7981 */ /* 0x000f62000c1e1b00 */
[----:B------:R-:W-:Y:S02]  /*2030*/  VIADD R11, R5, 0xfffff880 ;  /* 0xfffff880050b7836 */ /* 0x000fe40000000000 */
[----:B------:R-:W-:-:S04]  /*2040*/  IMAD.WIDE.U32 R12, R13, 0x8, R6 ;  /* 0x000000080d0c7825 */ /* 0x000fc800078e0006 */
[--C-:B------:R-:W-:Y:S02]  /*2050*/  IMAD.WIDE.U32 R10, R11, 0x8, R6.reuse ;  /* 0x000000080b0a7825 */ /* 0x100fe400078e0006 */
[----:B------:R-:W5:Y:S02]  /*2060*/  LDG.E.64 R12, desc[UR10][R12.64] ;  /* 0x0000000a0c0c7981 */ /* 0x000f64000c1e1b00 */
[C---:B------:R-:W-:Y:S02]  /*2070*/  VIADD R9, R5.reuse, 0xfffffb00 ;  /* 0xfffffb0005097836 */ /* 0x040fe40000000000 */
[----:B------:R-:W5:Y:S01]  /*2080*/  LDG.E.64 R10, desc[UR10][R10.64] ;  /* 0x0000000a0a0a7981 */ /* 0x000f62000c1e1b00 */
[----:B------:R-:W-:Y:S02]  /*2090*/  VIADD R21, R5, 0xfffffd80 ;  /* 0xfffffd8005157836 */ /* 0x000fe40000000000 */
[----:B------:R-:W-:-:S04]  /*20a0*/  IMAD.WIDE.U32 R8, R9, 0x8, R6 ;  /* 0x0000000809087825 */ /* 0x000fc800078e0006 */
[----:B------:R-:W-:Y:S02]  /*20b0*/  IMAD.WIDE.U32 R20, R21, 0x8, R6 ;  /* 0x0000000815147825 */ /* 0x000fe400078e0006 */
[----:B------:R-:W5:Y:S04]  /*20c0*/  LDG.E.64 R8, desc[UR10][R8.64] ;  /* 0x0000000a08087981 */ /* 0x000f68000c1e1b00 */
[----:B------:R-:W5:Y:S01]  /*20d0*/  LDG.E.64 R20, desc[UR10][R20.64] ;  /* 0x0000000a14147981 */ /* 0x000f62000c1e1b00 */
[----:B------:R-:W-:Y:S01]  /*20e0*/  VIADD R25, R5, 0x280 ;  /* 0x0000028005197836 */ /* 0x000fe20000000000 */
[----:B--2---:R-:W-:-:S08]  /*20f0*/  DADD R22, R22, R28 ;  /* 0x0000000016167229 */ /* 0x004fd0000000001c */
[----:B---3--:R-:W-:Y:S01]  /*2100*/  DADD R18, R22, R18 ;  /* 0x0000000016127229 */ /* 0x008fe20000000012 */
[----:B------:R-:W-:-:S06]  /*2110*/  IMAD.WIDE.U32 R22, R5, 0x8, R6 ;  /* 0x0000000805167825 */ /* 0x000fcc00078e0006 */
[----:B------:R-:W2:Y:S01]  /*2120*/  LDG.E.64 R22, desc[UR10][R22.64] ;  /* 0x0000000a16167981 */ /* 0x000ea2000c1e1b00 */
[----:B----4-:R-:W-:Y:S01]  /*2130*/  DADD R16, R18, R16 ;  /* 0x0000000012107229 */ /* 0x010fe20000000010 */
[----:B------:R-:W-:-:S04]  /*2140*/  IMAD.WIDE.U32 R18, R25, 0x8, R6 ;  /* 0x0000000819127825 */ /* 0x000fc800078e0006 */
[----:B------:R-:W-:Y:S02]  /*2150*/  VIADD R25, R5, 0x500 ;  /* 0x0000050005197836 */ /* 0x000fe40000000000 */
[----:B------:R-:W3:Y:S01]  /*2160*/  LDG.E.64 R18, desc[UR10][R18.64] ;  /* 0x0000000a12127981 */ /* 0x000ee2000c1e1b00 */
[----:B-----5:R-:W-:Y:S01]  /*2170*/  DADD R14, R16, R14 ;  /* 0x00000000100e7229 */ /* 0x020fe2000000000e */
[----:B------:R-:W-:-:S04]  /*2180*/  IMAD.WIDE.U32 R16, R25, 0x8, R6 ;  /* 0x0000000819107825 */ /* 0x000fc800078e0006 */
[----:B------:R-:W-:Y:S02]  /*2190*/  VIADD R25, R5, 0x780 ;  /* 0x0000078005197836 */ /* 0x000fe40000000000 */
[----:B------:R-:W4:Y:S01]  /*21a0*/  LDG.E.64 R16, desc[UR10][R16.64] ;  /* 0x0000000a10107981 */ /* 0x000f22000c1e1b00 */
[----:B------:R-:W-:Y:S01]  /*21b0*/  DADD R12, R14, R12 ;  /* 0x000000000e0c7229 */ /* 0x000fe2000000000c */
[----:B------:R-:W-:-:S04]  /*21c0*/  IMAD.WIDE.U32 R14, R25, 0x8, R6 ;  /* 0x00000008190e7825 */ /* 0x000fc800078e0006 */
[----:B------:R-:W-:Y:S02]  /*21d0*/  VIADD R25, R5, 0xa00 ;  /* 0x00000a0005197836 */ /* 0x000fe40000000000 */
[----:B------:R-:W5:Y:S01]  /*21e0*/  LDG.E.64 R14, desc[UR10][R14.64] ;  /* 0x0000000a0e0e7981 */ /* 0x000f62000c1e1b00 */
        /* <DEDUP_REMOVED lines=9> */
[----:B------:R-:W-:Y:S01]  /*2280*/  IMAD.WIDE.U32 R8, R25, 0x8, R6 ;  /* 0x0000000819087825 */ /* 0x000fe200078e0006 */
[----:B------:R-:W-:-:S05]  /*2290*/  IADD3 R25, PT, PT, R5, 0x1180, RZ ;  /* 0x0000118005197810 */ /* 0x000fca0007ffe0ff */
[----:B------:R-:W5:Y:S01]  /*22a0*/  LDG.E.64 R8, desc[UR10][R8.64] ;  /* 0x0000000a08087981 */ /* 0x000f62000c1e1b00 */
[----:B------:R-:W-:-:S06]  /*22b0*/  IMAD.WIDE.U32 R24, R25, 0x8, R6 ;  /* 0x0000000819187825 */ /* 0x000fcc00078e0006 */
[----:B------:R-:W5:Y:S01]  /*22c0*/  LDG.E.64 R24, desc[UR10][R24.64] ;  /* 0x0000000a18187981 */ /* 0x000f62000c1e1b00 */
[----:B------:R-:W-:Y:S02]  /*22d0*/  VIADD R26, R26, 0x10 ;  /* 0x000000101a1a7836 */ /* 0x000fe40000000000 */
[----:B------:R-:W-:Y:S02]  /*22e0*/  VIADD R0, R0, 0x2800 ;  /* 0x0000280000007836 */ /* 0x000fe40000000000 */
[----:B------:R-:W-:Y:S01]  /*22f0*/  VIADD R5, R5, 0x2800 ;  /* 0x0000280005057836 */ /* 0x000fe20000000000 */
[----:B------:R-:W-:Y:S01]  /*2300*/  ISETP.NE.AND P0, PT, R26, RZ, PT ;  /* 0x000000ff1a00720c */ /* 0x000fe20003f05270 */
        /* <DEDUP_REMOVED lines=9> */
[----:B------:R-:W-:Y:S05]  /*23a0*/  BSYNC.RECONVERGENT B3 ;  /* 0x0000000000037941 */ /* 0x000fea0003800200 */
.L_x_142:
[----:B------:R-:W-:-:S07]  /*23b0*/  VIADD R0, R0, 0xffffec00 ;  /* 0xffffec0000007836 */ /* 0x000fce0000000000 */
.L_x_141:
[----:B------:R-:W-:Y:S05]  /*23c0*/  BSYNC.RECONVERGENT B2 ;  /* 0x0000000000027941 */ /* 0x000fea0003800200 */
.L_x_140:
[----:B------:R-:W-:-:S13]  /*23d0*/  ISETP.NE.AND P0, PT, R4, RZ, PT ;  /* 0x000000ff0400720c */ /* 0x000fda0003f05270 */
[----:B------:R-:W-:Y:S05]  /*23e0*/  @!P0 BRA `(.L_x_139) ;  /* 0x0000000400308947 */ /* 0x000fea0003800000 */
[----:B------:R-:W-:Y:S01]  /*23f0*/  ISETP.GE.U32.AND P0, PT, R4, 0x8, PT ;  /* 0x000000080400780c */ /* 0x000fe20003f06070 */
[----:B------:R-:W-:Y:S01]  /*2400*/  BSSY.RECONVERGENT B2, `(.L_x_144) ;  /* 0x0000025000027945 */ /* 0x000fe20003800200 */
[----:B------:R-:W-:-:S04]  /*2410*/  LOP3.LUT R22, R3, 0x7, RZ, 0xc0, !PT ;  /* 0x0000000703167812 */ /* 0x000fc800078ec0ff */
[----:B------:R-:W-:-:S07]  /*2420*/  ISETP.NE.AND P1, PT, R22, RZ, PT ;  /* 0x000000ff1600720c */ /* 0x000fce0003f25270 */
[----:B------:R-:W-:Y:S06]  /*2430*/  @!P0 BRA `(.L_x_145) ;  /* 0x0000000000848947 */ /* 0x000fec0003800000 */
[----:B------:R-:W-:-:S04]  /*2440*/  VIADD R19, R0, UR12 ;  /* 0x0000000c00137c36 */ /* 0x000fc80008000000 */
[----:B------:R-:W-:-:S04]  /*2450*/  IMAD.WIDE.U32 R4, R19, 0x8, R6 ;  /* 0x0000000813047825 */ /* 0x000fc800078e0006 */
[C---:B------:R-:W-:Y:S02]  /*2460*/  VIADD R17, R19.reuse, 0x280 ;  /* 0x0000028013117836 */ /* 0x040fe40000000000 */
[----:B------:R-:W2:Y:S01]  /*2470*/  LDG.E.64 R4, desc[UR10][R4.64] ;  /* 0x0000000a04047981 */ /* 0x000ea2000c1e1b00 */
        /* <DEDUP_REMOVED lines=14> */
[--C-:B------:R-:W-:Y:S02]  /*2560*/  IMAD.WIDE.U32 R20, R21, 0x8, R6.reuse ;  /* 0x0000000815147825 */ /* 0x100fe400078e0006 */
[----:B------:R-:W5:Y:S02]  /*2570*/  LDG.E.64 R8, desc[UR10][R8.64] ;  /* 0x0000000a08087981 */ /* 0x000f64000c1e1b00 */
[----:B------:R-:W-:Y:S02]  /*2580*/  VIADD R19, R19, 0x1180 ;  /* 0x0000118013137836 */ /* 0x000fe40000000000 */
[----:B------:R-:W5:Y:S02]  /*2590*/  LDG.E.64 R20, desc[UR10][R20.64] ;  /* 0x0000000a14147981 */ /* 0x000f64000c1e1b00 */
[----:B------:R-:W-:-:S06]  /*25a0*/  IMAD.WIDE.U32 R18, R19, 0x8, R6 ;  /* 0x0000000813127825 */ /* 0x000fcc00078e0006 */
        /* <DEDUP_REMOVED lines=10> */
.L_x_145:
[----:B------:R-:W-:Y:S05]  /*2650*/  BSYNC.RECONVERGENT B2 ;  /* 0x0000000000027941 */ /* 0x000fea0003800200 */
.L_x_144:
[----:B------:R-:W-:Y:S05]  /*2660*/  @!P1 BRA `(.L_x_139) ;  /* 0x0000000000909947 */ /* 0x000fea0003800000 */
[----:B------:R-:W-:Y:S01]  /*2670*/  ISETP.GE.U32.AND P0, PT, R22, 0x4, PT ;  /* 0x000000041600780c */ /* 0x000fe20003f06070 */
[----:B------:R-:W-:Y:S01]  /*2680*/  BSSY.RECONVERGENT B2, `(.L_x_146) ;  /* 0x0000014000027945 */ /* 0x000fe20003800200 */
[----:B------:R-:W-:-:S11]  /*2690*/  LOP3.LUT P1, RZ, R3, 0x3, RZ, 0xc0, !PT ;  /* 0x0000000303ff7812 */ /* 0x000fd6000782c0ff */
[----:B------:R-:W-:Y:S05]  /*26a0*/  @!P0 BRA `(.L_x_147) ;  /* 0x0000000000448947 */ /* 0x000fea0003800000 */
        /* <DEDUP_REMOVED lines=8> */
[----:B------:R-:W-:Y:S02]  /*2730*/  VIADD R13, R3, 0x780 ;  /* 0x00000780030d7836 */ /* 0x000fe40000000000 */
[----:B------:R-:W4:Y:S02]  /*2740*/  LDG.E.64 R10, desc[UR10][R10.64] ;  /* 0x0000000a0a0a7981 */ /* 0x000f24000c1e1b00 */
[----:B------:R-:W-:-:S06]  /*2750*/  IMAD.WIDE.U32 R12, R13, 0x8, R6 ;  /* 0x000000080d0c7825 */ /* 0x000fcc00078e0006 */
[----:B------:R-:W5:Y:S01]  /*2760*/  LDG.E.64 R12, desc[UR10][R12.64] ;  /* 0x0000000a0c0c7981 */ /* 0x000f62000c1e1b00 */
[----:B------:R-:W-:Y:S01]  /*2770*/  VIADD R0, R0, 0xa00 ;  /* 0x00000a0000007836 */ /* 0x000fe20000000000 */
[----:B--2---:R-:W-:-:S08]  /*2780*/  DADD R28, R28, R4 ;  /* 0x000000001c1c7229 */ /* 0x004fd00000000004 */
[----:B---3--:R-:W-:-:S08]  /*2790*/  DADD R28, R28, R8 ;  /* 0x000000001c1c7229 */ /* 0x008fd00000000008 */
[----:B----4-:R-:W-:-:S08]  /*27a0*/  DADD R28, R28, R10 ;  /* 0x000000001c1c7229 */ /* 0x010fd0000000000a */
[----:B-----5:R-:W-:-:S11]  /*27b0*/  DADD R28, R28, R12 ;  /* 0x000000001c1c7229 */ /* 0x020fd6000000000c */
.L_x_147:
[----:B------:R-:W-:Y:S05]  /*27c0*/  BSYNC.RECONVERGENT B2 ;  /* 0x0000000000027941 */ /* 0x000fea0003800200 */
.L_x_146:
[----:B------:R-:W-:Y:S05]  /*27d0*/  @!P1 BRA `(.L_x_139) ;  /* 0x0000000000349947 */ /* 0x000fea0003800000 */
[----:B------:R-:W-:-:S04]  /*27e0*/  IMAD.HI.U32 R2, R2, -0x33333333, RZ ;  /* 0xcccccccd02027827 */ /* 0x000fc800078e00ff */
[----:B------:R-:W-:Y:S01]  /*27f0*/  VIADD R5, R0, UR6 ;  /* 0x0000000600057c36 */ /* 0x000fe20008000000 */
[----:B------:R-:W-:-:S04]  /*2800*/  LOP3.LUT R2, R2, 0xffff, RZ, 0xc0, !PT ;  /* 0x0000ffff02027812 */ /* 0x000fc800078ec0ff */
[----:B------:R-:W-:-:S04]  /*2810*/  LEA.HI R2, R2, 0x1, RZ, 0x17 ;  /* 0x0000000102027811 */ /* 0x000fc800078fb8ff */
[----:B------:R-:W-:-:S05]  /*2820*/  LOP3.LUT R2, R2, 0x3, RZ, 0xc0, !PT ;  /* 0x0000000302027812 */ /* 0x000fca00078ec0ff */
[----:B------:R-:W-:-:S07]  /*2830*/  IMAD.MOV R0, RZ, RZ, -R2 ;  /* 0x000000ffff007224 */ /* 0x000fce00078e0a02 */
.L_x_148:
[----:B------:R-:W-:-:S06]  /*2840*/  IMAD.WIDE.U32 R2, R5, 0x8, R6 ;  /* 0x0000000805027825 */ /* 0x000fcc00078e0006 */
[----:B------:R-:W2:Y:S01]  /*2850*/  LDG.E.64 R2, desc[UR10][R2.64] ;  /* 0x0000000a02027981 */ /* 0x000ea2000c1e1b00 */
[----:B------:R-:W-:Y:S02]  /*2860*/  VIADD R0, R0, 0x1 ;  /* 0x0000000100007836 */ /* 0x000fe40000000000 */
[----:B------:R-:W-:-:S03]  /*2870*/  VIADD R5, R5, 0x280 ;  /* 0x0000028005057836 */ /* 0x000fc60000000000 */
[----:B------:R-:W-:Y:S01]  /*2880*/  ISETP.NE.AND P0, PT, R0, RZ, PT ;  /* 0x000000ff0000720c */ /* 0x000fe20003f05270 */
[----:B--2---:R-:W-:-:S12]  /*2890*/  DADD R28, R2, R28 ;  /* 0x00000000021c7229 */ /* 0x004fd8000000001c */
[----:B------:R-:W-:Y:S05]  /*28a0*/  @P0 BRA `(.L_x_148) ;  /* 0xfffffffc00e40947 */ /* 0x000fea000383ffff */
.L_x_139:
[----:B------:R-:W-:Y:S05]  /*28b0*/  BSYNC.RECONVERGENT B1 ;  /* 0x0000000000017941 */ /* 0x000fea0003800200 */
.L_x_136:
[----:B------:R-:W0:Y:S01]  /*28c0*/  S2R R0, SR_LANEID ;  /* 0x0000000000007919 */ /* 0x000e220000000000 */
[----:B------:R-:W-:Y:S04]  /*28d0*/  SHFL.DOWN PT, R2, R28, 0x1, 0x1f ;  /* 0x08201f001c027f89 */ /* 0x000fe800000e0000 */
[----:B------:R-:W2:Y:S01]  /*28e0*/  SHFL.DOWN PT, R3, R29, 0x1, 0x1f ;  /* 0x08201f001d037f89 */ /* 0x000ea200000e0000 */
[----:B------:R-:W3:Y:S01]  /*28f0*/  S2R R11, SR_TID.X ;  /* 0x00000000000b7919 */ /* 0x000ee20000002100 */
[----:B--2---:R-:W-:Y:S01]  /*2900*/  DADD R2, R2, R28 ;  /* 0x0000000002027229 */ /* 0x004fe2000000001c */
[C---:B0-----:R-:W-:Y:S02]  /*2910*/  ISETP.GT.AND P0, PT, R0.reuse, 0x1e, PT ;  /* 0x0000001e0000780c */ /* 0x041fe40003f04270 */
[----:B------:R-:W-:-:S07]  /*2920*/  ISETP.NE.AND P1, PT, R0, RZ, PT ;  /* 0x000000ff0000720c */ /* 0x000fce0003f25270 */
[----:B------:R-:W-:Y:S02]  /*2930*/  FSEL R4, R28, R2, P0 ;  /* 0x000000021c047208 */ /* 0x000fe40000000000 */
[----:B------:R-:W-:Y:S02]  /*2940*/  FSEL R5, R29, R3, P0 ;  /* 0x000000031d057208 */ /* 0x000fe40000000000 */
[----:B------:R-:W-:Y:S01]  /*2950*/  ISETP.GT.AND P0, PT, R0, 0x1d, PT ;  /* 0x0000001d0000780c */ /* 0x000fe20003f04270 */
[----:B------:R-:W-:Y:S04]  /*2960*/  SHFL.DOWN PT, R2, R4, 0x2, 0x1f ;  /* 0x08401f0004027f89 */ /* 0x000fe800000e0000 */
[----:B------:R-:W0:Y:S01]  /*2970*/  SHFL.DOWN PT, R3, R5, 0x2, 0x1f ;  /* 0x08401f0005037f89 */ /* 0x000e2200000e0000 */
[----:B------:R-:W2:Y:S01]  /*2980*/  @!P1 S2R R10, SR_CgaCtaId ;  /* 0x00000000000a9919 */ /* 0x000ea20000008800 */
        /* <DEDUP_REMOVED lines=12> */
[----:B---3--:R-:W-:Y:S01]  /*2a50*/  @!P1 SHF.R.U32.HI R6, RZ, 0x2, R11 ;  /* 0x00000002ff069819 */ /* 0x008fe2000001160b */
[----:B------:R-:W0:Y:S01]  /*2a60*/  SHFL.DOWN PT, R3, R9, 0x8, 0x1f ;  /* 0x09001f0009037f89 */ /* 0x000e2200000e0000 */
[----:B--2---:R-:W-:-:S02]  /*2a70*/  @!P1 LEA R7, R10, R7, 0x18 ;  /* 0x000000070a079211 */ /* 0x004fc400078ec0ff */
        /* <DEDUP_REMOVED lines=19> */
[----:B------:R-:W3:Y:S04]  /*2bb0*/  LDS.128 R12, [UR4+0x30] ;  /* 0x00003004ff0c7984 */ /* 0x000ee80008000c00 */
[----:B------:R-:W4:Y:S01]  /*2bc0*/  LDS.128 R8, [UR4+0x40] ;  /* 0x00004004ff087984 */ /* 0x000f220008000c00 */
[----:B0-----:R-:W-:-:S03]  /*2bd0*/  DADD R16, R4, R16 ;  /* 0x0000000004107229 */ /* 0x001fc60000000010 */
[----:B--2---:R-:W0:Y:S05]  /*2be0*/  LDS.128 R4, [UR4+0x50] ;  /* 0x00005004ff047984 */ /* 0x004e2a0008000c00 */
[----:B------:R-:W-:-:S08]  /*2bf0*/  DADD R16, R16, R18 ;  /* 0x0000000010107229 */ /* 0x000fd00000000012 */
[----:B---3--:R-:W-:-:S08]  /*2c00*/  DADD R12, R16, R12 ;  /* 0x00000000100c7229 */ /* 0x008fd0000000000c */
[----:B------:R-:W-:Y:S02]  /*2c10*/  DADD R2, R12, R14 ;  /* 0x000000000c027229 */ /* 0x000fe4000000000e */
[----:B------:R-:W2:Y:S06]  /*2c20*/  LDS.128 R12, [UR4+0x60] ;  /* 0x00006004ff0c7984 */ /* 0x000eac0008000c00 */
[----:B----4-:R-:W-:-:S08]  /*2c30*/  DADD R2, R2, R8 ;  /* 0x0000000002027229 */ /* 0x010fd00000000008 */
[----:B------:R-:W-:Y:S01]  /*2c40*/  DADD R2, R2, R10 ;  /* 0x0000000002027229 */ /* 0x000fe2000000000a */
[----:B------:R-:W3:Y:S07]  /*2c50*/  LDS.128 R8, [UR4+0x70] ;  /* 0x00007004ff087984 */ /* 0x000eee0008000c00 */
[----:B0-----:R-:W-:-:S08]  /*2c60*/  DADD R2, R2, R4 ;  /* 0x0000000002027229 */ /* 0x001fd00000000004 */
[----:B------:R-:W-:Y:S01]  /*2c70*/  DADD R2, R2, R6 ;  /* 0x0000000002027229 */ /* 0x000fe20000000006 */
[----:B------:R-:W0:Y:S07]  /*2c80*/  LDS.128 R4, [UR4+0x80] ;  /* 0x00008004ff047984 */ /* 0x000e2e0008000c00 */
[----:B--2---:R-:W-:-:S08]  /*2c90*/  DADD R2, R2, R12 ;  /* 0x0000000002027229 */ /* 0x004fd0000000000c */
[----:B------:R-:W-:Y:S01]  /*2ca0*/  DADD R2, R2, R14 ;  /* 0x0000000002027229 */ /* 0x000fe2000000000e */
[----:B------:R-:W2:Y:S07]  /*2cb0*/  LDS.128 R12, [UR4+0x90] ;  /* 0x00009004ff0c7984 */ /* 0x000eae0008000c00 */
[----:B---3--:R-:W-:-:S08]  /*2cc0*/  DADD R2, R2, R8 ;  /* 0x0000000002027229 */ /* 0x008fd00000000008 */
[----:B------:R-:W-:Y:S01]  /*2cd0*/  DADD R2, R2, R10 ;  /* 0x0000000002027229 */ /* 0x000fe2000000000a */
[----:B------:R-:W3:Y:S07]  /*2ce0*/  LDS.128 R8, [UR4+0xa0] ;  /* 0x0000a004ff087984 */ /* 0x000eee0008000c00 */
[----:B0-----:R-:W-:Y:S01]  /*2cf0*/  DADD R2, R2, R4 ;  /* 0x0000000002027229 */ /* 0x001fe20000000004 */
[----:B------:R-:W0:Y:S07]  /*2d00*/  LDS.64 R4, [UR4+0xb0] ;  /* 0x0000b004ff047984 */ /* 0x000e2e0008000a00 */
[----:B------:R-:W-:-:S08]  /*2d10*/  DADD R2, R2, R6 ;  /* 0x0000000002027229 */ /* 0x000fd00000000006 */
[----:B--2---:R-:W-:-:S08]  /*2d20*/  DADD R2, R2, R12 ;  /* 0x0000000002027229 */ /* 0x004fd0000000000c */
[----:B------:R-:W-:-:S08]  /*2d30*/  DADD R2, R2, R14 ;  /* 0x0000000002027229 */ /* 0x000fd0000000000e */
[----:B---3--:R-:W-:-:S08]  /*2d40*/  DADD R2, R2, R8 ;  /* 0x0000000002027229 */ /* 0x008fd00000000008 */
[----:B------:R-:W-:-:S08]  /*2d50*/  DADD R2, R2, R10 ;  /* 0x0000000002027229 */ /* 0x000fd0000000000a */
[----:B0-----:R-:W-:-:S11]  /*2d60*/  DADD R4, R2, R4 ;  /* 0x0000000002047229 */ /* 0x001fd60000000004 */
.L_x_135:
[----:B-1----:R-:W-:Y:S05]  /*2d70*/  BSYNC.RECONVERGENT B0 ;  /* 0x0000000000007941 */ /* 0x002fea0003800200 */
.L_x_119:
[----:B------:R-:W-:Y:S05]  /*2d80*/  @P0 EXIT ;  /* 0x000000000000094d */ /* 0x000fea0003800000 */
[----:B------:R-:W1:Y:S02]  /*2d90*/  LDCU.64 UR4, c[0x0][0x388] ;  /* 0x00007100ff0477ac */ /* 0x000e640008000a00 */
[----:B-1----:R-:W-:-:S06]  /*2da0*/  UIMAD.WIDE.U32 UR4, UR9, 0x8, UR4 ;  /* 0x00000008090478a5 */ /* 0x002fcc000f8e0004 */
[----:B--2---:R-:W-:Y:S02]  /*2db0*/  IMAD.U32 R2, RZ, RZ, UR4 ;  /* 0x00000004ff027e24 */ /* 0x004fe4000f8e00ff */
[----:B------:R-:W-:-:S05]  /*2dc0*/  IMAD.U32 R3, RZ, RZ, UR5 ;  /* 0x00000005ff037e24 */ /* 0x000fca000f8e00ff */
[----:B------:R-:W-:Y:S01]  /*2dd0*/  STG.E.64 desc[UR10][R2.64], R4 ;  /* 0x0000000402007986 */ /* 0x000fe2000c101b0a */
[----:B------:R-:W-:Y:S05]  /*2de0*/  EXIT ;  /* 0x000000000000794d */ /* 0x000fea0003800000 */
.L_x_149:
        /* <DEDUP_REMOVED lines=9> */
.L_x_203:


//--------------------- .text._ZN3cub18CUB_300001_SM_10006detail6reduce28DeviceReduceSingleTileKernelINS2_10policy_hubIdjN4cuda3std3__44plusIdEEE10Policy1000EN6thrust24THRUST_300001_SM_1000_NS6detail15normal_iteratorINSD_10device_ptrIdEEEEPdjS9_ddNS7_10__identityEEEvT0_T1_T2_T3_T4_T6_ --------------------------
	.section	.text._ZN3cub18CUB_300001_SM_10006detail6reduce28DeviceReduceSingleTileKernelINS2_10policy_hubIdjN4cuda3std3__44plusIdEEE10Policy1000EN6thrust24THRUST_300001_SM_1000_NS6detail15normal_iteratorINSD_10device_ptrIdEEEEPdjS9_ddNS7_10__identityEEEvT0_T1_T2_T3_T4_T6_,"ax",@progbits
	.align	128
        .global         _ZN3cub18CUB_300001_SM_10006detail6reduce28DeviceReduceSingleTileKernelINS2_10policy_hubIdjN4cuda3std3__44plusIdEEE10Policy1000EN6thrust24THRUST_300001_SM_1000_NS6detail15normal_iteratorINSD_10device_ptrIdEEEEPdjS9_ddNS7_10__identityEEEvT0_T1_T2_T3_T4_T6_
        .type           _ZN3cub18CUB_300001_SM_10006detail6reduce28DeviceReduceSingleTileKernelINS2_10policy_hubIdjN4cuda3std3__44plusIdEEE10Policy1000EN6thrust24THRUST_300001_SM_1000_NS6detail15normal_iteratorINSD_10device_ptrIdEEEEPdjS9_ddNS7_10__identityEEEvT0_T1_T2_T3_T4_T6_,@function
        .size           _ZN3cub18CUB_300001_SM_10006detail6reduce28DeviceReduceSingleTileKernelINS2_10policy_hubIdjN4cuda3std3__44plusIdEEE10Policy1000EN6thrust24THRUST_300001_SM_1000_NS6detail15normal_iteratorINSD_10device_ptrIdEEEEPdjS9_ddNS7_10__identityEEEvT0_T1_T2_T3_T4_T6_,(.L_x_204 - _ZN3cub18CUB_300001_SM_10006detail6reduce28DeviceReduceSingleTileKernelINS2_10policy_hubIdjN4cuda3std3__44plusIdEEE10Policy1000EN6thrust24THRUST_300001_SM_1000_NS6detail15normal_iteratorINSD_10device_ptrIdEEEEPdjS9_ddNS7_10__identityEEEvT0_T1_T2_T3_T4_T6_)
        .other          _ZN3cub18CUB_300001_SM_10006detail6reduce28DeviceReduceSingleTileKernelINS2_10policy_hubIdjN4cuda3std3__44plusIdEEE10Policy1000EN6thrust24THRUST_300001_SM_1000_NS6detail15normal_iteratorINSD_10device_ptrIdEEEEPdjS9_ddNS7_10__identityEEEvT0_T1_T2_T3_T4_T6_,@"STO_CUDA_ENTRY STV_DEFAULT"
_ZN3cub18CUB_300001_SM_10006detail6reduce28DeviceReduceSingleTileKernelINS2_10policy_hubIdjN4cuda3std3__44plusIdEEE10Policy1000EN6thrust24THRUST_300001_SM_1000_NS6detail15normal_iteratorINSD_10device_ptrIdEEEEPdjS9_ddNS7_10__identityEEEvT0_T1_T2_T3_T4_T6_:
.text._ZN3cub18CUB_300001_SM_10006detail6reduce28DeviceReduceSingleTileKernelINS2_10policy_hubIdjN4cuda3std3__44plusIdEEE10Policy1000EN6thrust24THRUST_300001_SM_1000_NS6detail15normal_iteratorINSD_10device_ptrIdEEEEPdjS9_ddNS7_10__identityEEEvT0_T1_T2_T3_T4_T6_:
        /* <DEDUP_REMOVED lines=13> */
.L_x_150:
[----:B------:R-:W-:Y:S01]  /*00d0*/  ISETP.GT.U32.AND P0, PT, R2, 0x13ff, PT ;  /* 0x000013ff0200780c */ /* 0x000fe20003f04070 */
[----:B------:R-:W-:-:S12]  /*00e0*/  BSSY.RECONVERGENT B0, `(.L_x_151) ;  /* 0x0000280000007945 */ /* 0x000fd80003800200 */
        /* <DEDUP_REMOVED lines=11> */
.L_x_154:
[----:B------:R-:W-:Y:S05]  /*01a0*/  BSYNC.RECONVERGENT B1 ;  /* 0x0000000000017941 */ /* 0x000fea0003800200 */
.L_x_153:
[----:B------:R-:W-:Y:S01]  /*01b0*/  ISETP.GE.U32.AND P0, PT, R41, R2, PT ;  /* 0x000000022900720c */ /* 0x000fe20003f06070 */
[----:B------:R-:W-:-:S12]  /*01c0*/  BSSY.RECONVERGENT B1, `(.L_x_155) ;  /* 0x0000073000017945 */ /* 0x000fd80003800200 */
[----:B------:R-:W-:Y:S05]  /*01d0*/  @P0 BRA `(.L_x_156) ;  /* 0x0000000400c40947 */ /* 0x000fea0003800000 */
[----:B------:R-:W-:Y:S01]  /*01e0*/  LOP3.LUT R5, RZ, R41, RZ, 0x33, !PT ;  /* 0x00000029ff057212 */ /* 0x000fe200078e33ff */
[----:B------:R-:W-:Y:S04]  /*01f0*/  BSSY.RECONVERGENT B2, `(.L_x_157) ;  /* 0x0000034000027945 */ /* 0x000fe80003800200 */
[----:B------:R-:W-:-:S04]  /*0200*/  IMAD.IADD R5, R5, 0x1, R2 ;  /* 0x0000000105057824 */ /* 0x000fc800078e0202 */
[C---:B------:R-:W-:Y:S01]  /*0210*/  IMAD.HI.U32 R40, R5.reuse, -0x33333333, RZ ;  /* 0xcccccccd05287827 */ /* 0x040fe200078e00ff */
[----:B------:R-:W-:-:S04]  /*0220*/  ISETP.GE.U32.AND P1, PT, R5, 0x2580, PT ;  /* 0x000025800500780c */ /* 0x000fc80003f26070 */
[----:B------:R-:W-:-:S04]  /*0230*/  LEA.HI R40, R40, 0x1, RZ, 0x17 ;  /* 0x0000000128287811 */ /* 0x000fc800078fb8ff */
[----:B------:R-:W-:-:S04]  /*0240*/  LOP3.LUT R42, R40, 0xf, RZ, 0xc0, !PT ;  /* 0x0000000f282a7812 */ /* 0x000fc800078ec0ff */
[----:B------:R-:W-:Y:S01]  /*0250*/  ISETP.NE.AND P0, PT, R42, RZ, PT ;  /* 0x000000ff2a00720c */ /* 0x000fe20003f05270 */
[----:B------:R-:W-:-:S12]  /*0260*/  @!P1 BRA `(.L_x_158) ;  /* 0x0000000000b09947 */ /* 0x000fd80003800000 */
[----:B------:R-:W0:Y:S01]  /*0270*/  LDC.64 R4, c[0x0][0x380] ;  /* 0x0000e000ff047b82 */ /* 0x000e220000000a00 */
[----:B------:R-:W-:-:S05]  /*0280*/  LOP3.LUT R0, R40, 0xfffff0, RZ, 0xc0, !PT ;  /* 0x00fffff028007812 */ /* 0x000fca00078ec0ff */
[----:B------:R-:W-:Y:S02]  /*0290*/  IMAD.MOV R0, RZ, RZ, -R0 ;  /* 0x000000ffff007224 */ /* 0x000fe400078e0a00 */
[----:B0-----:R-:W-:-:S03]  /*02a0*/  IMAD.WIDE.U32 R4, R41, 0x8, R4 ;  /* 0x0000000829047825 */ /* 0x001fc600078e0004 */
[----:B------:R-:W-:-:S05]  /*02b0*/  IADD3 R4, P1, PT, R4, 0xa000, RZ ;  /* 0x0000a00004047810 */ /* 0x000fca0007f3e0ff */
[----:B------:R-:W-:-:S08]  /*02c0*/  IMAD.X R5, RZ, RZ, R5, P1 ;  /* 0x000000ffff057224 */ /* 0x000fd000008e0605 */
.L_x_159:
        /* <DEDUP_REMOVED lines=38> */
.L_x_158:
[----:B------:R-:W-:Y:S05]  /*0530*/  BSYNC.RECONVERGENT B2 ;  /* 0x0000000000027941 */ /* 0x000fea0003800200 */
.L_x_157:
[----:B------:R-:W-:Y:S05]  /*0540*/  @!P0 BRA `(.L_x_156) ;  /* 0x0000000000e88947 */ /* 0x000fea0003800000 */
[----:B------:R-:W-:Y:S01]  /*0550*/  ISETP.GE.U32.AND P0, PT, R42, 0x8, PT ;  /* 0x000000082a00780c */ /* 0x000fe20003f06070 */
[----:B------:R-:W-:Y:S01]  /*0560*/  BSSY.RECONVERGENT B2, `(.L_x_160) ;  /* 0x0000017000027945 */ /* 0x000fe20003800200 */
[----:B------:R-:W-:-:S04]  /*0570*/  LOP3.LUT R22, R40, 0x7, RZ, 0xc0, !PT ;  /* 0x0000000728167812 */ /* 0x000fc800078ec0ff */
[----:B------:R-:W-:-:S07]  /*0580*/  ISETP.NE.AND P1, PT, R22, RZ, PT ;  /* 0x000000ff1600720c */ /* 0x000fce0003f25270 */
[----:B------:R-:W-:Y:S06]  /*0590*/  @!P0 BRA `(.L_x_161) ;  /* 0x00000000004c8947 */ /* 0x000fec0003800000 */
[----:B------:R-:W0:Y:S02]  /*05a0*/  LDC.64 R4, c[0x0][0x380] ;  /* 0x0000e000ff047b82 */ /* 0x000e240000000a00 */
[----:B0-----:R-:W-:-:S05]  /*05b0*/  IMAD.WIDE.U32 R20, R41, 0x8, R4 ;  /* 0x0000000829147825 */ /* 0x001fca00078e0004 */
        /* <DEDUP_REMOVED lines=17> */
.L_x_161:
[----:B------:R-:W-:Y:S05]  /*06d0*/  BSYNC.RECONVERGENT B2 ;  /* 0x0000000000027941 */ /* 0x000fea0003800200 */
.L_x_160:
        /* <DEDUP_REMOVED lines=17> */
.L_x_163:
[----:B------:R-:W-:Y:S05]  /*07f0*/  BSYNC.RECONVERGENT B2 ;  /* 0x0000000000027941 */ /* 0x000fea0003800200 */
.L_x_162:
[----:B------:R-:W-:Y:S05]  /*0800*/  @!P1 BRA `(.L_x_156) ;  /* 0x0000000000389947 */ /* 0x000fea0003800000 */
[----:B------:R-:W0:Y:S01]  /*0810*/  LDC.64 R4, c[0x0][0x380] ;  /* 0x0000e000ff047b82 */ /* 0x000e220000000a00 */
[----:B------:R-:W-:Y:S02]  /*0820*/  IMAD.MOV R0, RZ, RZ, -R0 ;  /* 0x000000ffff007224 */ /* 0x000fe400078e0a00 */
[----:B0-----:R-:W-:-:S04]  /*0830*/  IMAD.WIDE.U32 R4, R41, 0x8, R4 ;  /* 0x0000000829047825 */ /* 0x001fc800078e0004 */
[----:B------:R-:W-:Y:S02]  /*0840*/  IMAD.MOV.U32 R6, RZ, RZ, R4 ;  /* 0x000000ffff067224 */ /* 0x000fe400078e0004 */
[----:B------:R-:W-:-:S07]  /*0850*/  IMAD.MOV.U32 R7, RZ, RZ, R5 ;  /* 0x000000ffff077224 */ /* 0x000fce00078e0005 */
.L_x_164:
[----:B------:R-:W-:Y:S02]  /*0860*/  IMAD.MOV.U32 R4, RZ, RZ, R6 ;  /* 0x000000ffff047224 */ /* 0x000fe400078e0006 */
[----:B------:R-:W-:-:S06]  /*0870*/  IMAD.MOV.U32 R5, RZ, RZ, R7 ;  /* 0x000000ffff057224 */ /* 0x000fcc00078e0007 */
[----:B------:R-:W2:Y:S01]  /*0880*/  LDG.E.64 R4, desc[UR6][R4.64] ;  /* 0x0000000604047981 */ /* 0x000ea2000c1e1b00 */
[----:B------:R-:W-:Y:S01]  /*0890*/  VIADD R0, R0, 0x1 ;  /* 0x0000000100007836 */ /* 0x000fe20000000000 */
[----:B------:R-:W-:-:S04]  /*08a0*/  IADD3 R6, P1, PT, R6, 0x1400, RZ ;  /* 0x0000140006067810 */ /* 0x000fc80007f3e0ff */
[----:B------:R-:W-:Y:S01]  /*08b0*/  ISETP.NE.AND P0, PT, R0, RZ, PT ;  /* 0x000000ff0000720c */ /* 0x000fe20003f05270 */
[----:B------:R-:W-:Y:S01]  /*08c0*/  IMAD.X R7, RZ, RZ, R7, P1 ;  /* 0x000000ffff077224 */ /* 0x000fe200008e0607 */
[----:B--2--5:R-:W-:-:S11]  /*08d0*/  DADD R36, R4, R36 ;  /* 0x0000000004247229 */ /* 0x024fd60000000024 */
[----:B------:R-:W-:Y:S05]  /*08e0*/  @P0 BRA `(.L_x_164) ;  /* 0xfffffffc00dc0947 */ /* 0x000fea000383ffff */
.L_x_156:
[----:B------:R-:W-:Y:S05]  /*08f0*/  BSYNC.RECONVERGENT B1 ;  /* 0x0000000000017941 */ /* 0x000fea0003800200 */
.L_x_155:
        /* <DEDUP_REMOVED lines=28> */
[----:B-1----:R-:W-:-:S03]  /*0ac0*/  @!P1 LEA R9, R13, R2, 0x18 ;  /* 0x000000020d099211 */ /* 0x002fc600078ec0ff */
[----:B------:R-:W0:Y:S02]  /*0ad0*/  SHFL.DOWN PT, R5, R11, 0x8, 0x1f ;  /* 0x09001f000b057f89 */ /* 0x000e2400000e0000 */
[----:B0-----:R-:W-:-:S10]  /*0ae0*/  DADD R4, R4, R10 ;  /* 0x0000000004047229 */ /* 0x001fd4000000000a */
[----:B------:R-:W-:Y:S02]  /*0af0*/  FSEL R6, R10, R4, P0 ;  /* 0x000000040a067208 */ /* 0x000fe40000000000 */
[----:B------:R-:W-:Y:S01]  /*0b00*/  FSEL R7, R11, R5, P0 ;  /* 0x000000050b077208 */ /* 0x000fe20000000000 */
[----:B------:R-:W-:Y:S01]  /*0b10*/  @!P1 IMAD.IADD R11, R0, 0x1, R9 ;  /* 0x00000001000b9824 */ /* 0x000fe200078e0209 */
        /* <DEDUP_REMOVED lines=14> */
[----:B------:R-:W2:Y:S04]  /*0c00*/  LDS.128 R16, [UR4+0x30] ;  /* 0x00003004ff107984 */ /* 0x000ea80008000c00 */
[----:B-1----:R-:W1:Y:S01]  /*0c10*/  LDS.128 R4, [UR4+0x40] ;  /* 0x00004004ff047984 */ /* 0x002e620008000c00 */
[----:B0-----:R-:W-:-:S03]  /*0c20*/  DADD R12, R8, R12 ;  /* 0x00000000080c7229 */ /* 0x001fc6000000000c */
[----:B------:R-:W0:Y:S05]  /*0c30*/  LDS.128 R8, [UR4+0x50] ;  /* 0x00005004ff087984 */ /* 0x000e2a0008000c00 */
[----:B------:R-:W-:-:S08]  /*0c40*/  DADD R12, R12, R14 ;  /* 0x000000000c0c7229 */ /* 0x000fd0000000000e */
[----:B--2---:R-:W-:-:S08]  /*0c50*/  DADD R12, R12, R16 ;  /* 0x000000000c0c7229 */ /* 0x004fd00000000010 */
[----:B------:R-:W-:Y:S02]  /*0c60*/  DADD R18, R12, R18 ;  /* 0x000000000c127229 */ /* 0x000fe40000000012 */
[----:B------:R-:W2:Y:S06]  /*0c70*/  LDS.128 R12, [UR4+0x60] ;  /* 0x00006004ff0c7984 */ /* 0x000eac0008000c00 */
[----:B-1----:R-:W-:-:S08]  /*0c80*/  DADD R4, R18, R4 ;  /* 0x0000000012047229 */ /* 0x002fd00000000004 */
[----:B------:R-:W-:Y:S02]  /*0c90*/  DADD R2, R4, R6 ;  /* 0x0000000004027229 */ /* 0x000fe40000000006 */
[----:B------:R-:W1:Y:S06]  /*0ca0*/  LDS.128 R4, [UR4+0x70] ;  /* 0x00007004ff047984 */ /* 0x000e6c0008000c00 */
[----:B0-----:R-:W-:-:S08]  /*0cb0*/  DADD R2, R2, R8 ;  /* 0x0000000002027229 */ /* 0x001fd00000000008 */
[----:B------:R-:W-:Y:S01]  /*0cc0*/  DADD R2, R2, R10 ;  /* 0x0000000002027229 */ /* 0x000fe2000000000a */
[----:B------:R-:W0:Y:S07]  /*0cd0*/  LDS.128 R8, [UR4+0x80] ;  /* 0x00008004ff087984 */ /* 0x000e2e0008000c00 */
[----:B--2---:R-:W-:-:S08]  /*0ce0*/  DADD R2, R2, R12 ;  /* 0x0000000002027229 */ /* 0x004fd0000000000c */
        /* <DEDUP_REMOVED lines=14> */
.L_x_165:
        /* <DEDUP_REMOVED lines=26> */
[----:B0-----:R-:W-:-:S10]  /*0f70*/  DADD R4, R4, R8 ;  /* 0x0000000004047229 */ /* 0x001fd40000000008 */
[----:B------:R-:W-:Y:S02]  /*0f80*/  FSEL R6, R8, R4, P0 ;  /* 0x0000000408067208 */ /* 0x000fe40000000000 */
[----:B------:R-:W-:Y:S01]  /*0f90*/  FSEL R7, R9, R5, P0 ;  /* 0x0000000509077208 */ /* 0x000fe20000000000 */
[----:B------:R-:W0:Y:S01]  /*0fa0*/  @!P1 S2R R8, SR_CgaCtaId ;  /* 0x0000000000089919 */ /* 0x000e220000008800 */
[----:B------:R-:W-:Y:S01]  /*0fb0*/  ISETP.GT.AND P0, PT, R0, R13, PT ;  /* 0x0000000d0000720c */ /* 0x000fe20003f04270 */
[----:B------:R-:W-:Y:S01]  /*0fc0*/  VIADD R0, R12, 0x10 ;  /* 0x000000100c007836 */ /* 0x000fe20000000000 */
[----:B------:R-:W-:Y:S04]  /*0fd0*/  SHFL.DOWN PT, R4, R6, 0x8, R13 ;  /* 0x0900000006047989 */ /* 0x000fe800000e000d */
[----:B------:R-:W1:Y:S02]  /*0fe0*/  SHFL.DOWN PT, R5, R7, 0x8, R13 ;  /* 0x0900000007057989 */ /* 0x000e6400000e000d */
[----:B-1----:R-:W-:-:S10]  /*0ff0*/  DADD R4, R4, R6 ;  /* 0x0000000004047229 */ /* 0x002fd40000000006 */
[----:B------:R-:W-:Y:S02]  /*1000*/  FSEL R10, R6, R4, P0 ;  /* 0x00000004060a7208 */ /* 0x000fe40000000000 */
[----:B------:R-:W-:Y:S02]  /*1010*/  FSEL R11, R7, R5, P0 ;  /* 0x00000005070b7208 */ /* 0x000fe40000000000 */
[----:B------:R-:W-:Y:S01]  /*1020*/  @!P1 MOV R7, 0x400 ;  /* 0x0000040000079802 */ /* 0x000fe20000000f00 */
[----:B------:R-:W-:Y:S01]  /*1030*/  SHFL.DOWN PT, R4, R10, 0x10, R13 ;  /* 0x0a0000000a047989 */ /* 0x000fe200000e000d */
[----:B------:R-:W-:Y:S02]  /*1040*/  ISETP.GT.AND P0, PT, R0, R13, PT ;  /* 0x0000000d0000720c */ /* 0x000fe40003f04270 */
        /* <DEDUP_REMOVED lines=14> */
[----:B------:R-:W-:Y:S01]  /*1130*/  ISETP.GT.U32.AND P1, PT, R2, 0x20, PT ;  /* 0x000000200200780c */ /* 0x000fe20003f24070 */
[----:B-1----:R-:W-:-:S09]  /*1140*/  ULEA UR4, UR5, UR4, 0x18 ;  /* 0x0000000405047291 */ /* 0x002fd2000f8ec0ff */
[----:B------:R-:W1:Y:S04]  /*1150*/  LDS.128 R12, [UR4+0x20] ;  /* 0x00002004ff0c7984 */ /* 0x000e680008000c00 */
[----:B0-----:R-:W0:Y:S01]  /*1160*/  LDS.128 R4, [UR4+0x30] ;  /* 0x00003004ff047984 */ /* 0x001e220008000c00 */
        /* <DEDUP_REMOVED lines=70> */
[----:B------:R-:W0:Y:S01]  /*15d0*/  LDS.64 R4, [UR4+0xb0] ;  /* 0x0000b004ff047984 */ /* 0x000e220008000a00 */
        /* <DEDUP_REMOVED lines=8> */
[----:B------:R-:W-:-:S04]  /*1660*/  ISETP.GT.U32.AND P1, PT, R2, 0x260, PT ;  /* 0x000002600200780c */ /* 0x000fc80003f24070 */
[----:B0-----:R-:W-:-:S10]  /*1670*/  DADD R4, R4, R6 ;  /* 0x0000000004047229 */ /* 0x001fd40000000006 */
[----:B------:R-:W-:Y:S02]  /*1680*/  FSEL R8, R4, R6, P1 ;  /* 0x0000000604087208 */ /* 0x000fe40000800000 */
[----:B------:R-:W-:Y:S01]  /*1690*/  FSEL R9, R5, R7, P1 ;  /* 0x0000000705097208 */ /* 0x000fe20000800000 */
[----:B------:R-:W-:Y:S06]  /*16a0*/  BRA `(.L_x_166) ;  /* 0x00000010008c7947 */ /* 0x000fec0003800000 */
.L_x_152:
[----:B------:R-:W0:Y:S01]  /*16b0*/  S2R R0, SR_TID.X ;  /* 0x0000000000007919 */ /* 0x000e220000002100 */
[----:B------:R-:W1:Y:S02]  /*16c0*/  LDCU.64 UR4, c[0x0][0x380] ;  /* 0x00007000ff0477ac */ /* 0x000e640008000a00 */
[----:B-1----:R-:W-:Y:S02]  /*16d0*/  IMAD.U32 R6, RZ, RZ, UR4 ;  /* 0x00000004ff067e24 */ /* 0x002fe4000f8e00ff */
[----:B------:R-:W-:Y:S02]  /*16e0*/  IMAD.U32 R7, RZ, RZ, UR5 ;  /* 0x00000005ff077e24 */ /* 0x000fe4000f8e00ff */
[----:B0-----:R-:W-:-:S05]  /*16f0*/  IMAD.WIDE.U32 R20, R0, 0x8, R6 ;  /* 0x0000000800147825 */ /* 0x001fca00078e0006 */
        /* <DEDUP_REMOVED lines=8> */
[----:B------:R-:W-:Y:S01]  /*1780*/  VIADD R3, R2, 0xffffec00 ;  /* 0xffffec0002037836 */ /* 0x000fe20000000000 */
[----:B------:R-:W-:-:S04]  /*1790*/  UMOV UR4, 0x1400 ;  /* 0x0000140000047882 */ /* 0x000fc80000000000 */
[----:B------:R-:W-:Y:S01]  /*17a0*/  ISETP.GE.U32.AND P0, PT, R3, 0x1400, PT ;  /* 0x000014000300780c */ /* 0x000fe20003f06070 */
        /* <DEDUP_REMOVED lines=8> */
[----:B------:R-:W0:Y:S01]  /*1830*/  LDC R2, c[0x0][0x390] ;  /* 0x0000e400ff027b82 */ /* 0x000e220000000800 */
[----:B------:R-:W-:-:S07]  /*1840*/  UMOV UR4, 0x1400 ;  /* 0x0000140000047882 */ /* 0x000fce0000000000 */
[----:B------:R-:W1:Y:S02]  /*1850*/  LDC.64 R6, c[0x0][0x380] ;  /* 0x0000e000ff067b82 */ /* 0x000e640000000a00 */
.L_x_169:
[----:B------:R-:W-:-:S04]  /*1860*/  VIADD R9, R0, UR4 ;  /* 0x0000000400097c36 */ /* 0x000fc80008000000 */
[----:B-1----:R-:W-:-:S05]  /*1870*/  IMAD.WIDE.U32 R8, R9, 0x8, R6 ;  /* 0x0000000809087825 */ /* 0x002fca00078e0006 */
        /* <DEDUP_REMOVED lines=8> */
[----:B--2---:R-:W-:-:S08]  /*1900*/  DADD R10, R10, R38 ;  /* 0x000000000a0a7229 */ /* 0x004fd00000000026 */
[----:B---3--:R-:W-:Y:S01]  /*1910*/  DADD R10, R12, R10 ;  /* 0x000000000c0a7229 */ /* 0x008fe2000000000a */
[----:B0-----:R-:W-:-:S05]  /*1920*/  VIADD R12, R2, -UR4 ;  /* 0x80000004020c7c36 */ /* 0x001fca0008000000 */
[----:B------:R-:W-:Y:S02]  /*1930*/  ISETP.GE.U32.AND P0, PT, R12, 0x1400, PT ;  /* 0x000014000c00780c */ /* 0x000fe40003f06070 */
[----:B----4-:R-:W-:-:S08]  /*1940*/  DADD R10, R14, R10 ;  /* 0x000000000e0a7229 */ /* 0x010fd0000000000a */
[----:B-----5:R-:W-:-:S08]  /*1950*/  DADD R10, R16, R10 ;  /* 0x00000000100a7229 */ /* 0x020fd0000000000a */
[----:B------:R-:W-:-:S08]  /*1960*/  DADD R10, R18, R10 ;  /* 0x00000000120a7229 */ /* 0x000fd0000000000a */
[----:B------:R-:W-:-:S08]  /*1970*/  DADD R10, R20, R10 ;  /* 0x00000000140a7229 */ /* 0x000fd0000000000a */
[----:B------:R-:W-:-:S08]  /*1980*/  DADD R10, R22, R10 ;  /* 0x00000000160a7229 */ /* 0x000fd0000000000a */
[----:B------:R-:W-:Y:S01]  /*1990*/  DADD R38, R4, R10 ;  /* 0x0000000004267229 */ /* 0x000fe2000000000a */
[----:B------:R-:W-:Y:S10]  /*19a0*/  @!P0 BRA `(.L_x_168) ;  /* 0x0000000800a48947 */ /* 0x000ff40003800000 */
[----:B------:R-:W-:-:S06]  /*19b0*/  UIADD3 UR4, UPT, UPT, UR4, 0x1400, URZ ;  /* 0x0000140004047890 */ /* 0x000fcc000fffe0ff */
[----:B------:R-:W-:-:S13]  /*19c0*/  ISETP.LT.U32.AND P0, PT, R3, UR4, PT ;  /* 0x0000000403007c0c */ /* 0x000fda000bf01070 */
[----:B------:R-:W-:Y:S05]  /*19d0*/  @!P0 BRA `(.L_x_169) ;  /* 0xfffffffc00a08947 */ /* 0x000fea000383ffff */
.L_x_167:
[----:B------:R-:W-:Y:S01]  /*19e0*/  VIADD R3, R2, -UR4 ;  /* 0x8000000402037c36 */ /* 0x000fe20008000000 */
[----:B------:R-:W-:Y:S04]  /*19f0*/  BSSY.RECONVERGENT B1, `(.L_x_168) ;  /* 0x00000a4000017945 */ /* 0x000fe80003800200 */
[----:B------:R-:W-:-:S04]  /*1a00*/  ISETP.GE.AND P0, PT, R0, R3, PT ;  /* 0x000000030000720c */ /* 0x000fc80003f06270 */
[----:B------:R-:W-:-:S13]  /*1a10*/  ISETP.LE.U32.OR P0, PT, R2, UR4, P0 ;  /* 0x0000000402007c0c */ /* 0x000fda0008703470 */
[----:B------:R-:W-:Y:S05]  /*1a20*/  @P0 BRA `(.L_x_170) ;  /* 0x0000000800800947 */ /* 0x000fea0003800000 */
[----:B------:R-:W-:Y:S01]  /*1a30*/  LOP3.LUT R3, RZ, R0, RZ, 0x33, !PT ;  /* 0x00000000ff037212 */ /* 0x000fe200078e33ff */
[----:B------:R-:W-:Y:S03]  /*1a40*/  BSSY.RECONVERGENT B2, `(.L_x_171) ;  /* 0x0000053000027945 */ /* 0x000fe60003800200 */
[----:B------:R-:W-:-:S04]  /*1a50*/  IADD3 R3, PT, PT, R2, -UR4, R3 ;  /* 0x8000000402037c10 */ /* 0x000fc8000fffe003 */
[C---:B------:R-:W-:Y:S01]  /*1a60*/  ISETP.GE.U32.AND P0, PT, R3.reuse, 0x2580, PT ;  /* 0x000025800300780c */ /* 0x040fe20003f06070 */
[----:B------:R-:W-:-:S05]  /*1a70*/  IMAD.HI.U32 R2, R3, -0x33333333, RZ ;  /* 0xcccccccd03027827 */ /* 0x000fca00078e00ff */
[----:B------:R-:W-:Y:S01]  /*1a80*/  LEA.HI R3, R2, 0x1, RZ, 0x17 ;  /* 0x0000000102037811 */ /* 0x000fe200078fb8ff */
[----:B------:R-:W-:-:S03]  /*1a90*/  IMAD.MOV.U32 R2, RZ, RZ, R0 ;  /* 0x000000ffff027224 */ /* 0x000fc600078e0000 */
[----:B------:R-:W-:-:S03]  /*1aa0*/  LOP3.LUT R4, R3, 0xf, RZ, 0xc0, !PT ;  /* 0x0000000f03047812 */ /* 0x000fc600078ec0ff */
[----:B------:R-:W-:Y:S05]  /*1ab0*/  @!P0 BRA `(.L_x_172) ;  /* 0x00000004002c8947 */ /* 0x000fea0003800000 */
[----:B------:R-:W-:Y:S01]  /*1ac0*/  LOP3.LUT R42, R3, 0xfffff0, RZ, 0xc0, !PT ;  /* 0x00fffff0032a7812 */ /* 0x000fe200078ec0ff */
[----:B------:R-:W-:Y:S01]  /*1ad0*/  BSSY.RECONVERGENT B3, `(.L_x_173) ;  /* 0x0000048000037945 */ /* 0x000fe20003800200 */
[C---:B------:R-:W-:Y:S01]  /*1ae0*/  LOP3.LUT R2, R0.reuse, 0x1400, RZ, 0xfc, !PT ;  /* 0x0000140000027812 */ /* 0x040fe200078efcff */
[----:B------:R-:W-:Y:S02]  /*1af0*/  VIADD R5, R0, UR4 ;  /* 0x0000000400057c36 */ /* 0x000fe40008000000 */
[----:B------:R-:W-:-:S07]  /*1b00*/  IMAD.MOV R42, RZ, RZ, -R42 ;  /* 0x000000ffff2a7224 */ /* 0x000fce00078e0a2a */
.L_x_174:
        /* <DEDUP_REMOVED lines=68> */
[----:B------:R-:W-:Y:S05]  /*1f50*/  BSYNC.RECONVERGENT B3 ;  /* 0x0000000000037941 */ /* 0x000fea0003800200 */
.L_x_173:
[----:B------:R-:W-:-:S07]  /*1f60*/  VIADD R2, R2, 0xffffec00 ;  /* 0xffffec0002027836 */ /* 0x000fce0000000000 */
.L_x_172:
[----:B------:R-:W-:Y:S05]  /*1f70*/  BSYNC.RECONVERGENT B2 ;  /* 0x0000000000027941 */ /* 0x000fea0003800200 */
.L_x_171:
        /* <DEDUP_REMOVED lines=40> */
.L_x_176:
[----:B------:R-:W-:Y:S05]  /*2200*/  BSYNC.RECONVERGENT B2 ;  /* 0x0000000000027941 */ /* 0x000fea0003800200 */
.L_x_175:
        /* <DEDUP_REMOVED lines=23> */
.L_x_178:
[----:B------:R-:W-:Y:S05]  /*2380*/  BSYNC.RECONVERGENT B2 ;  /* 0x0000000000027941 */ /* 0x000fea0003800200 */
.L_x_177:
[----:B------:R-:W-:Y:S05]  /*2390*/  @!P1 BRA `(.L_x_170) ;  /* 0x0000000000249947 */ /* 0x000fea0003800000 */
[----:B------:R-:W-:Y:S02]  /*23a0*/  VIADD R5, R2, UR4 ;  /* 0x0000000402057c36 */ /* 0x000fe40008000000 */
[----:B------:R-:W-:-:S07]  /*23b0*/  IMAD.MOV R4, RZ, RZ, -R3 ;  /* 0x000000ffff047224 */ /* 0x000fce00078e0a03 */
.L_x_179:
[----:B------:R-:W-:-:S06]  /*23c0*/  IMAD.WIDE.U32 R2, R5, 0x8, R6 ;  /* 0x0000000805027825 */ /* 0x000fcc00078e0006 */
[----:B------:R-:W2:Y:S01]  /*23d0*/  LDG.E.64 R2, desc[UR6][R2.64] ;  /* 0x0000000602027981 */ /* 0x000ea2000c1e1b00 */
[----:B------:R-:W-:Y:S02]  /*23e0*/  VIADD R4, R4, 0x1 ;  /* 0x0000000104047836 */ /* 0x000fe40000000000 */
[----:B------:R-:W-:-:S03]  /*23f0*/  VIADD R5, R5, 0x280 ;  /* 0x0000028005057836 */ /* 0x000fc60000000000 */
[----:B------:R-:W-:Y:S01]  /*2400*/  ISETP.NE.AND P0, PT, R4, RZ, PT ;  /* 0x000000ff0400720c */ /* 0x000fe20003f05270 */
[----:B--2---:R-:W-:-:S12]  /*2410*/  DADD R38, R2, R38 ;  /* 0x0000000002267229 */ /* 0x004fd80000000026 */
[----:B------:R-:W-:Y:S05]  /*2420*/  @P0 BRA `(.L_x_179) ;  /* 0xfffffffc00e40947 */ /* 0x000fea000383ffff */
.L_x_170:
[----:B------:R-:W-:Y:S05]  /*2430*/  BSYNC.RECONVERGENT B1 ;  /* 0x0000000000017941 */ /* 0x000fea0003800200 */
.L_x_168:
        /* <DEDUP_REMOVED lines=49> */
[----:B------:R-:W0:Y:S05]  /*2750*/  LDS.128 R8, [UR4+0x50] ;  /* 0x00005004ff087984 */ /* 0x000e2a0008000c00 */
[----:B------:R-:W-:-:S08]  /*2760*/  DADD R12, R12, R14 ;  /* 0x000000000c0c7229 */ /* 0x000fd0000000000e */
[----:B-1----:R-:W-:-:S08]  /*2770*/  DADD R12, R12, R16 ;  /* 0x000000000c0c7229 */ /* 0x002fd00000000010 */
[----:B------:R-:W-:Y:S02]  /*2780*/  DADD R18, R12, R18 ;  /* 0x000000000c127229 */ /* 0x000fe40000000012 */
[----:B------:R-:W1:Y:S06]  /*2790*/  LDS.128 R12, [UR4+0x60] ;  /* 0x00006004ff0c7984 */ /* 0x000e6c0008000c00 */
        /* <DEDUP_REMOVED lines=12> */
[----:B0-----:R-:W-:Y:S01]  /*2860*/  DADD R2, R2, R8 ;  /* 0x0000000002027229 */ /* 0x001fe20000000008 */
[----:B------:R-:W0:Y:S07]  /*2870*/  LDS.64 R8, [UR4+0xb0] ;  /* 0x0000b004ff087984 */ /* 0x000e2e0008000a00 */
[----:B------:R-:W-:-:S08]  /*2880*/  DADD R2, R2, R10 ;  /* 0x0000000002027229 */ /* 0x000fd0000000000a */
[----:B-1----:R-:W-:-:S08]  /*2890*/  DADD R2, R2, R12 ;  /* 0x0000000002027229 */ /* 0x002fd0000000000c */
[----:B------:R-:W-:-:S08]  /*28a0*/  DADD R2, R2, R14 ;  /* 0x0000000002027229 */ /* 0x000fd0000000000e */
[----:B--2---:R-:W-:-:S08]  /*28b0*/  DADD R2, R2, R4 ;  /* 0x0000000002027229 */ /* 0x004fd00000000004 */
[----:B------:R-:W-:-:S08]  /*28c0*/  DADD R2, R2, R6 ;  /* 0x0000000002027229 */ /* 0x000fd00000000006 */
[----:B0-----:R-:W-:-:S11]  /*28d0*/  DADD R8, R2, R8 ;  /* 0x0000000002087229 */ /* 0x001fd60000000008 */
.L_x_166:
[----:B------:R-:W-:Y:S05]  /*28e0*/  BSYNC.RECONVERGENT B0 ;  /* 0x0000000000007941 */ /* 0x000fea0003800200 */
.L_x_151:
[----:B------:R-:W-:Y:S05]  /*28f0*/  @P0 EXIT ;  /* 0x000000000000094d */ /* 0x000fea0003800000 */
[----:B------:R-:W0:Y:S01]  /*2900*/  LDCU.64 UR4, c[0x0][0x398] ;  /* 0x00007300ff0477ac */ /* 0x000e220008000a00 */
[----:B--2---:R-:W2:Y:S01]  /*2910*/  LDC.64 R2, c[0x0][0x388] ;  /* 0x0000e200ff027b82 */ /* 0x004ea20000000a00 */
[----:B0-----:R-:W-:-:S07]  /*2920*/  DADD R8, R8, UR4 ;  /* 0x0000000408087e29 */ /* 0x001fce0008000000 */
[----:B--2---:R-:W-:Y:S01]  /*2930*/  STG.E.64 desc[UR6][R2.64], R8 ;  /* 0x0000000802007986 */ /* 0x004fe2000c101b06 */
[----:B------:R-:W-:Y:S05]  /*2940*/  EXIT ;  /* 0x000000000000794d */ /* 0x000fea0003800000 */
.L_x_180:
        /* <DEDUP_REMOVED lines=11> */
.L_x_204:


//--------------------- .text._ZN3cub18CUB_300001_SM_10006detail8for_each13static_kernelINS2_12policy_hub_t12policy_500_tEmN6thrust24THRUST_300001_SM_1000_NS8cuda_cub20__uninitialized_fill7functorINS7_10device_ptrIdEEdEEEEvT0_T1_ --------------------------
	.section	.text._ZN3cub18CUB_300001_SM_10006detail8for_each13static_kernelINS2_12policy_hub_t12policy_500_tEmN6thrust24THRUST_300001_SM_1000_NS8cuda_cub20__uninitialized_fill7functorINS7_10device_ptrIdEEdEEEEvT0_T1_,"ax",@progbits
	.align	128
        .global         _ZN3cub18CUB_300001_SM_10006detail8for_each13static_kernelINS2_12policy_hub_t12policy_500_tEmN6thrust24THRUST_300001_SM_1000_NS8cuda_cub20__uninitialized_fill7functorINS7_10device_ptrIdEEdEEEEvT0_T1_
        .type           _ZN3cub18CUB_300001_SM_10006detail8for_each13static_kernelINS2_12policy_hub_t12policy_500_tEmN6thrust24THRUST_300001_SM_1000_NS8cuda_cub20__uninitialized_fill7functorINS7_10device_ptrIdEEdEEEEvT0_T1_,@function
        .size           _ZN3cub18CUB_300001_SM_10006detail8for_each13static_kernelINS2_12policy_hub_t12policy_500_tEmN6thrust24THRUST_300001_SM_1000_NS8cuda_cub20__uninitialized_fill7functorINS7_10device_ptrIdEEdEEEEvT0_T1_,(.L_x_205 - _ZN3cub18CUB_300001_SM_10006detail8for_each13static_kernelINS2_12policy_hub_t12policy_500_tEmN6thrust24THRUST_300001_SM_1000_NS8cuda_cub20__uninitialized_fill7functorINS7_10device_ptrIdEEdEEEEvT0_T1_)
        .other          _ZN3cub18CUB_300001_SM_10006detail8for_each13static_kernelINS2_12policy_hub_t12policy_500_tEmN6thrust24THRUST_300001_SM_1000_NS8cuda_cub20__uninitialized_fill7functorINS7_10device_ptrIdEEdEEEEvT0_T1_,@"STO_CUDA_ENTRY STV_DEFAULT"
_ZN3cub18CUB_300001_SM_10006detail8for_each13static_kernelINS2_12policy_hub_t12policy_500_tEmN6thrust24THRUST_300001_SM_1000_NS8cuda_cub20__uninitialized_fill7functorINS7_10device_ptrIdEEdEEEEvT0_T1_:
.text._ZN3cub18CUB_300001_SM_10006detail8for_each13static_kernelINS2_12policy_hub_t12policy_500_tEmN6thrust24THRUST_300001_SM_1000_NS8cuda_cub20__uninitialized_fill7functorINS7_10device_ptrIdEEdEEEEvT0_T1_:
[----:B------:R-:W-:Y:S08]  /*0000*/  LDC R1, c[0x0][0x37c] ;  /* 0x0000df00ff017b82 */ /* 0x000ff00000000800 */
[----:B------:R-:W0:Y:S01]  /*0010*/  S2UR UR4, SR_CTAID.X ;  /* 0x00000000000479c3 */ /* 0x000e220000002500 */
[----:B------:R-:W1:Y:S01]  /*0020*/  LDCU.64 UR6, c[0x0][0x380] ;  /* 0x00007000ff0677ac */ /* 0x000e620008000a00 */
[----:B------:R-:W2:Y:S01]  /*0030*/  LDCU.64 UR8, c[0x0][0x358] ;  /* 0x00006b00ff0877ac */ /* 0x000ea20008000a00 */
[----:B0-----:R-:W-:-:S04]  /*0040*/  UIMAD.WIDE.U32 UR4, UR4, 0x200, URZ ;  /* 0x00000200040478a5 */ /* 0x001fc8000f8e00ff */
[----:B-1----:R-:W-:-:S04]  /*0050*/  UIADD3 UR6, UP0, UPT, -UR4, UR6, URZ ;  /* 0x0000000604067290 */ /* 0x002fc8000ff1e1ff */
[----:B------:R-:W-:Y:S02]  /*0060*/  UIADD3.X UR7, UPT, UPT, ~UR5, UR7, URZ, UP0, !UPT ;  /* 0x0000000705077290 */ /* 0x000fe400087fe5ff */
[----:B------:R-:W-:-:S04]  /*0070*/  UISETP.GE.U32.AND UP0, UPT, UR6, 0x200, UPT ;  /* 0x000002000600788c */ /* 0x000fc8000bf06070 */
[----:B------:R-:W-:-:S09]  /*0080*/  UISETP.GE.U32.AND.EX UP0, UPT, UR7, URZ, UPT, UP0 ;  /* 0x000000ff0700728c */ /* 0x000fd2000bf06100 */
[----:B--2---:R-:W-:Y:S05]  /*0090*/  BRA.U !UP0, `(.L_x_181) ;  /* 0x0000000108287547 */ /* 0x004fea000b800000 */
[----:B------:R-:W0:Y:S01]  /*00a0*/  S2R R0, SR_TID.X ;  /* 0x0000000000007919 */ /* 0x000e220000002100 */
[----:B------:R-:W1:Y:S01]  /*00b0*/  LDCU.64 UR6, c[0x0][0x388] ;  /* 0x00007100ff0677ac */ /* 0x000e620008000a00 */
[----:B------:R-:W2:Y:S01]  /*00c0*/  LDC.64 R4, c[0x0][0x390] ;  /* 0x0000e400ff047b82 */ /* 0x000ea20000000a00 */
[----:B0-----:R-:W-:-:S05]  /*00d0*/  IADD3 R0, P0, PT, R0, UR4, RZ ;  /* 0x0000000400007c10 */ /* 0x001fca000ff1e0ff */
[----:B------:R-:W-:Y:S01]  /*00e0*/  IMAD.X R3, RZ, RZ, UR5, P0 ;  /* 0x00000005ff037e24 */ /* 0x000fe200080e06ff */
[----:B-1----:R-:W-:-:S04]  /*00f0*/  LEA R2, P0, R0, UR6, 0x3 ;  /* 0x0000000600027c11 */ /* 0x002fc8000f8018ff */
[----:B------:R-:W-:-:S05]  /*0100*/  LEA.HI.X R3, R0, UR7, R3, 0x3, P0 ;  /* 0x0000000700037c11 */ /* 0x000fca00080f1c03 */
[----:B--2---:R-:W-:Y:S04]  /*0110*/  STG.E.64 desc[UR8][R2.64], R4 ;  /* 0x0000000402007986 */ /* 0x004fe8000c101b08 */
[----:B------:R-:W-:Y:S01]  /*0120*/  STG.E.64 desc[UR8][R2.64+0x800], R4 ;  /* 0x0008000402007986 */ /* 0x000fe2000c101b08 */
[----:B------:R-:W-:Y:S05]  /*0130*/  EXIT ;  /* 0x000000000000794d */ /* 0x000fea0003800000 */
.L_x_181:
[----:B------:R-:W0:Y:S01]  /*0140*/  S2R R0, SR_TID.X ;  /* 0x0000000000007919 */ /* 0x000e220000002100 */
[----:B------:R-:W-:Y:S01]  /*0150*/  IMAD.U32 R2, RZ, RZ, UR7 ;  /* 0x00000007ff027e24 */ /* 0x000fe2000f8e00ff */
[----:B------:R-:W1:Y:S01]  /*0160*/  LDCU.64 UR10, c[0x0][0x388] ;  /* 0x00007100ff0a77ac */ /* 0x000e620008000a00 */
[----:B------:R-:W-:Y:S01]  /*0170*/  IMAD.U32 R6, RZ, RZ, UR7 ;  /* 0x00000007ff067e24 */ /* 0x000fe2000f8e00ff */
[----:B0-----:R-:W-:-:S04]  /*0180*/  ISETP.LT.U32.AND P0, PT, R0, UR6, PT ;  /* 0x0000000600007c0c */ /* 0x001fc8000bf01070 */
[----:B------:R-:W-:Y:S01]  /*0190*/  ISETP.GT.U32.AND.EX P0, PT, R2, RZ, PT, P0 ;  /* 0x000000ff0200720c */ /* 0x000fe20003f04100 */
[C---:B------:R-:W-:Y:S01]  /*01a0*/  VIADD R2, R0.reuse, 0x100 ;  /* 0x0000010000027836 */ /* 0x040fe20000000000 */
[----:B------:R-:W-:-:S04]  /*01b0*/  IADD3 R0, P2, PT, R0, UR4, RZ ;  /* 0x0000000400007c10 */ /* 0x000fc8000ff5e0ff */
[----:B------:R-:W-:Y:S01]  /*01c0*/  ISETP.LT.U32.AND P1, PT, R2, UR6, PT ;  /* 0x0000000602007c0c */ /* 0x000fe2000bf21070 */
[----:B------:R-:W-:Y:S01]  /*01d0*/  IMAD.X R3, RZ, RZ, UR5, P2 ;  /* 0x00000005ff037e24 */ /* 0x000fe200090e06ff */
[----:B-1----:R-:W-:Y:S02]  /*01e0*/  LEA R2, P2, R0, UR10, 0x3 ;  /* 0x0000000a00027c11 */ /* 0x002fe4000f8418ff */
[----:B------:R-:W-:Y:S02]  /*01f0*/  ISETP.GT.U32.AND.EX P1, PT, R6, RZ, PT, P1 ;  /* 0x000000ff0600720c */ /* 0x000fe40003f24110 */
[----:B------:R-:W-:Y:S01]  /*0200*/  LEA.HI.X R3, R0, UR11, R3, 0x3, P2 ;  /* 0x0000000b00037c11 */ /* 0x000fe200090f1c03 */
[----:B------:R-:W0:Y:S04]  /*0210*/  @P0 LDC.64 R4, c[0x0][0x390] ;  /* 0x0000e400ff040b82 */ /* 0x000e280000000a00 */
[----:B0-----:R0:W-:Y:S06]  /*0220*/  @P0 STG.E.64 desc[UR8][R2.64], R4 ;  /* 0x0000000402000986 */ /* 0x0011ec000c101b08 */
[----:B------:R-:W-:Y:S05]  /*0230*/  @!P1 EXIT ;  /* 0x000000000000994d */ /* 0x000fea0003800000 */
[----:B0-----:R-:W0:Y:S02]  /*0240*/  LDC.64 R4, c[0x0][0x390] ;  /* 0x0000e400ff047b82 */ /* 0x001e240000000a00 */
[----:B0-----:R-:W-:Y:S01]  /*0250*/  STG.E.64 desc[UR8][R2.64+0x800], R4 ;  /* 0x0008000402007986 */ /* 0x001fe2000c101b08 */
[----:B------:R-:W-:Y:S05]  /*0260*/  EXIT ;  /* 0x000000000000794d */ /* 0x000fea0003800000 */
.L_x_182:
        /* <DEDUP_REMOVED lines=9> */
.L_x_205:


//--------------------- .text._ZN3cub18CUB_300001_SM_10006detail11EmptyKernelIvEEvv --------------------------
	.section	.text._ZN3cub18CUB_300001_SM_10006detail11EmptyKernelIvEEvv,"ax",@progbits
	.align	128
        .global         _ZN3cub18CUB_300001_SM_10006detail11EmptyKernelIvEEvv
        .type           _ZN3cub18CUB_300001_SM_10006detail11EmptyKernelIvEEvv,@function
        .size           _ZN3cub18CUB_300001_SM_10006detail11EmptyKernelIvEEvv,(.L_x_206 - _ZN3cub18CUB_300001_SM_10006detail11EmptyKernelIvEEvv)
        .other          _ZN3cub18CUB_300001_SM_10006detail11EmptyKernelIvEEvv,@"STO_CUDA_ENTRY STV_DEFAULT"
_ZN3cub18CUB_300001_SM_10006detail11EmptyKernelIvEEvv:
.text._ZN3cub18CUB_300001_SM_10006detail11EmptyKernelIvEEvv:
[----:B------:R-:W-:Y:S01]  /*0000*/  LDC R1, c[0x0][0x37c] ;  /* 0x0000df00ff017b82 */ /* 0x000fe20000000800 */
[----:B------:R-:W-:Y:S05]  /*0010*/  EXIT ;  /* 0x000000000000794d */ /* 0x000fea0003800000 */
.L_x_183:
        /* <DEDUP_REMOVED lines=14> */
.L_x_206:


//--------------------- .text._Z12Get_ResidualPdS_S_ --------------------------
	.section	.text._Z12Get_ResidualPdS_S_,"ax",@progbits
	.align	128
        .global         _Z12Get_ResidualPdS_S_
        .type           _Z12Get_ResidualPdS_S_,@function
        .size           _Z12Get_ResidualPdS_S_,(.L_x_198 - _Z12Get_ResidualPdS_S_)
        .other          _Z12Get_ResidualPdS_S_,@"STO_CUDA_ENTRY STV_DEFAULT"
_Z12Get_ResidualPdS_S_:
.text._Z12Get_ResidualPdS_S_:
[----:B------:R-:W-:Y:S01]  /*0000*/  LDC R1, c[0x0][0x37c] ;  /* 0x0000df00ff017b82 */ /* 0x000fe20000000800 */
[----:B------:R-:W0:Y:S07]  /*0010*/  S2R R2, SR_TID.X ;  /* 0x0000000000027919 */ /* 0x000e2e0000002100 */
[----:B------:R-:W1:Y:S01]  /*0020*/  LDC.64 R4, c[0x0][0x380] ;  /* 0x0000e000ff047b82 */ /* 0x000e620000000a00 */
[----:B------:R-:W2:Y:S01]  /*0030*/  LDCU.64 UR8, c[0x0][0x358] ;  /* 0x00006b00ff0877ac */ /* 0x000ea20008000a00 */
[----:B------:R-:W0:Y:S01]  /*0040*/  S2R R3, SR_CTAID.Y ;  /* 0x0000000000037919 */ /* 0x000e220000002600 */
[----:B------:R-:W3:Y:S05]  /*0050*/  S2R R27, SR_CTAID.X ;  /* 0x00000000001b7919 */ /* 0x000eea0000002500 */
[----:B------:R-:W4:Y:S01]  /*0060*/  LDC.64 R6, c[0x0][0x388] ;  /* 0x0000e200ff067b82 */ /* 0x000f220000000a00 */
[----:B------:R-:W5:Y:S01]  /*0070*/  S2R R29, SR_TID.Y ;  /* 0x00000000001d7919 */ /* 0x000f620000002200 */
[----:B0-----:R-:W-:-:S04]  /*0080*/  IMAD R0, R3, 0x410, R2 ;  /* 0x0000041003007824 */ /* 0x001fc800078e0202 */
[----:B---3--:R-:W-:-:S04]  /*0090*/  IMAD R0, R27, 0x8, R0 ;  /* 0x000000081b007824 */ /* 0x008fc800078e0200 */
[----:B-----5:R-:W-:-:S04]  /*00a0*/  IMAD R9, R29, 0x82, R0 ;  /* 0x000000821d097824 */ /* 0x020fc800078e0200 */
[----:B-1----:R-:W-:-:S04]  /*00b0*/  IMAD.WIDE R4, R9, 0x8, R4 ;  /* 0x0000000809047825 */ /* 0x002fc800078e0204 */
[----:B----4-:R-:W-:Y:S02]  /*00c0*/  IMAD.WIDE R6, R9, 0x8, R6 ;  /* 0x0000000809067825 */ /* 0x010fe400078e0206 */
[----:B--2---:R-:W2:Y:S04]  /*00d0*/  LDG.E.64 R4, desc[UR8][R4.64] ;  /* 0x0000000804047981 */ /* 0x004ea8000c1e1b00 */
[----:B------:R-:W3:Y:S01]  /*00e0*/  LDG.E.64 R6, desc[UR8][R6.64] ;  /* 0x0000000806067981 */ /* 0x000ee2000c1e1b00 */
[----:B------:R-:W0:Y:S01]  /*00f0*/  S2UR UR6, SR_CgaCtaId ;  /* 0x00000000000679c3 */ /* 0x000e220000008800 */
[----:B------:R-:W-:Y:S01]  /*0100*/  UMOV UR4, 0x400 ;  /* 0x0000040000047882 */ /* 0x000fe20000000000 */
[----:B------:R-:W-:Y:S01]  /*0110*/  IMAD R0, R29, 0xa, R2 ;  /* 0x0000000a1d007824 */ /* 0x000fe200078e0202 */
[----:B------:R-:W-:Y:S01]  /*0120*/  UIADD3 UR5, UPT, UPT, UR4, 0x320, URZ ;  /* 0x0000032004057890 */ /* 0x000fe2000fffe0ff */
[----:B------:R-:W-:Y:S01]  /*0130*/  LOP3.LUT P0, RZ, R2, 0x3f8, R29, 0xc8, !PT ;  /* 0x000003f802ff7812 */ /* 0x000fe2000780c81d */
[----:B------:R-:W-:Y:S01]  /*0140*/  BSSY.RECONVERGENT B0, `(.L_x_184) ;  /* 0x0000032000007945 */ /* 0x000fe20003800200 */
[----:B0-----:R-:W-:-:S02]  /*0150*/  ULEA UR4, UR6, UR4, 0x18 ;  /* 0x0000000406047291 */ /* 0x001fc4000f8ec0ff */
[----:B------:R-:W-:-:S04]  /*0160*/  ULEA UR5, UR6, UR5, 0x18 ;  /* 0x0000000506057291 */ /* 0x000fc8000f8ec0ff */
[C---:B------:R-:W-:Y:S02]  /*0170*/  LEA R17, R0.reuse, UR4, 0x3 ;  /* 0x0000000400117c11 */ /* 0x040fe4000f8e18ff */
[----:B------:R-:W-:-:S03]  /*0180*/  LEA R15, R0, UR5, 0x3 ;  /* 0x00000005000f7c11 */ /* 0x000fc6000f8e18ff */
[----:B--2---:R0:W-:Y:S04]  /*0190*/  STS.64 [R17], R4 ;  /* 0x0000000411007388 */ /* 0x0041e80000000a00 */
[----:B---3--:R0:W-:Y:S01]  /*01a0*/  STS.64 [R15], R6 ;  /* 0x000000060f007388 */ /* 0x0081e20000000a00 */
[----:B------:R-:W-:Y:S06]  /*01b0*/  BAR.SYNC.DEFER_BLOCKING 0x0 ;  /* 0x0000000000007b1d */ /* 0x000fec0000010000 */
[----:B------:R-:W-:Y:S05]  /*01c0*/  @P0 BRA `(.L_x_185) ;  /* 0x0000000000a40947 */ /* 0x000fea0003800000 */
[----:B0-----:R-:W-:Y:S01]  /*01d0*/  LDS.64 R4, [R17+0x58] ;  /* 0x0000580011047984 */ /* 0x001fe20000000a00 */
[----:B------:R-:W-:Y:S01]  /*01e0*/  BSSY.RECONVERGENT B1, `(.L_x_186) ;  /* 0x000000d000017945 */ /* 0x000fe20003800200 */
[----:B------:R-:W-:Y:S02]  /*01f0*/  MOV R0, 0x2b0 ;  /* 0x000002b000007802 */ /* 0x000fe40000000f00 */
[----:B------:R-:W0:Y:S04]  /*0200*/  LDS.64 R6, [R17+0x50] ;  /* 0x0000500011067984 */ /* 0x000e280000000a00 */
[----:B------:R-:W1:Y:S04]  /*0210*/  LDS.64 R8, [R17+0x60] ;  /* 0x0000600011087984 */ /* 0x000e680000000a00 */
[----:B------:R-:W2:Y:S04]  /*0220*/  LDS.64 R10, [R17+0x8] ;  /* 0x00000800110a7984 */ /* 0x000ea80000000a00 */
[----:B------:R-:W3:Y:S04]  /*0230*/  LDS.64 R12, [R17+0xa8] ;  /* 0x0000a800110c7984 */ /* 0x000ee80000000a00 */
[----:B------:R-:W4:Y:S01]  /*0240*/  LDS.64 R14, [R15+0x58] ;  /* 0x000058000f0e7984 */ /* 0x000f220000000a00 */
[----:B0-----:R-:W-:-:S08]  /*0250*/  DFMA R4, R4, 4, -R6 ;  /* 0x401000000404782b */ /* 0x001fd00000000806 */
[----:B-1----:R-:W-:-:S08]  /*0260*/  DADD R4, R4, -R8 ;  /* 0x0000000004047229 */ /* 0x002fd00000000808 */
[----:B--2---:R-:W-:-:S08]  /*0270*/  DADD R4, R4, -R10 ;  /* 0x0000000004047229 */ /* 0x004fd0000000080a */
[----:B---3--:R-:W-:-:S08]  /*0280*/  DADD R4, R4, -R12 ;  /* 0x0000000004047229 */ /* 0x008fd0000000080c */
[----:B----4-:R-:W-:-:S11]  /*0290*/  DADD R4, R4, -R14 ;  /* 0x0000000004047229 */ /* 0x010fd6000000080e */
[----:B------:R-:W-:Y:S05]  /*02a0*/  CALL.REL.NOINC `($_Z12Get_ResidualPdS_S_$__internal_accurate_pow) ;  /* 0x0000000000787944 */ /* 0x000fea0003c00000 */
[----:B------:R-:W-:Y:S05]  /*02b0*/  BSYNC.RECONVERGENT B1 ;  /* 0x0000000000017941 */ /* 0x000fea0003800200 */
.L_x_186:
[C---:B------:R-:W-:Y:S01]  /*02c0*/  DADD R8, R4.reuse, 2 ;  /* 0x4000000004087429 */ /* 0x040fe20000000000 */
[----:B------:R-:W0:Y:S01]  /*02d0*/  LDC.64 R6, c[0x0][0x390] ;  /* 0x0000e400ff067b82 */ /* 0x000e220000000a00 */
[C---:B------:R-:W-:Y:S01]  /*02e0*/  DSETP.NEU.AND P1, PT, R4.reuse, RZ, PT ;  /* 0x000000ff0400722a */ /* 0x040fe20003f2d000 */
[----:B------:R-:W-:Y:S01]  /*02f0*/  IMAD R0, R3, 0x8, R29 ;  /* 0x0000000803007824 */ /* 0x000fe200078e021d */
[----:B------:R-:W-:Y:S01]  /*0300*/  BSSY.RECONVERGENT B1, `(.L_x_187) ;  /* 0x0000011000017945 */ /* 0x000fe20003800200 */
[----:B------:R-:W-:Y:S01]  /*0310*/  IMAD R27, R27, 0x8, R2 ;  /* 0x000000081b1b7824 */ /* 0x000fe200078e0202 */
[----:B------:R-:W-:Y:S01]  /*0320*/  DSETP.NEU.AND P0, PT, R4, 1, PT ;  /* 0x3ff000000400742a */ /* 0x000fe20003f0d000 */
[----:B------:R-:W-:Y:S01]  /*0330*/  IMAD R0, R0, 0x82, RZ ;  /* 0x0000008200007824 */ /* 0x000fe200078e02ff */
[----:B------:R-:W-:Y:S01]  /*0340*/  MOV R3, R11 ;  /* 0x0000000b00037202 */ /* 0x000fe20000000f00 */
[----:B------:R-:W-:Y:S01]  /*0350*/  IMAD.MOV.U32 R2, RZ, RZ, R10 ;  /* 0x000000ffff027224 */ /* 0x000fe200078e000a */
[----:B------:R-:W-:-:S02]  /*0360*/  LOP3.LUT R8, R9, 0x7ff00000, RZ, 0xc0, !PT ;  /* 0x7ff0000009087812 */ /* 0x000fc400078ec0ff */
[----:B------:R-:W-:Y:S02]  /*0370*/  IADD3 R27, PT, PT, R27, 0x83, R0 ;  /* 0x000000831b1b7810 */ /* 0x000fe40007ffe000 */
[----:B------:R-:W-:Y:S02]  /*0380*/  ISETP.NE.AND P2, PT, R8, 0x7ff00000, PT ;  /* 0x7ff000000800780c */ /* 0x000fe40003f45270 */
[----:B------:R-:W-:-:S11]  /*0390*/  @!P1 CS2R R2, SRZ ;  /* 0x0000000000029805 */ /* 0x000fd6000001ff00 */
[----:B------:R-:W-:Y:S05]  /*03a0*/  @P2 BRA `(.L_x_188) ;  /* 0x0000000000182947 */ /* 0x000fea0003800000 */
[----:B------:R-:W-:-:S14]  /*03b0*/  DSETP.NAN.AND P1, PT, R4, R4, PT ;  /* 0x000000040400722a */ /* 0x000fdc0003f28000 */
[----:B------:R-:W-:Y:S01]  /*03c0*/  @P1 DADD R2, R4, 2 ;  /* 0x4000000004021429 */ /* 0x000fe20000000000 */
[----:B------:R-:W-:Y:S10]  /*03d0*/  @P1 BRA `(.L_x_188) ;  /* 0x00000000000c1947 */ /* 0x000ff40003800000 */
[----:B------:R-:W-:-:S14]  /*03e0*/  DSETP.NEU.AND P1, PT, |R4|, +INF , PT ;  /* 0x7ff000000400742a */ /* 0x000fdc0003f2d200 */
[----:B------:R-:W-:Y:S02]  /*03f0*/  @!P1 IMAD.MOV.U32 R2, RZ, RZ, 0x0 ;  /* 0x00000000ff029424 */ /* 0x000fe400078e00ff */
[----:B------:R-:W-:-:S07]  /*0400*/  @!P1 IMAD.MOV.U32 R3, RZ, RZ, 0x7ff00000 ;  /* 0x7ff00000ff039424 */ /* 0x000fce00078e00ff */
.L_x_188:
[----:B------:R-:W-:Y:S05]  /*0410*/  BSYNC.RECONVERGENT B1 ;  /* 0x0000000000017941 */ /* 0x000fea0003800200 */
.L_x_187:
[----:B------:R-:W-:Y:S01]  /*0420*/  FSEL R2, R2, RZ, P0 ;  /* 0x000000ff02027208 */ /* 0x000fe20000000000 */
[----:B0-----:R-:W-:Y:S01]  /*0430*/  IMAD.WIDE R6, R27, 0x8, R6 ;  /* 0x000000081b067825 */ /* 0x001fe200078e0206 */
[----:B------:R-:W-:-:S05]  /*0440*/  FSEL R3, R3, 1.875, P0 ;  /* 0x3ff0000003037808 */ /* 0x000fca0000000000 */
[----:B------:R1:W-:Y:S02]  /*0450*/  STG.E.64 desc[UR8][R6.64], R2 ;  /* 0x0000000206007986 */ /* 0x0003e4000c101b08 */
.L_x_185:
[----:B------:R-:W-:Y:S05]  /*0460*/  BSYNC.RECONVERGENT B0 ;  /* 0x0000000000007941 */ /* 0x000fea0003800200 */
.L_x_184:
[----:B------:R-:W-:Y:S06]  /*0470*/  BAR.SYNC.DEFER_BLOCKING 0x0 ;  /* 0x0000000000007b1d */ /* 0x000fec0000010000 */
[----:B------:R-:W-:Y:S05]  /*0480*/  EXIT ;  /* 0x000000000000794d */ /* 0x000fea0003800000 */
        .type           $_Z12Get_ResidualPdS_S_$__internal_accurate_pow,@function
        .size           $_Z12Get_ResidualPdS_S_$__internal_accurate_pow,(.L_x_198 - $_Z12Get_ResidualPdS_S_$__internal_accurate_pow)
$_Z12Get_ResidualPdS_S_$__internal_accurate_pow:
[----:B------:R-:W-:Y:S01]  /*0490*/  DADD R6, -RZ, |R4| ;  /* 0x00000000ff067229 */ /* 0x000fe20000000504 */
[----:B------:R-:W-:Y:S01]  /*04a0*/  IMAD.MOV.U32 R14, RZ, RZ, RZ ;  /* 0x000000ffff0e7224 */ /* 0x000fe200078e00ff */
[----:B------:R-:W-:Y:S01]  /*04b0*/  UMOV UR4, 0x7d2cafe2 ;  /* 0x7d2cafe200047882 */ /* 0x000fe20000000000 */
[----:B------:R-:W-:Y:S01]  /*04c0*/  IMAD.MOV.U32 R18, RZ, RZ, 0x41ad3b5a ;  /* 0x41ad3b5aff127424 */ /* 0x000fe200078e00ff */
[----:B------:R-:W-:Y:S01]  /*04d0*/  UMOV UR5, 0x3eb0f5ff ;  /* 0x3eb0f5ff00057882 */ /* 0x000fe20000000000 */
[----:B------:R-:W-:Y:S01]  /*04e0*/  IMAD.MOV.U32 R19, RZ, RZ, 0x3ed0f5d2 ;  /* 0x3ed0f5d2ff137424 */ /* 0x000fe200078e00ff */
[----:B------:R-:W-:Y:S01]  /*04f0*/  UMOV UR6, 0x3b39803f ;  /* 0x3b39803f00067882 */ /* 0x000fe20000000000 */
[----:B------:R-:W-:-:S03]  /*0500*/  UMOV UR7, 0x3c7abc9e ;  /* 0x3c7abc9e00077882 */ /* 0x000fc60000000000 */
[----:B------:R-:W-:Y:S01]  /*0510*/  ISETP.GT.U32.AND P0, PT, R7, 0xfffff, PT ;  /* 0x000fffff0700780c */ /* 0x000fe20003f04070 */
[----:B------:R-:W-:-:S12]  /*0520*/  IMAD.MOV.U32 R10, RZ, RZ, R7 ;  /* 0x000000ffff0a7224 */ /* 0x000fd800078e0007 */
[----:B------:R-:W-:-:S10]  /*0530*/  @!P0 DMUL R8, R6, 1.80143985094819840000e+16 ;  /* 0x4350000006088828 */ /* 0x000fd40000000000 */
[----:B------:R-:W-:Y:S01]  /*0540*/  @!P0 MOV R10, R9 ;  /* 0x00000009000a8202 */ /* 0x000fe20000000f00 */
[----:B------:R-:W-:-:S03]  /*0550*/  @!P0 IMAD.MOV.U32 R6, RZ, RZ, R8 ;  /* 0x000000ffff068224 */ /* 0x000fc600078e0008 */
[----:B------:R-:W-:Y:S01]  /*0560*/  LOP3.LUT R10, R10, 0x800fffff, RZ, 0xc0, !PT ;  /* 0x800fffff0a0a7812 */ /* 0x000fe200078ec0ff */
[----:B------:R-:W-:Y:S01]  /*0570*/  IMAD.MOV.U32 R12, RZ, RZ, R6 ;  /* 0x000000ffff0c7224 */ /* 0x000fe200078e0006 */
[----:B------:R-:W-:Y:S02]  /*0580*/  SHF.R.U32.HI R6, RZ, 0x14, R7 ;  /* 0x00000014ff067819 */ /* 0x000fe40000011607 */
[----:B------:R-:W-:Y:S02]  /*0590*/  LOP3.LUT R13, R10, 0x3ff00000, RZ, 0xfc, !PT ;  /* 0x3ff000000a0d7812 */ /* 0x000fe400078efcff */
[----:B------:R-:W-:Y:S01]  /*05a0*/  @!P0 LEA.HI R6, R9, 0xffffffca, RZ, 0xc ;  /* 0xffffffca09068811 */ /* 0x000fe200078f60ff */
[----:B------:R-:W-:Y:S01]  /*05b0*/  HFMA2 R9, -RZ, RZ, 3.59375, 0 ;  /* 0x43300000ff097431 */ /* 0x000fe200000001ff */
[----:B------:R-:W-:-:S03]  /*05c0*/  ISETP.GE.U32.AND P1, PT, R13, 0x3ff6a09f, PT ;  /* 0x3ff6a09f0d00780c */ /* 0x000fc60003f26070 */
[----:B------:R-:W-:-:S10]  /*05d0*/  VIADD R8, R6, 0xfffffc01 ;  /* 0xfffffc0106087836 */ /* 0x000fd40000000000 */
[----:B------:R-:W-:Y:S02]  /*05e0*/  @P1 VIADD R11, R13, 0xfff00000 ;  /* 0xfff000000d0b1836 */ /* 0x000fe40000000000 */
[----:B------:R-:W-:-:S03]  /*05f0*/  @P1 VIADD R8, R6, 0xfffffc02 ;  /* 0xfffffc0206081836 */ /* 0x000fc60000000000 */
[----:B------:R-:W-:Y:S02]  /*0600*/  @P1 MOV R13, R11 ;  /* 0x0000000b000d1202 */ /* 0x000fe40000000f00 */
[----:B------:R-:W-:-:S04]  /*0610*/  LOP3.LUT R8, R8, 0x80000000, RZ, 0x3c, !PT ;  /* 0x8000000008087812 */ /* 0x000fc800078e3cff */
[C---:B------:R-:W-:Y:S02]  /*0620*/  DADD R16, R12.reuse, 1 ;  /* 0x3ff000000c107429 */ /* 0x040fe40000000000 */
[----:B------:R-:W-:-:S04]  /*0630*/  DADD R12, R12, -1 ;  /* 0xbff000000c0c7429 */ /* 0x000fc80000000000 */
[----:B------:R-:W0:Y:S02]  /*0640*/  MUFU.RCP64H R15, R17 ;  /* 0x00000011000f7308 */ /* 0x000e240000001800 */
[----:B0-----:R-:W-:-:S08]  /*0650*/  DFMA R10, -R16, R14, 1 ;  /* 0x3ff00000100a742b */ /* 0x001fd0000000010e */
[----:B------:R-:W-:-:S08]  /*0660*/  DFMA R10, R10, R10, R10 ;  /* 0x0000000a0a0a722b */ /* 0x000fd0000000000a */
[----:B------:R-:W-:-:S08]  /*0670*/  DFMA R14, R14, R10, R14 ;  /* 0x0000000a0e0e722b */ /* 0x000fd0000000000e */
[----:B------:R-:W-:-:S08]  /*0680*/  DMUL R10, R12, R14 ;  /* 0x0000000e0c0a7228 */ /* 0x000fd00000000000 */
[----:B------:R-:W-:-:S08]  /*0690*/  DFMA R10, R12, R14, R10 ;  /* 0x0000000e0c0a722b */ /* 0x000fd0000000000a */
[----:B------:R-:W-:-:S08]  /*06a0*/  DMUL R22, R10, R10 ;  /* 0x0000000a0a167228 */ /* 0x000fd00000000000 */
[----:B------:R-:W-:Y:S01]  /*06b0*/  DFMA R16, R22, UR4, R18 ;  /* 0x0000000416107c2b */ /* 0x000fe20008000012 */
[----:B------:R-:W-:Y:S01]  /*06c0*/  UMOV UR4, 0x75488a3f ;  /* 0x75488a3f00047882 */ /* 0x000fe20000000000 */
[----:B------:R-:W-:-:S06]  /*06d0*/  UMOV UR5, 0x3ef3b20a ;  /* 0x3ef3b20a00057882 */ /* 0x000fcc0000000000 */
[----:B------:R-:W-:Y:S01]  /*06e0*/  DFMA R16, R22, R16, UR4 ;  /* 0x0000000416107e2b */ /* 0x000fe20008000010 */
[----:B------:R-:W-:Y:S01]  /*06f0*/  UMOV UR4, 0xe4faecd5 ;  /* 0xe4faecd500047882 */ /* 0x000fe20000000000 */
[----:B------:R-:W-:-:S06]  /*0700*/  UMOV UR5, 0x3f1745cd ;  /* 0x3f1745cd00057882 */ /* 0x000fcc0000000000 */
[----:B------:R-:W-:Y:S01]  /*0710*/  DFMA R16, R22, R16, UR4 ;  /* 0x0000000416107e2b */ /* 0x000fe20008000010 */
[----:B------:R-:W-:Y:S01]  /*0720*/  UMOV UR4, 0x258a578b ;  /* 0x258a578b00047882 */ /* 0x000fe20000000000 */
[----:B------:R-:W-:-:S06]  /*0730*/  UMOV UR5, 0x3f3c71c7 ;  /* 0x3f3c71c700057882 */ /* 0x000fcc0000000000 */
[----:B------:R-:W-:Y:S01]  /*0740*/  DFMA R18, R22, R16, UR4 ;  /* 0x0000000416127e2b */ /* 0x000fe20008000010 */
[----:B------:R-:W-:Y:S01]  /*0750*/  UMOV UR4, 0x9242b910 ;  /* 0x9242b91000047882 */ /* 0x000fe20000000000 */
[----:B------:R-:W-:Y:S01]  /*0760*/  UMOV UR5, 0x3f624924 ;  /* 0x3f62492400057882 */ /* 0x000fe20000000000 */
[----:B------:R-:W-:-:S05]  /*0770*/  DADD R16, R12, -R10 ;  /* 0x000000000c107229 */ /* 0x000fca000000080a */
[----:B------:R-:W-:Y:S01]  /*0780*/  DFMA R18, R22, R18, UR4 ;  /* 0x0000000416127e2b */ /* 0x000fe20008000012 */
[----:B------:R-:W-:Y:S01]  /*0790*/  UMOV UR4, 0x99999dfb ;  /* 0x99999dfb00047882 */ /* 0x000fe20000000000 */
[----:B------:R-:W-:Y:S01]  /*07a0*/  UMOV UR5, 0x3f899999 ;  /* 0x3f89999900057882 */ /* 0x000fe20000000000 */
[----:B------:R-:W-:-:S05]  /*07b0*/  DADD R16, R16, R16 ;  /* 0x0000000010107229 */ /* 0x000fca0000000010 */
[----:B------:R-:W-:Y:S01]  /*07c0*/  DFMA R18, R22, R18, UR4 ;  /* 0x0000000416127e2b */ /* 0x000fe20008000012 */
[----:B------:R-:W-:Y:S01]  /*07d0*/  UMOV UR4, 0x55555555 ;  /* 0x5555555500047882 */ /* 0x000fe20000000000 */
[----:B------:R-:W-:Y:S01]  /*07e0*/  UMOV UR5, 0x3fb55555 ;  /* 0x3fb5555500057882 */ /* 0x000fe20000000000 */
[----:B------:R-:W-:-:S05]  /*07f0*/  DFMA R16, R12, -R10, R16 ;  /* 0x8000000a0c10722b */ /* 0x000fca0000000010 */
[----:B------:R-:W-:-:S03]  /*0800*/  DFMA R12, R22, R18, UR4 ;  /* 0x00000004160c7e2b */ /* 0x000fc60008000012 */
[----:B------:R-:W-:Y:S02]  /*0810*/  DMUL R14, R14, R16 ;  /* 0x000000100e0e7228 */ /* 0x000fe40000000000 */
[----:B------:R-:W-:-:S03]  /*0820*/  DMUL R16, R10, R10 ;  /* 0x0000000a0a107228 */ /* 0x000fc60000000000 */
[----:B------:R-:W-:Y:S01]  /*0830*/  DADD R20, -R12, UR4 ;  /* 0x000000040c147e29 */ /* 0x000fe20008000100 */
[----:B------:R-:W-:Y:S01]  /*0840*/  UMOV UR4, 0xb9e7b0 ;  /* 0x00b9e7b000047882 */ /* 0x000fe20000000000 */
[----:B------:R-:W-:-:S03]  /*0850*/  UMOV UR5, 0x3c46a4cb ;  /* 0x3c46a4cb00057882 */ /* 0x000fc60000000000 */
[----:B------:R-:W-:-:S03]  /*0860*/  DMUL R24, R10, R16 ;  /* 0x000000100a187228 */ /* 0x000fc60000000000 */
[----:B------:R-:W-:Y:S02]  /*0870*/  DFMA R18, R22, R18, R20 ;  /* 0x000000121612722b */ /* 0x000fe40000000014 */
[----:B------:R-:W-:Y:S01]  /*0880*/  DFMA R20, R10, R10, -R16 ;  /* 0x0000000a0a14722b */ /* 0x000fe20000000810 */
[----:B------:R-:W-:Y:S01]  /*0890*/  IADD3 R23, PT, PT, R15, 0x100000, RZ ;  /* 0x001000000f177810 */ /* 0x000fe20007ffe0ff */
[----:B------:R-:W-:-:S06]  /*08a0*/  IMAD.MOV.U32 R22, RZ, RZ, R14 ;  /* 0x000000ffff167224 */ /* 0x000fcc00078e000e */
[----:B------:R-:W-:Y:S02]  /*08b0*/  DFMA R20, R10, R22, R20 ;  /* 0x000000160a14722b */ /* 0x000fe40000000014 */
[----:B------:R-:W-:Y:S01]  /*08c0*/  DADD R22, R18, -UR4 ;  /* 0x8000000412167e29 */ /* 0x000fe20008000000 */
[----:B------:R-:W-:Y:S01]  /*08d0*/  UMOV UR4, 0x80000000 ;  /* 0x8000000000047882 */ /* 0x000fe20000000000 */
[----:B------:R-:W-:Y:S01]  /*08e0*/  DFMA R18, R10, R16, -R24 ;  /* 0x000000100a12722b */ /* 0x000fe20000000818 */
[----:B------:R-:W-:Y:S02]  /*08f0*/  UMOV UR5, 0x43300000 ;  /* 0x4330000000057882 */ /* 0x000fe40000000000 */
[----:B------:R-:W-:Y:S01]  /*0900*/  DADD R8, R8, -UR4 ;  /* 0x8000000408087e29 */ /* 0x000fe20008000000 */
[----:B------:R-:W-:Y:S01]  /*0910*/  UMOV UR4, 0xfefa39ef ;  /* 0xfefa39ef00047882 */ /* 0x000fe20000000000 */
[----:B------:R-:W-:-:S03]  /*0920*/  UMOV UR5, 0x3fe62e42 ;  /* 0x3fe62e4200057882 */ /* 0x000fc60000000000 */
[----:B------:R-:W-:Y:S02]  /*0930*/  DFMA R18, R14, R16, R18 ;  /* 0x000000100e12722b */ /* 0x000fe40000000012 */
[----:B------:R-:W-:-:S06]  /*0940*/  DADD R16, R12, R22 ;  /* 0x000000000c107229 */ /* 0x000fcc0000000016 */
[----:B------:R-:W-:Y:S02]  /*0950*/  DFMA R18, R10, R20, R18 ;  /* 0x000000140a12722b */ /* 0x000fe40000000012 */
[----:B------:R-:W-:Y:S02]  /*0960*/  DADD R20, R12, -R16 ;  /* 0x000000000c147229 */ /* 0x000fe40000000810 */
[----:B------:R-:W-:-:S06]  /*0970*/  DMUL R12, R16, R24 ;  /* 0x00000018100c7228 */ /* 0x000fcc0000000000 */
[----:B------:R-:W-:Y:S02]  /*0980*/  DADD R22, R22, R20 ;  /* 0x0000000016167229 */ /* 0x000fe40000000014 */
[----:B------:R-:W-:-:S08]  /*0990*/  DFMA R20, R16, R24, -R12 ;  /* 0x000000181014722b */ /* 0x000fd0000000080c */
[----:B------:R-:W-:-:S08]  /*09a0*/  DFMA R18, R16, R18, R20 ;  /* 0x000000121012722b */ /* 0x000fd00000000014 */
[----:B------:R-:W-:-:S08]  /*09b0*/  DFMA R22, R22, R24, R18 ;  /* 0x000000181616722b */ /* 0x000fd00000000012 */
[----:B------:R-:W-:-:S08]  /*09c0*/  DADD R18, R12, R22 ;  /* 0x000000000c127229 */ /* 0x000fd00000000016 */
[--C-:B------:R-:W-:Y:S02]  /*09d0*/  DADD R16, R10, R18.reuse ;  /* 0x000000000a107229 */ /* 0x100fe40000000012 */
[----:B------:R-:W-:-:S06]  /*09e0*/  DADD R12, R12, -R18 ;  /* 0x000000000c0c7229 */ /* 0x000fcc0000000812 */
[----:B------:R-:W-:Y:S02]  /*09f0*/  DADD R10, R10, -R16 ;  /* 0x000000000a0a7229 */ /* 0x000fe40000000810 */
[----:B------:R-:W-:-:S06]  /*0a00*/  DADD R12, R22, R12 ;  /* 0x00000000160c7229 */ /* 0x000fcc000000000c */
[----:B------:R-:W-:-:S08]  /*0a10*/  DADD R10, R18, R10 ;  /* 0x00000000120a7229 */ /* 0x000fd0000000000a */
[----:B------:R-:W-:-:S08]  /*0a20*/  DADD R10, R12, R10 ;  /* 0x000000000c0a7229 */ /* 0x000fd0000000000a */
[----:B------:R-:W-:-:S08]  /*0a30*/  DADD R14, R14, R10 ;  /* 0x000000000e0e7229 */ /* 0x000fd0000000000a */
[----:B------:R-:W-:-:S08]  /*0a40*/  DADD R10, R16, R14 ;  /* 0x00000000100a7229 */ /* 0x000fd0000000000e */
[--C-:B------:R-:W-:Y:S02]  /*0a50*/  DFMA R6, R8, UR4, R10.reuse ;  /* 0x0000000408067c2b */ /* 0x100fe4000800000a */
[----:B------:R-:W-:-:S06]  /*0a60*/  DADD R16, R16, -R10 ;  /* 0x0000000010107229 */ /* 0x000fcc000000080a */
[----:B------:R-:W-:Y:S02]  /*0a70*/  DFMA R12, R8, -UR4, R6 ;  /* 0x80000004080c7c2b */ /* 0x000fe40008000006 */
[----:B------:R-:W-:-:S06]  /*0a80*/  DADD R16, R14, R16 ;  /* 0x000000000e107229 */ /* 0x000fcc0000000010 */
[----:B------:R-:W-:-:S08]  /*0a90*/  DADD R12, -R10, R12 ;  /* 0x000000000a0c7229 */ /* 0x000fd0000000010c */
[----:B------:R-:W-:-:S08]  /*0aa0*/  DADD R12, R16, -R12 ;  /* 0x00000000100c7229 */ /* 0x000fd0000000080c */
[----:B------:R-:W-:-:S08]  /*0ab0*/  DFMA R12, R8, UR6, R12 ;  /* 0x00000006080c7c2b */ /* 0x000fd0000800000c */
[----:B------:R-:W-:-:S08]  /*0ac0*/  DADD R8, R6, R12 ;  /* 0x0000000006087229 */ /* 0x000fd0000000000c */
[----:B------:R-:W-:Y:S02]  /*0ad0*/  DADD R10, R6, -R8 ;  /* 0x00000000060a7229 */ /* 0x000fe40000000808 */
[----:B------:R-:W-:-:S06]  /*0ae0*/  DMUL R6, R8, 2 ;  /* 0x4000000008067828 */ /* 0x000fcc0000000000 */
[----:B------:R-:W-:Y:S02]  /*0af0*/  DADD R12, R12, R10 ;  /* 0x000000000c0c7229 */ /* 0x000fe4000000000a */
[----:B------:R-:W-:Y:S01]  /*0b00*/  DFMA R8, R8, 2, -R6 ;  /* 0x400000000808782b */ /* 0x000fe20000000806 */
[----:B------:R-:W-:Y:S02]  /*0b10*/  IMAD.MOV.U32 R10, RZ, RZ, 0x652b82fe ;  /* 0x652b82feff0a7424 */ /* 0x000fe400078e00ff */
[----:B------:R-:W-:-:S05]  /*0b20*/  IMAD.MOV.U32 R11, RZ, RZ, 0x3ff71547 ;  /* 0x3ff71547ff0b7424 */ /* 0x000fca00078e00ff */
[----:B------:R-:W-:-:S08]  /*0b30*/  DFMA R12, R12, 2, R8 ;  /* 0x400000000c0c782b */ /* 0x000fd00000000008 */
[----:B------:R-:W-:-:S08]  /*0b40*/  DADD R8, R6, R12 ;  /* 0x0000000006087229 */ /* 0x000fd0000000000c */
[----:B------:R-:W-:Y:S02]  /*0b50*/  DFMA R10, R8, R10, 6.75539944105574400000e+15 ;  /* 0x43380000080a742b */ /* 0x000fe4000000000a */
[----:B------:R-:W-:Y:S01]  /*0b60*/  FSETP.GEU.AND P0, PT, |R9|, 4.1917929649353027344, PT ;  /* 0x4086232b0900780b */ /* 0x000fe20003f0e200 */
[----:B------:R-:W-:-:S05]  /*0b70*/  DADD R6, R6, -R8 ;  /* 0x0000000006067229 */ /* 0x000fca0000000808 */
[----:B------:R-:W-:-:S03]  /*0b80*/  DADD R14, R10, -6.75539944105574400000e+15 ;  /* 0xc33800000a0e7429 */ /* 0x000fc60000000000 */
[----:B------:R-:W-:-:S05]  /*0b90*/  DADD R12, R12, R6 ;  /* 0x000000000c0c7229 */ /* 0x000fca0000000006 */
[----:B------:R-:W-:Y:S01]  /*0ba0*/  DFMA R16, R14, -UR4, R8 ;  /* 0x800000040e107c2b */ /* 0x000fe20008000008 */
[----:B------:R-:W-:Y:S01]  /*0bb0*/  UMOV UR4, 0x3b39803f ;  /* 0x3b39803f00047882 */ /* 0x000fe20000000000 */
[----:B------:R-:W-:-:S06]  /*0bc0*/  UMOV UR5, 0x3c7abc9e ;  /* 0x3c7abc9e00057882 */ /* 0x000fcc0000000000 */
[----:B------:R-:W-:Y:S01]  /*0bd0*/  DFMA R14, R14, -UR4, R16 ;  /* 0x800000040e0e7c2b */ /* 0x000fe20008000010 */
[----:B------:R-:W-:Y:S01]  /*0be0*/  UMOV UR4, 0x69ce2bdf ;  /* 0x69ce2bdf00047882 */ /* 0x000fe20000000000 */
[----:B------:R-:W-:Y:S01]  /*0bf0*/  IMAD.MOV.U32 R16, RZ, RZ, -0x35dec16 ;  /* 0xfca213eaff107424 */ /* 0x000fe200078e00ff */
[----:B------:R-:W-:Y:S01]  /*0c00*/  MOV R17, 0x3e928af3 ;  /* 0x3e928af300117802 */ /* 0x000fe20000000f00 */
[----:B------:R-:W-:-:S05]  /*0c10*/  UMOV UR5, 0x3e5ade15 ;  /* 0x3e5ade1500057882 */ /* 0x000fca0000000000 */
        /* <DEDUP_REMOVED lines=24> */
[----:B------:R-:W-:-:S08]  /*0da0*/  DFMA R16, R14, R16, UR4 ;  /* 0x000000040e107e2b */ /* 0x000fd00008000010 */
[----:B------:R-:W-:-:S08]  /*0db0*/  DFMA R16, R14, R16, 1 ;  /* 0x3ff000000e10742b */ /* 0x000fd00000000010 */
[----:B------:R-:W-:-:S10]  /*0dc0*/  DFMA R14, R14, R16, 1 ;  /* 0x3ff000000e0e742b */ /* 0x000fd40000000010 */
[----:B------:R-:W-:Y:S02]  /*0dd0*/  IMAD R7, R10, 0x100000, R15 ;  /* 0x001000000a077824 */ /* 0x000fe400078e020f */
[----:B------:R-:W-:Y:S01]  /*0de0*/  IMAD.MOV.U32 R6, RZ, RZ, R14 ;  /* 0x000000ffff067224 */ /* 0x000fe200078e000e */
[----:B------:R-:W-:Y:S06]  /*0df0*/  @!P0 BRA `(.L_x_189) ;  /* 0x0000000000308947 */ /* 0x000fec0003800000 */
[----:B------:R-:W-:Y:S01]  /*0e00*/  FSETP.GEU.AND P1, PT, |R9|, 4.2275390625, PT ;  /* 0x408748000900780b */ /* 0x000fe20003f2e200 */
[C---:B------:R-:W-:Y:S02]  /*0e10*/  DADD R16, R8.reuse, +INF ;  /* 0x7ff0000008107429 */ /* 0x040fe40000000000 */
[----:B------:R-:W-:-:S08]  /*0e20*/  DSETP.GEU.AND P0, PT, R8, RZ, PT ;  /* 0x000000ff0800722a */ /* 0x000fd00003f0e000 */
[----:B------:R-:W-:Y:S02]  /*0e30*/  FSEL R7, R17, RZ, P0 ;  /* 0x000000ff11077208 */ /* 0x000fe40000000000 */
[----:B------:R-:W-:-:S04]  /*0e40*/  @!P1 LEA.HI R6, R10, R10, RZ, 0x1 ;  /* 0x0000000a0a069211 */ /* 0x000fc800078f08ff */
[----:B------:R-:W-:Y:S02]  /*0e50*/  @!P1 SHF.R.S32.HI R9, RZ, 0x1, R6 ;  /* 0x00000001ff099819 */ /* 0x000fe40000011406 */
[----:B------:R-:W-:Y:S02]  /*0e60*/  FSEL R6, R16, RZ, P0 ;  /* 0x000000ff10067208 */ /* 0x000fe40000000000 */
[----:B------:R-:W-:Y:S01]  /*0e70*/  @!P1 IADD3 R8, PT, PT, R10, -R9, RZ ;  /* 0x800000090a089210 */ /* 0x000fe20007ffe0ff */
[----:B------:R-:W-:-:S03]  /*0e80*/  @!P1 IMAD R15, R9, 0x100000, R15 ;  /* 0x00100000090f9824 */ /* 0x000fc600078e020f */
[----:B------:R-:W-:Y:S01]  /*0e90*/  @!P1 LEA R9, R8, 0x3ff00000, 0x14 ;  /* 0x3ff0000008099811 */ /* 0x000fe200078ea0ff */
[----:B------:R-:W-:-:S06]  /*0ea0*/  @!P1 IMAD.MOV.U32 R8, RZ, RZ, RZ ;  /* 0x000000ffff089224 */ /* 0x000fcc00078e00ff */
[----:B------:R-:W-:-:S11]  /*0eb0*/  @!P1 DMUL R6, R14, R8 ;  /* 0x000000080e069228 */ /* 0x000fd60000000000 */
.L_x_189:
[----:B------:R-:W-:Y:S02]  /*0ec0*/  DFMA R12, R12, R6, R6 ;  /* 0x000000060c0c722b */ /* 0x000fe40000000006 */
[----:B------:R-:W-:-:S08]  /*0ed0*/  DSETP.NEU.AND P0, PT, |R6|, +INF , PT ;  /* 0x7ff000000600742a */ /* 0x000fd00003f0d200 */
[----:B------:R-:W-:Y:S02]  /*0ee0*/  FSEL R10, R6, R12, !P0 ;  /* 0x0000000c060a7208 */ /* 0x000fe40004000000 */
[----:B------:R-:W-:Y:S01]  /*0ef0*/  FSEL R11, R7, R13, !P0 ;  /* 0x0000000d070b7208 */ /* 0x000fe20004000000 */
[----:B------:R-:W-:Y:S01]  /*0f00*/  IMAD.MOV.U32 R7, RZ, RZ, 0x0 ;  /* 0x00000000ff077424 */ /* 0x000fe200078e00ff */
[----:B------:R-:W-:-:S04]  /*0f10*/  MOV R6, R0 ;  /* 0x0000000000067202 */ /* 0x000fc80000000f00 */
[----:B------:R-:W-:Y:S05]  /*0f20*/  RET.REL.NODEC R6 `(_Z12Get_ResidualPdS_S_) ;  /* 0xfffffff006347950 */ /* 0x000fea0003c3ffff */
.L_x_190:
        /* <DEDUP_REMOVED lines=13> */
.L_x_198:


//--------------------- .text._Z25Gauss_Seidel_GPU_shared_BPdS_ --------------------------
	.section	.text._Z25Gauss_Seidel_GPU_shared_BPdS_,"ax",@progbits
	.align	128
        .global         _Z25Gauss_Seidel_GPU_shared_BPdS_
        .type           _Z25Gauss_Seidel_GPU_shared_BPdS_,@function
        .size           _Z25Gauss_Seidel_GPU_shared_BPdS_,(.L_x_208 - _Z25Gauss_Seidel_GPU_shared_BPdS_)
        .other          _Z25Gauss_Seidel_GPU_shared_BPdS_,@"STO_CUDA_ENTRY STV_DEFAULT"
_Z25Gauss_Seidel_GPU_shared_BPdS_:
.text._Z25Gauss_Seidel_GPU_shared_BPdS_:
        /* <DEDUP_REMOVED lines=8> */
[----:B0-----:R-:W-:-:S05]  /*0080*/  IMAD R0, R0, 0x410, R9 ;  /* 0x0000041000007824 */ /* 0x001fca00078e0209 */
[----:B---3--:R-:W-:-:S05]  /*0090*/  LEA R0, R5, R0, 0x3 ;  /* 0x0000000005007211 */ /* 0x008fca00078e18ff */
[----:B-----5:R-:W-:-:S04]  /*00a0*/  IMAD R5, R10, 0x82, R0 ;  /* 0x000000820a057824 */ /* 0x020fc800078e0200 */
[----:B-1----:R-:W-:-:S04]  /*00b0*/  IMAD.WIDE R2, R5, 0x8, R2 ;  /* 0x0000000805027825 */ /* 0x002fc800078e0202 */
[----:B----4-:R-:W-:Y:S01]  /*00c0*/  IMAD.WIDE R6, R5, 0x8, R6 ;  /* 0x0000000805067825 */ /* 0x010fe200078e0206 */
[----:B------:R-:W-:Y:S06]  /*00d0*/  BAR.SYNC.DEFER_BLOCKING 0x0 ;  /* 0x0000000000007b1d */ /* 0x000fec0000010000 */
[----:B--2---:R-:W2:Y:S04]  /*00e0*/  LDG.E.64 R4, desc[UR8][R2.64] ;  /* 0x0000000802047981 */ /* 0x004ea8000c1e1b00 */
[----:B------:R-:W3:Y:S01]  /*00f0*/  LDG.E.64 R6, desc[UR8][R6.64] ;  /* 0x0000000806067981 */ /* 0x000ee2000c1e1b00 */
[----:B------:R-:W0:Y:S01]  /*0100*/  S2UR UR5, SR_CgaCtaId ;  /* 0x00000000000579c3 */ /* 0x000e220000008800 */
[----:B------:R-:W-:Y:S01]  /*0110*/  UMOV UR4, 0x400 ;  /* 0x0000040000047882 */ /* 0x000fe20000000000 */
[----:B------:R-:W-:Y:S01]  /*0120*/  IMAD R0, R10, 0xa, R9 ;  /* 0x0000000a0a007824 */ /* 0x000fe200078e0209 */
[----:B------:R-:W-:-:S02]  /*0130*/  IADD3 R8, PT, PT, R9, R10, RZ ;  /* 0x0000000a09087210 */ /* 0x000fc40007ffe0ff */
[----:B------:R-:W-:Y:S02]  /*0140*/  LOP3.LUT P0, RZ, R9, 0x3f8, R10, 0xc8, !PT ;  /* 0x000003f809ff7812 */ /* 0x000fe4000780c80a */
[----:B------:R-:W-:-:S04]  /*0150*/  LOP3.LUT R8, R8, 0x1, RZ, 0xc0, !PT ;  /* 0x0000000108087812 */ /* 0x000fc800078ec0ff */
[----:B------:R-:W-:Y:S01]  /*0160*/  ISETP.NE.U32.OR P0, PT, R8, 0x1, P0 ;  /* 0x000000010800780c */ /* 0x000fe20000705470 */
[----:B0-----:R-:W-:Y:S02]  /*0170*/  ULEA UR6, UR5, UR4, 0x18 ;  /* 0x0000000405067291 */ /* 0x001fe4000f8ec0ff */
[----:B------:R-:W-:-:S04]  /*0180*/  UIADD3 UR4, UPT, UPT, UR4, 0x320, URZ ;  /* 0x0000032004047890 */ /* 0x000fc8000fffe0ff */
[----:B------:R-:W-:Y:S01]  /*0190*/  ULEA UR4, UR5, UR4, 0x18 ;  /* 0x0000000405047291 */ /* 0x000fe2000f8ec0ff */
[----:B------:R-:W-:-:S05]  /*01a0*/  LEA R15, R0, UR6, 0x3 ;  /* 0x00000006000f7c11 */ /* 0x000fca000f8e18ff */
[----:B------:R-:W-:Y:S01]  /*01b0*/  LEA R17, R0, UR4, 0x3 ;  /* 0x0000000400117c11 */ /* 0x000fe2000f8e18ff */
[----:B--2---:R0:W-:Y:S04]  /*01c0*/  STS.64 [R15], R4 ;  /* 0x000000040f007388 */ /* 0x0041e80000000a00 */
[----:B---3--:R0:W-:Y:S01]  /*01d0*/  STS.64 [R17], R6 ;  /* 0x0000000611007388 */ /* 0x0081e20000000a00 */
[----:B------:R-:W-:Y:S06]  /*01e0*/  BAR.SYNC.DEFER_BLOCKING 0x0 ;  /* 0x0000000000007b1d */ /* 0x000fec0000010000 */
[----:B------:R-:W-:Y:S05]  /*01f0*/  @P0 EXIT ;  /* 0x000000000000094d */ /* 0x000fea0003800000 */
[----:B0-----:R-:W-:Y:S04]  /*0200*/  LDS.64 R4, [R17+0x58] ;  /* 0x0000580011047984 */ /* 0x001fe80000000a00 */
[----:B------:R-:W0:Y:S04]  /*0210*/  LDS.64 R6, [R15+0x50] ;  /* 0x000050000f067984 */ /* 0x000e280000000a00 */
[----:B------:R-:W1:Y:S04]  /*0220*/  LDS.64 R8, [R15+0x60] ;  /* 0x000060000f087984 */ /* 0x000e680000000a00 */
[----:B------:R-:W2:Y:S04]  /*0230*/  LDS.64 R10, [R15+0x8] ;  /* 0x000008000f0a7984 */ /* 0x000ea80000000a00 */
[----:B------:R-:W3:Y:S01]  /*0240*/  LDS.64 R12, [R15+0xa8] ;  /* 0x0000a8000f0c7984 */ /* 0x000ee20000000a00 */
[----:B0-----:R-:W-:-:S08]  /*0250*/  DADD R4, R4, R6 ;  /* 0x0000000004047229 */ /* 0x001fd00000000006 */
[----:B-1----:R-:W-:-:S08]  /*0260*/  DADD R4, R4, R8 ;  /* 0x0000000004047229 */ /* 0x002fd00000000008 */
[----:B--2---:R-:W-:-:S08]  /*0270*/  DADD R4, R4, R10 ;  /* 0x0000000004047229 */ /* 0x004fd0000000000a */
[----:B---3--:R-:W-:-:S08]  /*0280*/  DADD R4, R4, R12 ;  /* 0x0000000004047229 */ /* 0x008fd0000000000c */
[----:B------:R-:W-:-:S07]  /*0290*/  DMUL R4, R4, 0.25 ;  /* 0x3fd0000004047828 */ /* 0x000fce0000000000 */
[----:B------:R-:W-:Y:S01]  /*02a0*/  STG.E.64 desc[UR8][R2.64+0x418], R4 ;  /* 0x0004180402007986 */ /* 0x000fe2000c101b08 */
[----:B------:R-:W-:Y:S06]  /*02b0*/  BAR.SYNC.DEFER_BLOCKING 0x0 ;  /* 0x0000000000007b1d */ /* 0x000fec0000010000 */
[----:B------:R-:W-:Y:S05]  /*02c0*/  EXIT ;  /* 0x000000000000794d */ /* 0x000fea0003800000 */
.L_x_191:
        /* <DEDUP_REMOVED lines=11> */
.L_x_208:


//--------------------- .text._Z25Gauss_Seidel_GPU_shared_RPdS_ --------------------------
	.section	.text._Z25Gauss_Seidel_GPU_shared_RPdS_,"ax",@progbits
	.align	128
        .global         _Z25Gauss_Seidel_GPU_shared_RPdS_
        .type           _Z25Gauss_Seidel_GPU_shared_RPdS_,@function
        .size           _Z25Gauss_Seidel_GPU_shared_RPdS_,(.L_x_209 - _Z25Gauss_Seidel_GPU_shared_RPdS_)
        .other          _Z25Gauss_Seidel_GPU_shared_RPdS_,@"STO_CUDA_ENTRY STV_DEFAULT"
_Z25Gauss_Seidel_GPU_shared_RPdS_:
.text._Z25Gauss_Seidel_GPU_shared_RPdS_:
        /* <DEDUP_REMOVED lines=19> */
[----:B------:R-:W-:-:S02]  /*0130*/  LOP3.LUT R8, R9, 0x3f8, R10, 0xc8, !PT ;  /* 0x000003f809087812 */ /* 0x000fc400078ec80a */
[----:B------:R-:W-:-:S04]  /*0140*/  IADD3 R9, PT, PT, R9, R10, RZ ;  /* 0x0000000a09097210 */ /* 0x000fc80007ffe0ff */
[----:B------:R-:W-:Y:S01]  /*0150*/  LOP3.LUT P0, RZ, R8, 0x1, R9, 0xf8, !PT ;  /* 0x0000000108ff7812 */ /* 0x000fe2000780f809 */
        /* <DEDUP_REMOVED lines=22> */
.L_x_192:
        /* <DEDUP_REMOVED lines=12> */
.L_x_209:


//--------------------- .text._Z16Gauss_Seidel_GPUPdS_ --------------------------
	.section	.text._Z16Gauss_Seidel_GPUPdS_,"ax",@progbits
	.align	128
        .global         _Z16Gauss_Seidel_GPUPdS_
        .type           _Z16Gauss_Seidel_GPUPdS_,@function
        .size           _Z16Gauss_Seidel_GPUPdS_,(.L_x_210 - _Z16Gauss_Seidel_GPUPdS_)
        .other          _Z16Gauss_Seidel_GPUPdS_,@"STO_CUDA_ENTRY STV_DEFAULT"
_Z16Gauss_Seidel_GPUPdS_:
.text._Z16Gauss_Seidel_GPUPdS_:
[----:B------:R-:W-:Y:S01]  /*0000*/  LDC R1, c[0x0][0x37c] ;  /* 0x0000df00ff017b82 */ /* 0x000fe20000000800 */
[----:B------:R-:W0:Y:S07]  /*0010*/  S2R R0, SR_TID.X ;  /* 0x0000000000007919 */ /* 0x000e2e0000002100 */
[----:B------:R-:W0:Y:S01]  /*0020*/  S2UR UR4, SR_CTAID.X ;  /* 0x00000000000479c3 */ /* 0x000e220000002500 */
[----:B------:R-:W-:Y:S01]  /*0030*/  BSSY.RECONVERGENT B0, `(.L_x_193) ;  /* 0x0000025000007945 */ /* 0x000fe20003800200 */
[----:B------:R-:W1:Y:S06]  /*0040*/  S2R R2, SR_TID.Y ;  /* 0x0000000000027919 */ /* 0x000e6c0000002200 */
[----:B------:R-:W-:Y:S08]  /*0050*/  BAR.SYNC.DEFER_BLOCKING 0x0 ;  /* 0x0000000000007b1d */ /* 0x000ff00000010000 */
[----:B------:R-:W0:Y:S08]  /*0060*/  LDC R3, c[0x0][0x360] ;  /* 0x0000d800ff037b82 */ /* 0x000e300000000800 */
[----:B------:R-:W1:Y:S08]  /*0070*/  S2UR UR5, SR_CTAID.Y ;  /* 0x00000000000579c3 */ /* 0x000e700000002600 */
[----:B------:R-:W1:Y:S01]  /*0080*/  LDC R5, c[0x0][0x364] ;  /* 0x0000d900ff057b82 */ /* 0x000e620000000800 */
[----:B0-----:R-:W-:-:S02]  /*0090*/  IMAD R0, R3, UR4, R0 ;  /* 0x0000000403007c24 */ /* 0x001fc4000f8e0200 */
[----:B-1----:R-:W-:Y:S01]  /*00a0*/  IMAD R3, R5, UR5, R2 ;  /* 0x0000000505037c24 */ /* 0x002fe2000f8e0202 */
[----:B------:R-:W0:Y:S03]  /*00b0*/  LDCU.64 UR4, c[0x0][0x358] ;  /* 0x00006b00ff0477ac */ /* 0x000e260008000a00 */
[----:B------:R-:W-:-:S05]  /*00c0*/  IMAD.IADD R5, R0, 0x1, R3 ;  /* 0x0000000100057824 */ /* 0x000fca00078e0203 */
[C---:B------:R-:W-:Y:S02]  /*00d0*/  LOP3.LUT R2, R5.reuse, 0x1, RZ, 0xc0, !PT ;  /* 0x0000000105027812 */ /* 0x040fe400078ec0ff */
[----:B------:R-:W-:Y:S02]  /*00e0*/  LOP3.LUT R4, R5, 0x80000001, RZ, 0xc0, !PT ;  /* 0x8000000105047812 */ /* 0x000fe400078ec0ff */
[----:B------:R-:W-:Y:S02]  /*00f0*/  ISETP.NE.U32.AND P1, PT, R2, 0x1, PT ;  /* 0x000000010200780c */ /* 0x000fe40003f25070 */
[----:B------:R-:W-:-:S11]  /*0100*/  ISETP.NE.AND P0, PT, R4, 0x1, PT ;  /* 0x000000010400780c */ /* 0x000fd60003f05270 */
[----:B0-----:R-:W-:Y:S05]  /*0110*/  @!P1 BRA `(.L_x_194) ;  /* 0x0000000000589947 */ /* 0x001fea0003800000 */
[----:B------:R-:W0:Y:S01]  /*0120*/  LDC.64 R6, c[0x0][0x388] ;  /* 0x0000e200ff067b82 */ /* 0x000e220000000a00 */
[----:B------:R-:W1:Y:S01]  /*0130*/  LDCU.64 UR6, c[0x0][0x380] ;  /* 0x00007000ff0677ac */ /* 0x000e620008000a00 */
[C---:B------:R-:W-:Y:S02]  /*0140*/  IMAD R2, R0.reuse, 0x82, RZ ;  /* 0x0000008200027824 */ /* 0x040fe400078e02ff */
[----:B------:R-:W-:-:S03]  /*0150*/  IMAD R13, R0, 0x81, R5 ;  /* 0x00000081000d7824 */ /* 0x000fc600078e0205 */
[----:B------:R-:W-:Y:S01]  /*0160*/  IADD3 R4, P1, PT, R3, R2, RZ ;  /* 0x0000000203047210 */ /* 0x000fe20007f3e0ff */
[----:B------:R-:W2:Y:S03]  /*0170*/  LDC.64 R10, c[0x0][0x380] ;  /* 0x0000e000ff0a7b82 */ /* 0x000ea60000000a00 */
[----:B------:R-:W-:Y:S02]  /*0180*/  LEA.HI.X.SX32 R9, R2, RZ, 0x1, P1 ;  /* 0x000000ff02097211 */ /* 0x000fe400008f0eff */
[----:B-1----:R-:W-:-:S04]  /*0190*/  LEA R18, P1, R4, UR6, 0x3 ;  /* 0x0000000604127c11 */ /* 0x002fc8000f8218ff */
[----:B------:R-:W-:Y:S01]  /*01a0*/  LEA.HI.X R19, R4, UR7, R9, 0x3, P1 ;  /* 0x0000000704137c11 */ /* 0x000fe200088f1c09 */
[----:B0-----:R-:W-:-:S04]  /*01b0*/  IMAD.WIDE R6, R13, 0x8, R6 ;  /* 0x000000080d067825 */ /* 0x001fc800078e0206 */
[----:B------:R-:W3:Y:S04]  /*01c0*/  LDG.E.64 R8, desc[UR4][R18.64+0x8] ;  /* 0x0000080412087981 */ /* 0x000ee8000c1e1b00 */
[----:B------:R-:W3:Y:S01]  /*01d0*/  LDG.E.64 R6, desc[UR4][R6.64+0x418] ;  /* 0x0004180406067981 */ /* 0x000ee2000c1e1b00 */
[----:B--2---:R-:W-:-:S05]  /*01e0*/  IMAD.WIDE R10, R13, 0x8, R10 ;  /* 0x000000080d0a7825 */ /* 0x004fca00078e020a */
[----:B------:R-:W2:Y:S04]  /*01f0*/  LDG.E.64 R12, desc[UR4][R10.64+0x828] ;  /* 0x000828040a0c7981 */ /* 0x000ea8000c1e1b00 */
[----:B------:R-:W4:Y:S04]  /*0200*/  LDG.E.64 R14, desc[UR4][R10.64+0x410] ;  /* 0x000410040a0e7981 */ /* 0x000f28000c1e1b00 */
[----:B------:R-:W5:Y:S01]  /*0210*/  LDG.E.64 R16, desc[UR4][R10.64+0x420] ;  /* 0x000420040a107981 */ /* 0x000f62000c1e1b00 */
[----:B---3--:R-:W-:-:S08]  /*0220*/  DADD R8, R6, R8 ;  /* 0x0000000006087229 */ /* 0x008fd00000000008 */
[----:B--2---:R-:W-:-:S08]  /*0230*/  DADD R8, R8, R12 ;  /* 0x0000000008087229 */ /* 0x004fd0000000000c */
[----:B----4-:R-:W-:-:S08]  /*0240*/  DADD R8, R8, R14 ;  /* 0x0000000008087229 */ /* 0x010fd0000000000e */
[----:B-----5:R-:W-:-:S08]  /*0250*/  DADD R8, R8, R16 ;  /* 0x0000000008087229 */ /* 0x020fd00000000010 */
[----:B------:R-:W-:-:S07]  /*0260*/  DMUL R8, R8, 0.25 ;  /* 0x3fd0000008087828 */ /* 0x000fce0000000000 */
[----:B------:R0:W-:Y:S04]  /*0270*/  STG.E.64 desc[UR4][R10.64+0x418], R8 ;  /* 0x000418080a007986 */ /* 0x0001e8000c101b04 */
.L_x_194:
[----:B------:R-:W-:Y:S05]  /*0280*/  BSYNC.RECONVERGENT B0 ;  /* 0x0000000000007941 */ /* 0x000fea0003800200 */
.L_x_193:
[----:B------:R-:W-:Y:S06]  /*0290*/  BAR.SYNC.DEFER_BLOCKING 0x0 ;  /* 0x0000000000007b1d */ /* 0x000fec0000010000 */
[----:B------:R-:W-:Y:S04]  /*02a0*/  BSSY.RECONVERGENT B0, `(.L_x_195) ;  /* 0x0000018000007945 */ /* 0x000fe80003800200 */
[----:B------:R-:W-:Y:S05]  /*02b0*/  @P0 BRA `(.L_x_196) ;  /* 0x0000000000580947 */ /* 0x000fea0003800000 */
[----:B------:R-:W1:Y:S01]  /*02c0*/  LDC.64 R6, c[0x0][0x388] ;  /* 0x0000e200ff067b82 */ /* 0x000e620000000a00 */
[----:B------:R-:W2:Y:S01]  /*02d0*/  LDCU.64 UR6, c[0x0][0x380] ;  /* 0x00007000ff0677ac */ /* 0x000ea20008000a00 */
[C---:B------:R-:W-:Y:S02]  /*02e0*/  IMAD R2, R0.reuse, 0x82, RZ ;  /* 0x0000008200027824 */ /* 0x040fe400078e02ff */
[----:B------:R-:W-:-:S03]  /*02f0*/  IMAD R15, R0, 0x81, R5 ;  /* 0x00000081000f7824 */ /* 0x000fc600078e0205 */
[----:B------:R-:W-:Y:S01]  /*0300*/  IADD3 R3, P0, PT, R3, R2, RZ ;  /* 0x0000000203037210 */ /* 0x000fe20007f1e0ff */
[----:B0-----:R-:W0:Y:S03]  /*0310*/  LDC.64 R8, c[0x0][0x380] ;  /* 0x0000e000ff087b82 */ /* 0x001e260000000a00 */
[----:B------:R-:W-:Y:S02]  /*0320*/  LEA.HI.X.SX32 R2, R2, RZ, 0x1, P0 ;  /* 0x000000ff02027211 */ /* 0x000fe400000f0eff */
[----:B--2---:R-:W-:-:S04]  /*0330*/  LEA R4, P0, R3, UR6, 0x3 ;  /* 0x0000000603047c11 */ /* 0x004fc8000f8018ff */
[----:B------:R-:W-:Y:S01]  /*0340*/  LEA.HI.X R5, R3, UR7, R2, 0x3, P0 ;  /* 0x0000000703057c11 */ /* 0x000fe200080f1c02 */
[----:B-1----:R-:W-:-:S05]  /*0350*/  IMAD.WIDE R12, R15, 0x8, R6 ;  /* 0x000000080f0c7825 */ /* 0x002fca00078e0206 */
[----:B------:R-:W2:Y:S04]  /*0360*/  LDG.E.64 R2, desc[UR4][R12.64+0x418] ;  /* 0x000418040c027981 */ /* 0x000ea8000c1e1b00 */
[----:B------:R-:W2:Y:S01]  /*0370*/  LDG.E.64 R4, desc[UR4][R4.64+0x8] ;  /* 0x0000080404047981 */ /* 0x000ea2000c1e1b00 */
[----:B0-----:R-:W-:-:S05]  /*0380*/  IMAD.WIDE R14, R15, 0x8, R8 ;  /* 0x000000080f0e7825 */ /* 0x001fca00078e0208 */
[----:B------:R-:W3:Y:S04]  /*0390*/  LDG.E.64 R6, desc[UR4][R14.64+0x828] ;  /* 0x000828040e067981 */ /* 0x000ee8000c1e1b00 */
[----:B------:R-:W4:Y:S04]  /*03a0*/  LDG.E.64 R8, desc[UR4][R14.64+0x410] ;  /* 0x000410040e087981 */ /* 0x000f28000c1e1b00 */
[----:B------:R-:W5:Y:S01]  /*03b0*/  LDG.E.64 R10, desc[UR4][R14.64+0x420] ;  /* 0x000420040e0a7981 */ /* 0x000f62000c1e1b00 */
[----:B--2---:R-:W-:-:S08]  /*03c0*/  DADD R2, R2, R4 ;  /* 0x0000000002027229 */ /* 0x004fd00000000004 */
[----:B---3--:R-:W-:-:S08]  /*03d0*/  DADD R2, R2, R6 ;  /* 0x0000000002027229 */ /* 0x008fd00000000006 */
[----:B----4-:R-:W-:-:S08]  /*03e0*/  DADD R2, R2, R8 ;  /* 0x0000000002027229 */ /* 0x010fd00000000008 */
[----:B-----5:R-:W-:-:S08]  /*03f0*/  DADD R2, R2, R10 ;  /* 0x0000000002027229 */ /* 0x020fd0000000000a */
[----:B------:R-:W-:-:S07]  /*0400*/  DMUL R2, R2, 0.25 ;  /* 0x3fd0000002027828 */ /* 0x000fce0000000000 */
[----:B------:R1:W-:Y:S04]  /*0410*/  STG.E.64 desc[UR4][R14.64+0x418], R2 ;  /* 0x000418020e007986 */ /* 0x0003e8000c101b04 */
.L_x_196:
[----:B------:R-:W-:Y:S05]  /*0420*/  BSYNC.RECONVERGENT B0 ;  /* 0x0000000000007941 */ /* 0x000fea0003800200 */
.L_x_195:
[----:B------:R-:W-:Y:S06]  /*0430*/  BAR.SYNC.DEFER_BLOCKING 0x0 ;  /* 0x0000000000007b1d */ /* 0x000fec0000010000 */
[----:B------:R-:W-:Y:S05]  /*0440*/  EXIT ;  /* 0x000000000000794d */ /* 0x000fea0003800000 */
.L_x_197:
        /* <DEDUP_REMOVED lines=11> */
.L_x_210:


//--------------------- .nv.shared._ZN3cub18CUB_300001_SM_10006detail6reduce28DeviceReduceSingleTileKernelINS2_10policy_hubIdyN4cuda3std3__44plusIdEEE10Policy1000EPdSC_iS9_ddNS7_10__identityEEEvT0_T1_T2_T3_T4_T6_ --------------------------
	.section	.nv.shared._ZN3cub18CUB_300001_SM_10006detail6reduce28DeviceReduceSingleTileKernelINS2_10policy_hubIdyN4cuda3std3__44plusIdEEE10Policy1000EPdSC_iS9_ddNS7_10__identityEEEvT0_T1_T2_T3_T4_T6_,"aw",@nobits
	.sectionflags	@""
	.align	8
.nv.shared._ZN3cub18CUB_300001_SM_10006detail6reduce28DeviceReduceSingleTileKernelINS2_10policy_hubIdyN4cuda3std3__44plusIdEEE10Policy1000EPdSC_iS9_ddNS7_10__identityEEEvT0_T1_T2_T3_T4_T6_:
	.zero		1176


//--------------------- .nv.shared.reserved.0     --------------------------
	.section	.nv.shared.reserved.0,"aw",@nobits
	.weak		__nv_reservedSMEM_offset_0_alias
	.size		__nv_reservedSMEM_offset_0_alias, 0, 64
	.other		__nv_reservedSMEM_offset_0_alias,@"STO_CUDA_RESERVED_SHARED STV_DEFAULT"
__nv_reservedSMEM_offset_0_alias:
	.zero		0
	.zero		64


//--------------------- .nv.global                --------------------------
	.section	.nv.global,"aw",@nobits
.nv.global:
	.type		_ZN34_INTERNAL_5a839740_4_k_cu_c4f779e06thrust24THRUST_300001_SM_1000_NS3seqE,@object
	.size		_ZN34_INTERNAL_5a839740_4_k_cu_c4f779e06thrust24THRUST_300001_SM_1000_NS3seqE,(_ZN34_INTERNAL_5a839740_4_k_cu_c4f779e04cuda3std3__48in_placeE - _ZN34_INTERNAL_5a839740_4_k_cu_c4f779e06thrust24THRUST_300001_SM_1000_NS3seqE)
_ZN34_INTERNAL_5a839740_4_k_cu_c4f779e06thrust24THRUST_300001_SM_1000_NS3seqE:
	.zero		1
	.type		_ZN34_INTERNAL_5a839740_4_k_cu_c4f779e04cuda3std3__48in_placeE,@object
	.size		_ZN34_INTERNAL_5a839740_4_k_cu_c4f779e04cuda3std3__48in_placeE,(_ZN34_INTERNAL_5a839740_4_k_cu_c4f779e04cuda3std6ranges3__45__cpo4sizeE - _ZN34_INTERNAL_5a839740_4_k_cu_c4f779e04cuda3std3__48in_placeE)
_ZN34_INTERNAL_5a839740_4_k_cu_c4f779e04cuda3std3__48in_placeE:
	.zero		1
	.type		_ZN34_INTERNAL_5a839740_4_k_cu_c4f779e04cuda3std6ranges3__45__cpo4sizeE,@object
	.size		_ZN34_INTERNAL_5a839740_4_k_cu_c4f779e04cuda3std6ranges3__45__cpo4sizeE,(_ZN34_INTERNAL_5a839740_4_k_cu_c4f779e06thrust24THRUST_300001_SM_1000_NS12placeholders2_3E - _ZN34_INTERNAL_5a839740_4_k_cu_c4f779e04cuda3std6ranges3__45__cpo4sizeE)
_ZN34_INTERNAL_5a839740_4_k_cu_c4f779e04cuda3std6ranges3__45__cpo4sizeE:
	.zero		1
	.type		_ZN34_INTERNAL_5a839740_4_k_cu_c4f779e06thrust24THRUST_300001_SM_1000_NS12placeholders2_3E,@object
	.size		_ZN34_INTERNAL_5a839740_4_k_cu_c4f779e06thrust24THRUST_300001_SM_1000_NS12placeholders2_3E,(_ZN34_INTERNAL_5a839740_4_k_cu_c4f779e04cuda3std3__45__cpo6cbeginE - _ZN34_INTERNAL_5a839740_4_k_cu_c4f779e06thrust24THRUST_300001_SM_1000_NS12placeholders2_3E)
_ZN34_INTERNAL_5a839740_4_k_cu_c4f779e06thrust24THRUST_300001_SM_1000_NS12placeholders2_3E:
	.zero		1
	.type		_ZN34_INTERNAL_5a839740_4_k_cu_c4f779e04cuda3std3__45__cpo6cbeginE,@object
	.size		_ZN34_INTERNAL_5a839740_4_k_cu_c4f779e04cuda3std3__45__cpo6cbeginE,(_ZN34_INTERNAL_5a839740_4_k_cu_c4f779e04cuda3std6ranges3__45__cpo6cbeginE - _ZN34_INTERNAL_5a839740_4_k_cu_c4f779e04cuda3std3__45__cpo6cbeginE)
_ZN34_INTERNAL_5a839740_4_k_cu_c4f779e04cuda3std3__45__cpo6cbeginE:
	.zero		1
	.type		_ZN34_INTERNAL_5a839740_4_k_cu_c4f779e04cuda3std6ranges3__45__cpo6cbeginE,@object
	.size		_ZN34_INTERNAL_5a839740_4_k_cu_c4f779e04cuda3std6ranges3__45__cpo6cbeginE,(_ZN34_INTERNAL_5a839740_4_k_cu_c4f779e06thrust24THRUST_300001_SM_1000_NS12placeholders2_7E - _ZN34_INTERNAL_5a839740_4_k_cu_c4f779e04cuda3std6ranges3__45__cpo6cbeginE)
_ZN34_INTERNAL_5a839740_4_k_cu_c4f779e04cuda3std6ranges3__45__cpo6cbeginE:
	.zero		1
	.type		_ZN34_INTERNAL_5a839740_4_k_cu_c4f779e06thrust24THRUST_300001_SM_1000_NS12placeholders2_7E,@object
	.size		_ZN34_INTERNAL_5a839740_4_k_cu_c4f779e06thrust24THRUST_300001_SM_1000_NS12placeholders2_7E,(_ZN34_INTERNAL_5a839740_4_k_cu_c4f779e04cuda3std3__45__cpo7crbeginE - _ZN34_INTERNAL_5a839740_4_k_cu_c4f779e06thrust24THRUST_300001_SM_1000_NS12placeholders2_7E)
_ZN34_INTERNAL_5a839740_4_k_cu_c4f779e06thrust24THRUST_300001_SM_1000_NS12placeholders2_7E:
	.zero		1
	.type		_ZN34_INTERNAL_5a839740_4_k_cu_c4f779e04cuda3std3__45__cpo7crbeginE,@object
	.size		_ZN34_INTERNAL_5a839740_4_k_cu_c4f779e04cuda3std3__45__cpo7crbeginE,(_ZN34_INTERNAL_5a839740_4_k_cu_c4f779e04cuda3std6ranges3__45__cpo4nextE - _ZN34_INTERNAL_5a839740_4_k_cu_c4f779e04cuda3std3__45__cpo7crbeginE)
_ZN34_INTERNAL_5a839740_4_k_cu_c4f779e04cuda3std3__45__cpo7crbeginE:
	.zero		1
	.type		_ZN34_INTERNAL_5a839740_4_k_cu_c4f779e04cuda3std6ranges3__45__cpo4nextE,@object
	.size		_ZN34_INTERNAL_5a839740_4_k_cu_c4f779e04cuda3std6ranges3__45__cpo4nextE,(_ZN34_INTERNAL_5a839740_4_k_cu_c4f779e04cuda3std6ranges3__45__cpo4swapE - _ZN34_INTERNAL_5a839740_4_k_cu_c4f779e04cuda3std6ranges3__45__cpo4nextE)
_ZN34_INTERNAL_5a839740_4_k_cu_c4f779e04cuda3std6ranges3__45__cpo4nextE:
	.zero		1
	.type		_ZN34_INTERNAL_5a839740_4_k_cu_c4f779e04cuda3std6ranges3__45__cpo4swapE,@object
	.size		_ZN34_INTERNAL_5a839740_4_k_cu_c4f779e04cuda3std6ranges3__45__cpo4swapE,(_ZN34_INTERNAL_5a839740_4_k_cu_c4f779e06thrust24THRUST_300001_SM_1000_NS8cuda_cub10par_nosyncE - _ZN34_INTERNAL_5a839740_4_k_cu_c4f779e04cuda3std6ranges3__45__cpo4swapE)
_ZN34_INTERNAL_5a839740_4_k_cu_c4f779e04cuda3std6ranges3__45__cpo4swapE:
	.zero		1
	.type		_ZN34_INTERNAL_5a839740_4_k_cu_c4f779e06thrust24THRUST_300001_SM_1000_NS8cuda_cub10par_nosyncE,@object
	.size		_ZN34_INTERNAL_5a839740_4_k_cu_c4f779e06thrust24THRUST_300001_SM_1000_NS8cuda_cub10par_nosyncE,(_ZN34_INTERNAL_5a839740_4_k_cu_c4f779e06thrust24THRUST_300001_SM_1000_NS12placeholders2_9E - _ZN34_INTERNAL_5a839740_4_k_cu_c4f779e06thrust24THRUST_300001_SM_1000_NS8cuda_cub10par_nosyncE)
_ZN34_INTERNAL_5a839740_4_k_cu_c4f779e06thrust24THRUST_300001_SM_1000_NS8cuda_cub10par_nosyncE:
	.zero		1
	.type		_ZN34_INTERNAL_5a839740_4_k_cu_c4f779e06thrust24THRUST_300001_SM_1000_NS12placeholders2_9E,@object
	.size		_ZN34_INTERNAL_5a839740_4_k_cu_c4f779e06thrust24THRUST_300001_SM_1000_NS12placeholders2_9E,(_ZN34_INTERNAL_5a839740_4_k_cu_c4f779e04cuda3std3__436_GLOBAL__N__5a839740_4_k_cu_c4f779e06ignoreE - _ZN34_INTERNAL_5a839740_4_k_cu_c4f779e06thrust24THRUST_300001_SM_1000_NS12placeholders2_9E)
_ZN34_INTERNAL_5a839740_4_k_cu_c4f779e06thrust24THRUST_300001_SM_1000_NS12placeholders2_9E:
	.zero		1
	.type		_ZN34_INTERNAL_5a839740_4_k_cu_c4f779e04cuda3std3__436_GLOBAL__N__5a839740_4_k_cu_c4f779e06ignoreE,@object
	.size		_ZN34_INTERNAL_5a839740_4_k_cu_c4f779e04cuda3std3__436_GLOBAL__N__5a839740_4_k_cu_c4f779e06ignoreE,(_ZN34_INTERNAL_5a839740_4_k_cu_c4f779e04cuda3std6ranges3__45__cpo4dataE - _ZN34_INTERNAL_5a839740_4_k_cu_c4f779e04cuda3std3__436_GLOBAL__N__5a839740_4_k_cu_c4f779e06ignoreE)
_ZN34_INTERNAL_5a839740_4_k_cu_c4f779e04cuda3std3__436_GLOBAL__N__5a839740_4_k_cu_c4f779e06ignoreE:
	.zero		1
	.type		_ZN34_INTERNAL_5a839740_4_k_cu_c4f779e04cuda3std6ranges3__45__cpo4dataE,@object
	.size		_ZN34_INTERNAL_5a839740_4_k_cu_c4f779e04cuda3std6ranges3__45__cpo4dataE,(_ZN34_INTERNAL_5a839740_4_k_cu_c4f779e06thrust24THRUST_300001_SM_1000_NS12placeholders2_1E - _ZN34_INTERNAL_5a839740_4_k_cu_c4f779e04cuda3std6ranges3__45__cpo4dataE)
_ZN34_INTERNAL_5a839740_4_k_cu_c4f779e04cuda3std6ranges3__45__cpo4dataE:
	.zero		1
	.type		_ZN34_INTERNAL_5a839740_4_k_cu_c4f779e06thrust24THRUST_300001_SM_1000_NS12placeholders2_1E,@object
	.size		_ZN34_INTERNAL_5a839740_4_k_cu_c4f779e06thrust24THRUST_300001_SM_1000_NS12placeholders2_1E,(_ZN34_INTERNAL_5a839740_4_k_cu_c4f779e04cuda3std3__45__cpo5beginE - _ZN34_INTERNAL_5a839740_4_k_cu_c4f779e06thrust24THRUST_300001_SM_1000_NS12placeholders2_1E)
_ZN34_INTERNAL_5a839740_4_k_cu_c4f779e06thrust24THRUST_300001_SM_1000_NS12placeholders2_1E:
	.zero		1
	.type		_ZN34_INTERNAL_5a839740_4_k_cu_c4f779e04cuda3std3__45__cpo5beginE,@object
	.size		_ZN34_INTERNAL_5a839740_4_k_cu_c4f779e04cuda3std3__45__cpo5beginE,(_ZN34_INTERNAL_5a839740_4_k_cu_c4f779e04cuda3std6ranges3__45__cpo5beginE - _ZN34_INTERNAL_5a839740_4_k_cu_c4f779e04cuda3std3__45__cpo5beginE)
_ZN34_INTERNAL_5a839740_4_k_cu_c4f779e04cuda3std3__45__cpo5beginE:
	.zero		1
	.type		_ZN34_INTERNAL_5a839740_4_k_cu_c4f779e04cuda3std6ranges3__45__cpo5beginE,@object
	.size		_ZN34_INTERNAL_5a839740_4_k_cu_c4f779e04cuda3std6ranges3__45__cpo5beginE,(_ZN34_INTERNAL_5a839740_4_k_cu_c4f779e06thrust24THRUST_300001_SM_1000_NS12placeholders2_5E - _ZN34_INTERNAL_5a839740_4_k_cu_c4f779e04cuda3std6ranges3__45__cpo5beginE)
_ZN34_INTERNAL_5a839740_4_k_cu_c4f779e04cuda3std6ranges3__45__cpo5beginE:
	.zero		1
	.type		_ZN34_INTERNAL_5a839740_4_k_cu_c4f779e06thrust24THRUST_300001_SM_1000_NS12placeholders2_5E,@object
	.size		_ZN34_INTERNAL_5a839740_4_k_cu_c4f779e06thrust24THRUST_300001_SM_1000_NS12placeholders2_5E,(_ZN34_INTERNAL_5a839740_4_k_cu_c4f779e04cuda3std3__45__cpo6rbeginE - _ZN34_INTERNAL_5a839740_4_k_cu_c4f779e06thrust24THRUST_300001_SM_1000_NS12placeholders2_5E)
_ZN34_INTERNAL_5a839740_4_k_cu_c4f779e06thrust24THRUST_300001_SM_1000_NS12placeholders2_5E:
	.zero		1
	.type		_ZN34_INTERNAL_5a839740_4_k_cu_c4f779e04cuda3std3__45__cpo6rbeginE,@object
	.size		_ZN34_INTERNAL_5a839740_4_k_cu_c4f779e04cuda3std3__45__cpo6rbeginE,(_ZN34_INTERNAL_5a839740_4_k_cu_c4f779e04cuda3std6ranges3__45__cpo7advanceE - _ZN34_INTERNAL_5a839740_4_k_cu_c4f779e04cuda3std3__45__cpo6rbeginE)
_ZN34_INTERNAL_5a839740_4_k_cu_c4f779e04cuda3std3__45__cpo6rbeginE:
	.zero		1
	.type		_ZN34_INTERNAL_5a839740_4_k_cu_c4f779e04cuda3std6ranges3__45__cpo7advanceE,@object
	.size		_ZN34_INTERNAL_5a839740_4_k_cu_c4f779e04cuda3std6ranges3__45__cpo7advanceE,(_ZN34_INTERNAL_5a839740_4_k_cu_c4f779e04cuda3std3__47nulloptE - _ZN34_INTERNAL_5a839740_4_k_cu_c4f779e04cuda3std6ranges3__45__cpo7advanceE)
_ZN34_INTERNAL_5a839740_4_k_cu_c4f779e04cuda3std6ranges3__45__cpo7advanceE:
	.zero		1
	.type		_ZN34_INTERNAL_5a839740_4_k_cu_c4f779e04cuda3std3__47nulloptE,@object
	.size		_ZN34_INTERNAL_5a839740_4_k_cu_c4f779e04cuda3std3__47nulloptE,(_ZN34_INTERNAL_5a839740_4_k_cu_c4f779e04cuda3std6ranges3__45__cpo8distanceE - _ZN34_INTERNAL_5a839740_4_k_cu_c4f779e04cuda3std3__47nulloptE)
_ZN34_INTERNAL_5a839740_4_k_cu_c4f779e04cuda3std3__47nulloptE:
	.zero		1
	.type		_ZN34_INTERNAL_5a839740_4_k_cu_c4f779e04cuda3std6ranges3__45__cpo8distanceE,@object
	.size		_ZN34_INTERNAL_5a839740_4_k_cu_c4f779e04cuda3std6ranges3__45__cpo8distanceE,(_ZN34_INTERNAL_5a839740_4_k_cu_c4f779e06thrust24THRUST_300001_SM_1000_NS12placeholders3_10E - _ZN34_INTERNAL_5a839740_4_k_cu_c4f779e04cuda3std6ranges3__45__cpo8distanceE)
_ZN34_INTERNAL_5a839740_4_k_cu_c4f779e04cuda3std6ranges3__45__cpo8distanceE:
	.zero		1
	.type		_ZN34_INTERNAL_5a839740_4_k_cu_c4f779e06thrust24THRUST_300001_SM_1000_NS12placeholders3_10E,@object
	.size		_ZN34_INTERNAL_5a839740_4_k_cu_c4f779e06thrust24THRUST_300001_SM_1000_NS12placeholders3_10E,(_ZN34_INTERNAL_5a839740_4_k_cu_c4f779e04cuda3std3__419piecewise_constructE - _ZN34_INTERNAL_5a839740_4_k_cu_c4f779e06thrust24THRUST_300001_SM_1000_NS12placeholders3_10E)
_ZN34_INTERNAL_5a839740_4_k_cu_c4f779e06thrust24THRUST_300001_SM_1000_NS12placeholders3_10E:
	.zero		1
	.type		_ZN34_INTERNAL_5a839740_4_k_cu_c4f779e04cuda3std3__419piecewise_constructE,@object
	.size		_ZN34_INTERNAL_5a839740_4_k_cu_c4f779e04cuda3std3__419piecewise_constructE,(_ZN34_INTERNAL_5a839740_4_k_cu_c4f779e04cuda3std6ranges3__45__cpo5cdataE - _ZN34_INTERNAL_5a839740_4_k_cu_c4f779e04cuda3std3__419piecewise_constructE)
_ZN34_INTERNAL_5a839740_4_k_cu_c4f779e04cuda3std3__419piecewise_constructE:
	.zero		1
	.type		_ZN34_INTERNAL_5a839740_4_k_cu_c4f779e04cuda3std6ranges3__45__cpo5cdataE,@object
	.size		_ZN34_INTERNAL_5a839740_4_k_cu_c4f779e04cuda3std6ranges3__45__cpo5cdataE,(_ZN34_INTERNAL_5a839740_4_k_cu_c4f779e06thrust24THRUST_300001_SM_1000_NS12placeholders2_2E - _ZN34_INTERNAL_5a839740_4_k_cu_c4f779e04cuda3std6ranges3__45__cpo5cdataE)
_ZN34_INTERNAL_5a839740_4_k_cu_c4f779e04cuda3std6ranges3__45__cpo5cdataE:
	.zero		1
	.type		_ZN34_INTERNAL_5a839740_4_k_cu_c4f779e06thrust24THRUST_300001_SM_1000_NS12placeholders2_2E,@object
	.size		_ZN34_INTERNAL_5a839740_4_k_cu_c4f779e06thrust24THRUST_300001_SM_1000_NS12placeholders2_2E,(_ZN34_INTERNAL_5a839740_4_k_cu_c4f779e04cuda3std3__45__cpo3endE - _ZN34_INTERNAL_5a839740_4_k_cu_c4f779e06thrust24THRUST_300001_SM_1000_NS12placeholders2_2E)
_ZN34_INTERNAL_5a839740_4_k_cu_c4f779e06thrust24THRUST_300001_SM_1000_NS12placeholders2_2E:
	.zero		1
	.type		_ZN34_INTERNAL_5a839740_4_k_cu_c4f779e04cuda3std3__45__cpo3endE,@object
	.size		_ZN34_INTERNAL_5a839740_4_k_cu_c4f779e04cuda3std3__45__cpo3endE,(_ZN34_INTERNAL_5a839740_4_k_cu_c4f779e04cuda3std6ranges3__45__cpo3endE - _ZN34_INTERNAL_5a839740_4_k_cu_c4f779e04cuda3std3__45__cpo3endE)
_ZN34_INTERNAL_5a839740_4_k_cu_c4f779e04cuda3std3__45__cpo3endE:
	.zero		1
	.type		_ZN34_INTERNAL_5a839740_4_k_cu_c4f779e04cuda3std6ranges3__45__cpo3endE,@object
	.size		_ZN34_INTERNAL_5a839740_4_k_cu_c4f779e04cuda3std6ranges3__45__cpo3endE,(_ZN34_INTERNAL_5a839740_4_k_cu_c4f779e06thrust24THRUST_300001_SM_1000_NS12placeholders2_6E - _ZN34_INTERNAL_5a839740_4_k_cu_c4f779e04cuda3std6ranges3__45__cpo3endE)
_ZN34_INTERNAL_5a839740_4_k_cu_c4f779e04cuda3std6ranges3__45__cpo3endE:
	.zero		1
	.type		_ZN34_INTERNAL_5a839740_4_k_cu_c4f779e06thrust24THRUST_300001_SM_1000_NS12placeholders2_6E,@object
	.size		_ZN34_INTERNAL_5a839740_4_k_cu_c4f779e06thrust24THRUST_300001_SM_1000_NS12placeholders2_6E,(_ZN34_INTERNAL_5a839740_4_k_cu_c4f779e04cuda3std3__45__cpo4rendE - _ZN34_INTERNAL_5a839740_4_k_cu_c4f779e06thrust24THRUST_300001_SM_1000_NS12placeholders2_6E)
_ZN34_INTERNAL_5a839740_4_k_cu_c4f779e06thrust24THRUST_300001_SM_1000_NS12placeholders2_6E:
	.zero		1
	.type		_ZN34_INTERNAL_5a839740_4_k_cu_c4f779e04cuda3std3__45__cpo4rendE,@object
	.size		_ZN34_INTERNAL_5a839740_4_k_cu_c4f779e04cuda3std3__45__cpo4rendE,(_ZN34_INTERNAL_5a839740_4_k_cu_c4f779e04cuda3std6ranges3__45__cpo9iter_swapE - _ZN34_INTERNAL_5a839740_4_k_cu_c4f779e04cuda3std3__45__cpo4rendE)
_ZN34_INTERNAL_5a839740_4_k_cu_c4f779e04cuda3std3__45__cpo4rendE:
	.zero		1
	.type		_ZN34_INTERNAL_5a839740_4_k_cu_c4f779e04cuda3std6ranges3__45__cpo9iter_swapE,@object
	.size		_ZN34_INTERNAL_5a839740_4_k_cu_c4f779e04cuda3std6ranges3__45__cpo9iter_swapE,(_ZN34_INTERNAL_5a839740_4_k_cu_c4f779e04cuda3std3__48unexpectE - _ZN34_INTERNAL_5a839740_4_k_cu_c4f779e04cuda3std6ranges3__45__cpo9iter_swapE)
_ZN34_INTERNAL_5a839740_4_k_cu_c4f779e04cuda3std6ranges3__45__cpo9iter_swapE:
	.zero		1
	.type		_ZN34_INTERNAL_5a839740_4_k_cu_c4f779e04cuda3std3__48unexpectE,@object
	.size		_ZN34_INTERNAL_5a839740_4_k_cu_c4f779e04cuda3std3__48unexpectE,(_ZN34_INTERNAL_5a839740_4_k_cu_c4f779e06thrust24THRUST_300001_SM_1000_NS8cuda_cub3parE - _ZN34_INTERNAL_5a839740_4_k_cu_c4f779e04cuda3std3__48unexpectE)
_ZN34_INTERNAL_5a839740_4_k_cu_c4f779e04cuda3std3__48unexpectE:
	.zero		1
	.type		_ZN34_INTERNAL_5a839740_4_k_cu_c4f779e06thrust24THRUST_300001_SM_1000_NS8cuda_cub3parE,@object
	.size		_ZN34_INTERNAL_5a839740_4_k_cu_c4f779e06thrust24THRUST_300001_SM_1000_NS8cuda_cub3parE,(_ZN34_INTERNAL_5a839740_4_k_cu_c4f779e06thrust24THRUST_300001_SM_1000_NS12placeholders2_4E - _ZN34_INTERNAL_5a839740_4_k_cu_c4f779e06thrust24THRUST_300001_SM_1000_NS8cuda_cub3parE)
_ZN34_INTERNAL_5a839740_4_k_cu_c4f779e06thrust24THRUST_300001_SM_1000_NS8cuda_cub3parE:
	.zero		1
	.type		_ZN34_INTERNAL_5a839740_4_k_cu_c4f779e06thrust24THRUST_300001_SM_1000_NS12placeholders2_4E,@object
	.size		_ZN34_INTERNAL_5a839740_4_k_cu_c4f779e06thrust24THRUST_300001_SM_1000_NS12placeholders2_4E,(_ZN34_INTERNAL_5a839740_4_k_cu_c4f779e04cuda3std3__45__cpo4cendE - _ZN34_INTERNAL_5a839740_4_k_cu_c4f779e06thrust24THRUST_300001_SM_1000_NS12placeholders2_4E)
_ZN34_INTERNAL_5a839740_4_k_cu_c4f779e06thrust24THRUST_300001_SM_1000_NS12placeholders2_4E:
	.zero		1
	.type		_ZN34_INTERNAL_5a839740_4_k_cu_c4f779e04cuda3std3__45__cpo4cendE,@object
	.size		_ZN34_INTERNAL_5a839740_4_k_cu_c4f779e04cuda3std3__45__cpo4cendE,(_ZN34_INTERNAL_5a839740_4_k_cu_c4f779e04cuda3std6ranges3__45__cpo4cendE - _ZN34_INTERNAL_5a839740_4_k_cu_c4f779e04cuda3std3__45__cpo4cendE)
_ZN34_INTERNAL_5a839740_4_k_cu_c4f779e04cuda3std3__45__cpo4cendE:
	.zero		1
	.type		_ZN34_INTERNAL_5a839740_4_k_cu_c4f779e04cuda3std6ranges3__45__cpo4cendE,@object
	.size		_ZN34_INTERNAL_5a839740_4_k_cu_c4f779e04cuda3std6ranges3__45__cpo4cendE,(_ZN34_INTERNAL_5a839740_4_k_cu_c4f779e04cuda3std3__420unreachable_sentinelE - _ZN34_INTERNAL_5a839740_4_k_cu_c4f779e04cuda3std6ranges3__45__cpo4cendE)
_ZN34_INTERNAL_5a839740_4_k_cu_c4f779e04cuda3std6ranges3__45__cpo4cendE:
	.zero		1
	.type		_ZN34_INTERNAL_5a839740_4_k_cu_c4f779e04cuda3std3__420unreachable_sentinelE,@object
	.size		_ZN34_INTERNAL_5a839740_4_k_cu_c4f779e04cuda3std3__420unreachable_sentinelE,(_ZN34_INTERNAL_5a839740_4_k_cu_c4f779e04cuda3std6ranges3__45__cpo5ssizeE - _ZN34_INTERNAL_5a839740_4_k_cu_c4f779e04cuda3std3__420unreachable_sentinelE)
_ZN34_INTERNAL_5a839740_4_k_cu_c4f779e04cuda3std3__420unreachable_sentinelE:
	.zero		1
	.type		_ZN34_INTERNAL_5a839740_4_k_cu_c4f779e04cuda3std6ranges3__45__cpo5ssizeE,@object
	.size		_ZN34_INTERNAL_5a839740_4_k_cu_c4f779e04cuda3std6ranges3__45__cpo5ssizeE,(_ZN34_INTERNAL_5a839740_4_k_cu_c4f779e06thrust24THRUST_300001_SM_1000_NS12placeholders2_8E - _ZN34_INTERNAL_5a839740_4_k_cu_c4f779e04cuda3std6ranges3__45__cpo5ssizeE)
_ZN34_INTERNAL_5a839740_4_k_cu_c4f779e04cuda3std6ranges3__45__cpo5ssizeE:
	.zero		1
	.type		_ZN34_INTERNAL_5a839740_4_k_cu_c4f779e06thrust24THRUST_300001_SM_1000_NS12placeholders2_8E,@object
	.size		_ZN34_INTERNAL_5a839740_4_k_cu_c4f779e06thrust24THRUST_300001_SM_1000_NS12placeholders2_8E,(_ZN34_INTERNAL_5a839740_4_k_cu_c4f779e04cuda3std3__45__cpo5crendE - _ZN34_INTERNAL_5a839740_4_k_cu_c4f779e06thrust24THRUST_300001_SM_1000_NS12placeholders2_8E)
_ZN34_INTERNAL_5a839740_4_k_cu_c4f779e06thrust24THRUST_300001_SM_1000_NS12placeholders2_8E:
	.zero		1
	.type		_ZN34_INTERNAL_5a839740_4_k_cu_c4f779e04cuda3std3__45__cpo5crendE,@object
	.size		_ZN34_INTERNAL_5a839740_4_k_cu_c4f779e04cuda3std3__45__cpo5crendE,(_ZN34_INTERNAL_5a839740_4_k_cu_c4f779e04cuda3std6ranges3__45__cpo4prevE - _ZN34_INTERNAL_5a839740_4_k_cu_c4f779e04cuda3std3__45__cpo5crendE)
_ZN34_INTERNAL_5a839740_4_k_cu_c4f779e04cuda3std3__45__cpo5crendE:
	.zero		1
	.type		_ZN34_INTERNAL_5a839740_4_k_cu_c4f779e04cuda3std6ranges3__45__cpo4prevE,@object
	.size		_ZN34_INTERNAL_5a839740_4_k_cu_c4f779e04cuda3std6ranges3__45__cpo4prevE,(_ZN34_INTERNAL_5a839740_4_k_cu_c4f779e04cuda3std6ranges3__45__cpo9iter_moveE - _ZN34_INTERNAL_5a839740_4_k_cu_c4f779e04cuda3std6ranges3__45__cpo4prevE)
_ZN34_INTERNAL_5a839740_4_k_cu_c4f779e04cuda3std6ranges3__45__cpo4prevE:
	.zero		1
	.type		_ZN34_INTERNAL_5a839740_4_k_cu_c4f779e04cuda3std6ranges3__45__cpo9iter_moveE,@object
	.size		_ZN34_INTERNAL_5a839740_4_k_cu_c4f779e04cuda3std6ranges3__45__cpo9iter_moveE,(_ZN34_INTERNAL_5a839740_4_k_cu_c4f779e06thrust24THRUST_300001_SM_1000_NS6system6detail10sequential3seqE - _ZN34_INTERNAL_5a839740_4_k_cu_c4f779e04cuda3std6ranges3__45__cpo9iter_moveE)
_ZN34_INTERNAL_5a839740_4_k_cu_c4f779e04cuda3std6ranges3__45__cpo9iter_moveE:
	.zero		1
	.type		_ZN34_INTERNAL_5a839740_4_k_cu_c4f779e06thrust24THRUST_300001_SM_1000_NS6system6detail10sequential3seqE,@object
	.size		_ZN34_INTERNAL_5a839740_4_k_cu_c4f779e06thrust24THRUST_300001_SM_1000_NS6system6detail10sequential3seqE,(.L_31 - _ZN34_INTERNAL_5a839740_4_k_cu_c4f779e06thrust24THRUST_300001_SM_1000_NS6system6detail10sequential3seqE)
_ZN34_INTERNAL_5a839740_4_k_cu_c4f779e06thrust24THRUST_300001_SM_1000_NS6system6detail10sequential3seqE:
	.zero		1
.L_31:


//--------------------- .nv.shared._ZN3cub18CUB_300001_SM_10006detail6reduce18DeviceReduceKernelINS2_10policy_hubIdyN4cuda3std3__44plusIdEEE10Policy1000EN6thrust24THRUST_300001_SM_1000_NS6detail15normal_iteratorINSD_10device_ptrIdEEEEyS9_dNS7_10__identityEEEvT0_PT3_T1_NS0_13GridEvenShareISN_EET2_T4_ --------------------------
	.section	.nv.shared._ZN3cub18CUB_300001_SM_10006detail6reduce18DeviceReduceKernelINS2_10policy_hubIdyN4cuda3std3__44plusIdEEE10Policy1000EN6thrust24THRUST_300001_SM_1000_NS6detail15normal_iteratorINSD_10device_ptrIdEEEEyS9_dNS7_10__identityEEEvT0_PT3_T1_NS0_13GridEvenShareISN_EET2_T4_,"aw",@nobits
	.sectionflags	@""
	.align	8
.nv.shared._ZN3cub18CUB_300001_SM_10006detail6reduce18DeviceReduceKernelINS2_10policy_hubIdyN4cuda3std3__44plusIdEEE10Policy1000EN6thrust24THRUST_300001_SM_1000_NS6detail15normal_iteratorINSD_10device_ptrIdEEEEyS9_dNS7_10__identityEEEvT0_PT3_T1_NS0_13GridEvenShareISN_EET2_T4_:
	.zero		1176


//--------------------- .nv.shared._ZN3cub18CUB_300001_SM_10006detail6reduce28DeviceReduceSingleTileKernelINS2_10policy_hubIdyN4cuda3std3__44plusIdEEE10Policy1000EN6thrust24THRUST_300001_SM_1000_NS6detail15normal_iteratorINSD_10device_ptrIdEEEEPdyS9_ddNS7_10__identityEEEvT0_T1_T2_T3_T4_T6_ --------------------------
	.section	.nv.shared._ZN3cub18CUB_300001_SM_10006detail6reduce28DeviceReduceSingleTileKernelINS2_10policy_hubIdyN4cuda3std3__44plusIdEEE10Policy1000EN6thrust24THRUST_300001_SM_1000_NS6detail15normal_iteratorINSD_10device_ptrIdEEEEPdyS9_ddNS7_10__identityEEEvT0_T1_T2_T3_T4_T6_,"aw",@nobits
	.sectionflags	@""
	.align	8
.nv.shared._ZN3cub18CUB_300001_SM_10006detail6reduce28DeviceReduceSingleTileKernelINS2_10policy_hubIdyN4cuda3std3__44plusIdEEE10Policy1000EN6thrust24THRUST_300001_SM_1000_NS6detail15normal_iteratorINSD_10device_ptrIdEEEEPdyS9_ddNS7_10__identityEEEvT0_T1_T2_T3_T4_T6_:
	.zero		1176


//--------------------- .nv.shared._ZN3cub18CUB_300001_SM_10006detail6reduce28DeviceReduceSingleTileKernelINS2_10policy_hubIdjN4cuda3std3__44plusIdEEE10Policy1000EPdSC_iS9_ddNS7_10__identityEEEvT0_T1_T2_T3_T4_T6_ --------------------------
	.section	.nv.shared._ZN3cub18CUB_300001_SM_10006detail6reduce28DeviceReduceSingleTileKernelINS2_10policy_hubIdjN4cuda3std3__44plusIdEEE10Policy1000EPdSC_iS9_ddNS7_10__identityEEEvT0_T1_T2_T3_T4_T6_,"aw",@nobits
	.sectionflags	@""
	.align	8
.nv.shared._ZN3cub18CUB_300001_SM_10006detail6reduce28DeviceReduceSingleTileKernelINS2_10policy_hubIdjN4cuda3std3__44plusIdEEE10Policy1000EPdSC_iS9_ddNS7_10__identityEEEvT0_T1_T2_T3_T4_T6_:
	.zero		1216


//--------------------- .nv.shared._ZN3cub18CUB_300001_SM_10006detail6reduce18DeviceReduceKernelINS2_10policy_hubIdjN4cuda3std3__44plusIdEEE10Policy1000EN6thrust24THRUST_300001_SM_1000_NS6detail15normal_iteratorINSD_10device_ptrIdEEEEjS9_dNS7_10__identityEEEvT0_PT3_T1_NS0_13GridEvenShareISN_EET2_T4_ --------------------------
	.section	.nv.shared._ZN3cub18CUB_300001_SM_10006detail6reduce18DeviceReduceKernelINS2_10policy_hubIdjN4cuda3std3__44plusIdEEE10Policy1000EN6thrust24THRUST_300001_SM_1000_NS6detail15normal_iteratorINSD_10device_ptrIdEEEEjS9_dNS7_10__identityEEEvT0_PT3_T1_NS0_13GridEvenShareISN_EET2_T4_,"aw",@nobits
	.sectionflags	@""
	.align	8
.nv.shared._ZN3cub18CUB_300001_SM_10006detail6reduce18DeviceReduceKernelINS2_10policy_hubIdjN4cuda3std3__44plusIdEEE10Policy1000EN6thrust24THRUST_300001_SM_1000_NS6detail15normal_iteratorINSD_10device_ptrIdEEEEjS9_dNS7_10__identityEEEvT0_PT3_T1_NS0_13GridEvenShareISN_EET2_T4_:
	.zero		1216


//--------------------- .nv.shared._ZN3cub18CUB_300001_SM_10006detail6reduce28DeviceReduceSingleTileKernelINS2_10policy_hubIdjN4cuda3std3__44plusIdEEE10Policy1000EN6thrust24THRUST_300001_SM_1000_NS6detail15normal_iteratorINSD_10device_ptrIdEEEEPdjS9_ddNS7_10__identityEEEvT0_T1_T2_T3_T4_T6_ --------------------------
	.section	.nv.shared._ZN3cub18CUB_300001_SM_10006detail6reduce28DeviceReduceSingleTileKernelINS2_10policy_hubIdjN4cuda3std3__44plusIdEEE10Policy1000EN6thrust24THRUST_300001_SM_1000_NS6detail15normal_iteratorINSD_10device_ptrIdEEEEPdjS9_ddNS7_10__identityEEEvT0_T1_T2_T3_T4_T6_,"aw",@nobits
	.sectionflags	@""
	.align	8
.nv.shared._ZN3cub18CUB_300001_SM_10006detail6reduce28DeviceReduceSingleTileKernelINS2_10policy_hubIdjN4cuda3std3__44plusIdEEE10Policy1000EN6thrust24THRUST_300001_SM_1000_NS6detail15normal_iteratorINSD_10device_ptrIdEEEEPdjS9_ddNS7_10__identityEEEvT0_T1_T2_T3_T4_T6_:
	.zero		1216


//--------------------- .nv.shared._Z12Get_ResidualPdS_S_ --------------------------
	.section	.nv.shared._Z12Get_ResidualPdS_S_,"aw",@nobits
	.sectionflags	@""
	.align	8
.nv.shared._Z12Get_ResidualPdS_S_:
	.zero		2624


//--------------------- .nv.shared._Z25Gauss_Seidel_GPU_shared_BPdS_ --------------------------
	.section	.nv.shared._Z25Gauss_Seidel_GPU_shared_BPdS_,"aw",@nobits
	.sectionflags	@""
	.align	8
.nv.shared._Z25Gauss_Seidel_GPU_shared_BPdS_:
	.zero		2624


//--------------------- .nv.shared._Z25Gauss_Seidel_GPU_shared_RPdS_ --------------------------
	.section	.nv.shared._Z25Gauss_Seidel_GPU_shared_RPdS_,"aw",@nobits
	.sectionflags	@""
	.align	8
.nv.shared._Z25Gauss_Seidel_GPU_shared_RPdS_:
	.zero		2624


//--------------------- .nv.constant0._ZN3cub18CUB_300001_SM_10006detail6reduce28DeviceReduceSingleTileKernelINS2_10policy_hubIdyN4cuda3std3__44plusIdEEE10Policy1000EPdSC_iS9_ddNS7_10__identityEEEvT0_T1_T2_T3_T4_T6_ --------------------------
	.section	.nv.constant0._ZN3cub18CUB_300001_SM_10006detail6reduce28DeviceReduceSingleTileKernelINS2_10policy_hubIdyN4cuda3std3__44plusIdEEE10Policy1000EPdSC_iS9_ddNS7_10__identityEEEvT0_T1_T2_T3_T4_T6_,"a",@progbits
	.sectionflags	@""
	.align	4
.nv.constant0._ZN3cub18CUB_300001_SM_10006detail6reduce28DeviceReduceSingleTileKernelINS2_10policy_hubIdyN4cuda3std3__44plusIdEEE10Policy1000EPdSC_iS9_ddNS7_10__identityEEEvT0_T1_T2_T3_T4_T6_:
	.zero		929


//--------------------- .nv.constant0._ZN3cub18CUB_300001_SM_10006detail6reduce18DeviceReduceKernelINS2_10policy_hubIdyN4cuda3std3__44plusIdEEE10Policy1000EN6thrust24THRUST_300001_SM_1000_NS6detail15normal_iteratorINSD_10device_ptrIdEEEEyS9_dNS7_10__identityEEEvT0_PT3_T1_NS0_13GridEvenShareISN_EET2_T4_ --------------------------
	.section	.nv.constant0._ZN3cub18CUB_300001_SM_10006detail6reduce18DeviceReduceKernelINS2_10policy_hubIdyN4cuda3std3__44plusIdEEE10Policy1000EN6thrust24THRUST_300001_SM_1000_NS6detail15normal_iteratorINSD_10device_ptrIdEEEEyS9_dNS7_10__identityEEEvT0_PT3_T1_NS0_13GridEvenShareISN_EET2_T4_,"a",@progbits
	.sectionflags	@""
	.align	4
.nv.constant0._ZN3cub18CUB_300001_SM_10006detail6reduce18DeviceReduceKernelINS2_10policy_hubIdyN4cuda3std3__44plusIdEEE10Policy1000EN6thrust24THRUST_300001_SM_1000_NS6detail15normal_iteratorINSD_10device_ptrIdEEEEyS9_dNS7_10__identityEEEvT0_PT3_T1_NS0_13GridEvenShareISN_EET2_T4_:
	.zero		994


//--------------------- .nv.constant0._ZN3cub18CUB_300001_SM_10006detail6reduce28DeviceReduceSingleTileKernelINS2_10policy_hubIdyN4cuda3std3__44plusIdEEE10Policy1000EN6thrust24THRUST_300001_SM_1000_NS6detail15normal_iteratorINSD_10device_ptrIdEEEEPdyS9_ddNS7_10__identityEEEvT0_T1_T2_T3_T4_T6_ --------------------------
	.section	.nv.constant0._ZN3cub18CUB_300001_SM_10006detail6reduce28DeviceReduceSingleTileKernelINS2_10policy_hubIdyN4cuda3std3__44plusIdEEE10Policy1000EN6thrust24THRUST_300001_SM_1000_NS6detail15normal_iteratorINSD_10device_ptrIdEEEEPdyS9_ddNS7_10__identityEEEvT0_T1_T2_T3_T4_T6_,"a",@progbits
	.sectionflags	@""
	.align	4
.nv.constant0._ZN3cub18CUB_300001_SM_10006detail6reduce28DeviceReduceSingleTileKernelINS2_10policy_hubIdyN4cuda3std3__44plusIdEEE10Policy1000EN6thrust24THRUST_300001_SM_1000_NS6detail15normal_iteratorINSD_10device_ptrIdEEEEPdyS9_ddNS7_10__identityEEEvT0_T1_T2_T3_T4_T6_:
	.zero		937


//--------------------- .nv.constant0._ZN3cub18CUB_300001_SM_10006detail6reduce28DeviceReduceSingleTileKernelINS2_10policy_hubIdjN4cuda3std3__44plusIdEEE10Policy1000EPdSC_iS9_ddNS7_10__identityEEEvT0_T1_T2_T3_T4_T6_ --------------------------
	.section	.nv.constant0._ZN3cub18CUB_300001_SM_10006detail6reduce28DeviceReduceSingleTileKernelINS2_10policy_hubIdjN4cuda3std3__44plusIdEEE10Policy1000EPdSC_iS9_ddNS7_10__identityEEEvT0_T1_T2_T3_T4_T6_,"a",@progbits
	.sectionflags	@""
	.align	4
.nv.constant0._ZN3cub18CUB_300001_SM_10006detail6reduce28DeviceReduceSingleTileKernelINS2_10policy_hubIdjN4cuda3std3__44plusIdEEE10Policy1000EPdSC_iS9_ddNS7_10__identityEEEvT0_T1_T2_T3_T4_T6_:
	.zero		929


//--------------------- .nv.constant0._ZN3cub18CUB_300001_SM_10006detail6reduce18DeviceReduceKernelINS2_10policy_hubIdjN4cuda3std3__44plusIdEEE10Policy1000EN6thrust24THRUST_300001_SM_1000_NS6detail15normal_iteratorINSD_10device_ptrIdEEEEjS9_dNS7_10__identityEEEvT0_PT3_T1_NS0_13GridEvenShareISN_EET2_T4_ --------------------------
	.section	.nv.constant0._ZN3cub18CUB_300001_SM_10006detail6reduce18DeviceReduceKernelINS2_10policy_hubIdjN4cuda3std3__44plusIdEEE10Policy1000EN6thrust24THRUST_300001_SM_1000_NS6detail15normal_iteratorINSD_10device_ptrIdEEEEjS9_dNS7_10__identityEEEvT0_PT3_T1_NS0_13GridEvenShareISN_EET2_T4_,"a",@progbits
	.sectionflags	@""
	.align	4
.nv.constant0._ZN3cub18CUB_300001_SM_10006detail6reduce18DeviceReduceKernelINS2_10policy_hubIdjN4cuda3std3__44plusIdEEE10Policy1000EN6thrust24THRUST_300001_SM_1000_NS6detail15normal_iteratorINSD_10device_ptrIdEEEEjS9_dNS7_10__identityEEEvT0_PT3_T1_NS0_13GridEvenShareISN_EET2_T4_:
	.zero		958


//--------------------- .nv.constant0._ZN3cub18CUB_300001_SM_10006detail6reduce28DeviceReduceSingleTileKernelINS2_10policy_hubIdjN4cuda3std3__44plusIdEEE10Policy1000EN6thrust24THRUST_300001_SM_1000_NS6detail15normal_iteratorINSD_10device_ptrIdEEEEPdjS9_ddNS7_10__identityEEEvT0_T1_T2_T3_T4_T6_ --------------------------
	.section	.nv.constant0._ZN3cub18CUB_300001_SM_10006detail6reduce28DeviceReduceSingleTileKernelINS2_10policy_hubIdjN4cuda3std3__44plusIdEEE10Policy1000EN6thrust24THRUST_300001_SM_1000_NS6detail15normal_iteratorINSD_10device_ptrIdEEEEPdjS9_ddNS7_10__identityEEEvT0_T1_T2_T3_T4_T6_,"a",@progbits
	.sectionflags	@""
	.align	4
.nv.constant0._ZN3cub18CUB_300001_SM_10006detail6reduce28DeviceReduceSingleTileKernelINS2_10policy_hubIdjN4cuda3std3__44plusIdEEE10Policy1000EN6thrust24THRUST_300001_SM_1000_NS6detail15normal_iteratorINSD_10device_ptrIdEEEEPdjS9_ddNS7_10__identityEEEvT0_T1_T2_T3_T4_T6_:
	.zero		929


//--------------------- .nv.constant0._ZN3cub18CUB_300001_SM_10006detail8for_each13static_kernelINS2_12policy_hub_t12policy_500_tEmN6thrust24THRUST_300001_SM_1000_NS8cuda_cub20__uninitialized_fill7functorINS7_10device_ptrIdEEdEEEEvT0_T1_ --------------------------
	.section	.nv.constant0._ZN3cub18CUB_300001_SM_10006detail8for_each13static_kernelINS2_12policy_hub_t12policy_500_tEmN6thrust24THRUST_300001_SM_1000_NS8cuda_cub20__uninitialized_fill7functorINS7_10device_ptrIdEEdEEEEvT0_T1_,"a",@progbits
	.sectionflags	@""
	.align	4
.nv.constant0._ZN3cub18CUB_300001_SM_10006detail8for_each13static_kernelINS2_12policy_hub_t12policy_500_tEmN6thrust24THRUST_300001_SM_1000_NS8cuda_cub20__uninitialized_fill7functorINS7_10device_ptrIdEEdEEEEvT0_T1_:
	.zero		920


//--------------------- .nv.constant0._ZN3cub18CUB_300001_SM_10006detail11EmptyKernelIvEEvv --------------------------
	.section	.nv.constant0._ZN3cub18CUB_300001_SM_10006detail11EmptyKernelIvEEvv,"a",@progbits
	.sectionflags	@""
	.align	4
.nv.constant0._ZN3cub18CUB_300001_SM_10006detail11EmptyKernelIvEEvv:
	.zero		896


//--------------------- .nv.constant0._Z12Get_ResidualPdS_S_ --------------------------
	.section	.nv.constant0._Z12Get_ResidualPdS_S_,"a",@progbits
	.sectionflags	@""
	.align	4
.nv.constant0._Z12Get_ResidualPdS_S_:
	.zero		920


//--------------------- .nv.constant0._Z25Gauss_Seidel_GPU_shared_BPdS_ --------------------------
	.section	.nv.constant0._Z25Gauss_Seidel_GPU_shared_BPdS_,"a",@progbits
	.sectionflags	@""
	.align	4
.nv.constant0._Z25Gauss_Seidel_GPU_shared_BPdS_:
	.zero		912


//--------------------- .nv.constant0._Z25Gauss_Seidel_GPU_shared_RPdS_ --------------------------
	.section	.nv.constant0._Z25Gauss_Seidel_GPU_shared_RPdS_,"a",@progbits
	.sectionflags	@""
	.align	4
.nv.constant0._Z25Gauss_Seidel_GPU_shared_RPdS_:
	.zero		912


//--------------------- .nv.constant0._Z16Gauss_Seidel_GPUPdS_ --------------------------
	.section	.nv.constant0._Z16Gauss_Seidel_GPUPdS_,"a",@progbits
	.sectionflags	@""
	.align	4
.nv.constant0._Z16Gauss_Seidel_GPUPdS_:
	.zero		912


//--------------------- SYMBOLS --------------------------

	.type		.nv.reservedSmem.offset0,@object
	.size		.nv.reservedSmem.offset0,0x4
	.type		.nv.reservedSmem.cap,@object
	.size		.nv.reservedSmem.cap,0x4
